def matmul_kernel(
    a_ptr,
    b_ptr,
    c_ptr,
    M,
    N,
    K,
    stride_am,
    stride_ak,
    stride_bk,
    stride_bn,
    stride_cm,
    stride_cn,
    BLOCK_M: tl.constexpr,
    BLOCK_N: tl.constexpr,
    BLOCK_K: tl.constexpr,
    GROUP_M: tl.constexpr,
):
    pid = tl.program_id(axis=0)
    num_pid_m = tl.cdiv(M, BLOCK_M)
    num_pid_n = tl.cdiv(N, BLOCK_N)
    num_pid_in_group = GROUP_M * num_pid_n
    group_id = pid // num_pid_in_group
    first_pid_m = group_id * GROUP_M
    group_size_m = min(num_pid_m - first_pid_m, GROUP_M)
    pid_m = first_pid_m + ((pid % num_pid_in_group) % group_size_m)
    pid_n = (pid % num_pid_in_group) // group_size_m

    offs_am = (pid_m * BLOCK_M + tl.arange(0, BLOCK_M)) % M
    offs_bn = (pid_n * BLOCK_N + tl.arange(0, BLOCK_N)) % N
    offs_k = tl.arange(0, BLOCK_K)
    a_ptrs = a_ptr + offs_am[:, None] * stride_am + offs_k[None, :] * stride_ak
    b_ptrs = b_ptr + offs_k[:, None] * stride_bk + offs_bn[None, :] * stride_bn

    acc = tl.zeros((BLOCK_M, BLOCK_N), dtype=tl.float32)
    for kk in range(0, tl.cdiv(K, BLOCK_K)):
        a = tl.load(a_ptrs, mask=offs_k[None, :] < K - kk * BLOCK_K, other=0.0)
        b = tl.load(b_ptrs, mask=offs_k[:, None] < K - kk * BLOCK_K, other=0.0)
        acc = tl.dot(a, b, acc)
        a_ptrs += BLOCK_K * stride_ak
        b_ptrs += BLOCK_K * stride_bk

    c = acc.to(c_ptr.dtype.element_ty)
    offs_cm = pid_m * BLOCK_M + tl.arange(0, BLOCK_M)
    offs_cn = pid_n * BLOCK_N + tl.arange(0, BLOCK_N)
    c_ptrs = c_ptr + offs_cm[:, None] * stride_cm + offs_cn[None, :] * stride_cn
    mask = (offs_cm[:, None] < M) & (offs_cn[None, :] < N)
    tl.store(c_ptrs, c, mask=mask)

# config = {"BLOCK_K": 128, "BLOCK_M": 64, "BLOCK_N": 512, "GROUP_M": 4, "arch": "sm_100", "dtype": "fp8e5m2", "num_ctas": 1, "num_stages": 3, "num_warps": 4}
# arch = sm_100


// ===== COMPILED SASS (sm_100a) =====

	.target	sm_100a

	.elftype	@"ET_EXEC"


//--------------------- .note.nv.tkinfo           --------------------------
	.section	.note.nv.tkinfo,"",@"SHT_NOTE"
	.sectionflags	@"SHF_NOTE_NV_TKINFO"
	.tkinfo
        /*0018*/ 	.word	0x00000081
        /*0030*/ 	.string	""
        /*0030*/ 	.string	"ptxas-blackwell"
        /*0030*/ 	.string	"Cuda compilation tools, release 12.9, V12.9.86"
        /*0030*/ 	.string	"Build cuda_12.9.r12.9/compiler.36037853_0"
        /*0030*/ 	.string	"-v  -suppress-debug-info  -lineinfo  -arch sm_100a "



//--------------------- .note.nv.cuver            --------------------------
	.section	.note.nv.cuver,"",@"SHT_NOTE"
	.sectionflags	@"SHF_NOTE_NV_CUVER"
        /*0018*/ 	.short	0x0001
        /*001a*/ 	.short	0x0064
        /*001c*/ 	.short	0x0001
        /*001e*/ 	.short	0x0000
        /*0020*/ 	.short	0x0001
        /*0022*/ 	.short	0x0000


//--------------------- .nv.info                  --------------------------
	.section	.nv.info,"",@"SHT_CUDA_INFO"
	.align	4


	//----- nvinfo : EIATTR_REGCOUNT
	.align		4
        /*0000*/ 	.byte	0x04, 0x2f
        /*0002*/ 	.short	(.L_4 - .L_3)
	.align		4
.L_3:
        /*0004*/ 	.word	index@(matmul_kernel)
        /*0008*/ 	.word	0x00000060


	//----- nvinfo : EIATTR_FRAME_SIZE
	.align		4
.L_4:
        /*000c*/ 	.byte	0x04, 0x11
        /*000e*/ 	.short	(.L_6 - .L_5)
	.align		4
.L_5:
        /*0010*/ 	.word	index@($__internal_2_$__cuda_sm10x_tcgen05_guardrail_trap_unallocated_columns_being_dealloced)
        /*0014*/ 	.word	0x00001e38


	//----- nvinfo : EIATTR_FRAME_SIZE
	.align		4
.L_6:
        /*0018*/ 	.byte	0x04, 0x11
        /*001a*/ 	.short	(.L_8 - .L_7)
	.align		4
.L_7:
        /*001c*/ 	.word	index@($__internal_1_$__cuda_sm10x_tcgen05_guardrail_trap_phase_invalid_during_alloc)
        /*0020*/ 	.word	0x00001e38


	//----- nvinfo : EIATTR_FRAME_SIZE
	.align		4
.L_8:
        /*0024*/ 	.byte	0x04, 0x11
        /*0026*/ 	.short	(.L_10 - .L_9)
	.align		4
.L_9:
        /*0028*/ 	.word	index@($__internal_0_$__cuda_sm10x_tcgen05_guardrail_trap_col_being_dealloced_not_returned_by_alloc)
        /*002c*/ 	.word	0x00001e38


	//----- nvinfo : EIATTR_FRAME_SIZE
	.align		4
.L_10:
        /*0030*/ 	.byte	0x04, 0x11
        /*0032*/ 	.short	(.L_12 - .L_11)
	.align		4
.L_11:
        /*0034*/ 	.word	index@(matmul_kernel)
        /*0038*/ 	.word	0x00001e38


	//----- nvinfo : EIATTR_MIN_STACK_SIZE
	.align		4
.L_12:
        /*003c*/ 	.byte	0x04, 0x12
        /*003e*/ 	.short	(.L_14 - .L_13)
	.align		4
.L_13:
        /*0040*/ 	.word	index@(matmul_kernel)
        /*0044*/ 	.word	0x00001e38
.L_14:


//--------------------- .nv.info.matmul_kernel    --------------------------
	.section	.nv.info.matmul_kernel,"",@"SHT_CUDA_INFO"
	.sectionflags	@""
	.align	4


	//----- nvinfo : EIATTR_CUDA_API_VERSION
	.align		4
        /*0000*/ 	.byte	0x04, 0x37
        /*0002*/ 	.short	(.L_16 - .L_15)
.L_15:
        /*0004*/ 	.word	0x00000081


	//----- nvinfo : EIATTR_KPARAM_INFO
	.align		4
.L_16:
        /*0008*/ 	.byte	0x04, 0x17
        /*000a*/ 	.short	(.L_18 - .L_17)
.L_17:
        /*000c*/ 	.word	0x00000000
        /*0010*/ 	.short	0x000d
        /*0012*/ 	.short	0x0048
        /*0014*/ 	.byte	0x00, 0xf4, 0x21, 0x00


	//----- nvinfo : EIATTR_KPARAM_INFO
	.align		4
.L_18:
        /*0018*/ 	.byte	0x04, 0x17
        /*001a*/ 	.short	(.L_20 - .L_19)
.L_19:
        /*001c*/ 	.word	0x00000000
        /*0020*/ 	.short	0x000c
        /*0022*/ 	.short	0x0040
        /*0024*/ 	.byte	0x00, 0xf4, 0x21, 0x00


	//----- nvinfo : EIATTR_KPARAM_INFO
	.align		4
.L_20:
        /*0028*/ 	.byte	0x04, 0x17
        /*002a*/ 	.short	(.L_22 - .L_21)
.L_21:
        /*002c*/ 	.word	0x00000000
        /*0030*/ 	.short	0x000b
        /*0032*/ 	.short	0x0038
        /*0034*/ 	.byte	0x00, 0xf0, 0x11, 0x00


	//----- nvinfo : EIATTR_KPARAM_INFO
	.align		4
.L_22:
        /*0038*/ 	.byte	0x04, 0x17
        /*003a*/ 	.short	(.L_24 - .L_23)
.L_23:
        /*003c*/ 	.word	0x00000000
        /*0040*/ 	.short	0x000a
        /*0042*/ 	.short	0x0034
        /*0044*/ 	.byte	0x00, 0xf0, 0x11, 0x00


	//----- nvinfo : EIATTR_KPARAM_INFO
	.align		4
.L_24:
        /*0048*/ 	.byte	0x04, 0x17
        /*004a*/ 	.short	(.L_26 - .L_25)
.L_25:
        /*004c*/ 	.word	0x00000000
        /*0050*/ 	.short	0x0009
        /*0052*/ 	.short	0x0030
        /*0054*/ 	.byte	0x00, 0xf0, 0x11, 0x00


	//----- nvinfo : EIATTR_KPARAM_INFO
	.align		4
.L_26:
        /*0058*/ 	.byte	0x04, 0x17
        /*005a*/ 	.short	(.L_28 - .L_27)
.L_27:
        /*005c*/ 	.word	0x00000000
        /*0060*/ 	.short	0x0008
        /*0062*/ 	.short	0x002c
        /*0064*/ 	.byte	0x00, 0xf0, 0x11, 0x00


	//----- nvinfo : EIATTR_KPARAM_INFO
	.align		4
.L_28:
        /*0068*/ 	.byte	0x04, 0x17
        /*006a*/ 	.short	(.L_30 - .L_29)
.L_29:
        /*006c*/ 	.word	0x00000000
        /*0070*/ 	.short	0x0007
        /*0072*/ 	.short	0x0028
        /*0074*/ 	.byte	0x00, 0xf0, 0x11, 0x00


	//----- nvinfo : EIATTR_KPARAM_INFO
	.align		4
.L_30:
        /*0078*/ 	.byte	0x04, 0x17
        /*007a*/ 	.short	(.L_32 - .L_31)
.L_31:
        /*007c*/ 	.word	0x00000000
        /*0080*/ 	.short	0x0006
        /*0082*/ 	.short	0x0024
        /*0084*/ 	.byte	0x00, 0xf0, 0x11, 0x00


	//----- nvinfo : EIATTR_KPARAM_INFO
	.align		4
.L_32:
        /*0088*/ 	.byte	0x04, 0x17
        /*008a*/ 	.short	(.L_34 - .L_33)
.L_33:
        /*008c*/ 	.word	0x00000000
        /*0090*/ 	.short	0x0005
        /*0092*/ 	.short	0x0020
        /*0094*/ 	.byte	0x00, 0xf0, 0x11, 0x00


	//----- nvinfo : EIATTR_KPARAM_INFO
	.align		4
.L_34:
        /*0098*/ 	.byte	0x04, 0x17
        /*009a*/ 	.short	(.L_36 - .L_35)
.L_35:
        /*009c*/ 	.word	0x00000000
        /*00a0*/ 	.short	0x0004
        /*00a2*/ 	.short	0x001c
        /*00a4*/ 	.byte	0x00, 0xf0, 0x11, 0x00


	//----- nvinfo : EIATTR_KPARAM_INFO
	.align		4
.L_36:
        /*00a8*/ 	.byte	0x04, 0x17
        /*00aa*/ 	.short	(.L_38 - .L_37)
.L_37:
        /*00ac*/ 	.word	0x00000000
        /*00b0*/ 	.short	0x0003
        /*00b2*/ 	.short	0x0018
        /*00b4*/ 	.byte	0x00, 0xf0, 0x11, 0x00


	//----- nvinfo : EIATTR_KPARAM_INFO
	.align		4
.L_38:
        /*00b8*/ 	.byte	0x04, 0x17
        /*00ba*/ 	.short	(.L_40 - .L_39)
.L_39:
        /*00bc*/ 	.word	0x00000000
        /*00c0*/ 	.short	0x0002
        /*00c2*/ 	.short	0x0010
        /*00c4*/ 	.byte	0x00, 0xf4, 0x21, 0x00


	//----- nvinfo : EIATTR_KPARAM_INFO
	.align		4
.L_40:
        /*00c8*/ 	.byte	0x04, 0x17
        /*00ca*/ 	.short	(.L_42 - .L_41)
.L_41:
        /*00cc*/ 	.word	0x00000000
        /*00d0*/ 	.short	0x0001
        /*00d2*/ 	.short	0x0008
        /*00d4*/ 	.byte	0x00, 0xf4, 0x21, 0x00


	//----- nvinfo : EIATTR_KPARAM_INFO
	.align		4
.L_42:
        /*00d8*/ 	.byte	0x04, 0x17
        /*00da*/ 	.short	(.L_44 - .L_43)
.L_43:
        /*00dc*/ 	.word	0x00000000
        /*00e0*/ 	.short	0x0000
        /*00e2*/ 	.short	0x0000
        /*00e4*/ 	.byte	0x00, 0xf4, 0x21, 0x00


	//----- nvinfo : EIATTR_AT_ENTRY_FRAGMENTS
	.align		4
.L_44:
        /*00e8*/ 	.byte	0x04, 0x4f
        /*00ea*/ 	.short	(.L_46 - .L_45)


	//   ....[0]....
.L_45:
        /*00ec*/ 	.word	0x00000004


	//----- nvinfo : EIATTR_RESERVED_SMEM_USED
	.align		4
.L_46:
        /*00f0*/ 	.byte	0x01, 0x41
	.zero		2


	//----- nvinfo : EIATTR_SPARSE_MMA_MASK
	.align		4
        /*00f4*/ 	.byte	0x03, 0x50
        /*00f6*/ 	.short	0x0000


	//----- nvinfo : EIATTR_TCGEN05_1CTA_USED
	.align		4
        /*00f8*/ 	.byte	0x01, 0x51
	.zero		2


	//----- nvinfo : EIATTR_MAXREG_COUNT
	.align		4
        /*00fc*/ 	.byte	0x03, 0x1b
        /*00fe*/ 	.short	0x00ff


	//----- nvinfo : EIATTR_NUM_BARRIERS
	.align		4
        /*0100*/ 	.byte	0x02, 0x4c
        /*0102*/ 	.byte	0x01
	.zero		1


	//----- nvinfo : EIATTR_ANNOTATIONS
	.align		4
        /*0104*/ 	.byte	0x04, 0x55
        /*0106*/ 	.short	(.L_48 - .L_47)


	//   ....[0]....
.L_47:
        /*0108*/ 	.word	0x00000001
        /*010c*/ 	.byte	0x60, 0x0d, 0x00, 0x00, 0x01, 0x00, 0x00, 0x00, 0xf0, 0x11, 0x00, 0x00, 0x01, 0x00, 0x00, 0x00
        /* <DEDUP_REMOVED lines=1238> */
        /*4e7c*/ 	.byte	0xc0, 0xb9, 0x02, 0x00


	//----- nvinfo : EIATTR_INT_WARP_WIDE_INSTR_OFFSETS
	.align		4
.L_48:
        /*4e80*/ 	.byte	0x04, 0x31
        /*4e82*/ 	.short	(.L_50 - .L_49)


	//   ....[0]....
.L_49:
        /*4e84*/ 	.word	0x0001a220


	//   ....[1]....
        /*4e88*/ 	.word	0x0001a230


	//   ....[2]....
        /*4e8c*/ 	.word	0x000315a0


	//   ....[3]....
        /*4e90*/ 	.word	0x000784f0


	//   ....[4]....
        /*4e94*/ 	.word	0x00078540


	//----- nvinfo : EIATTR_COOP_GROUP_MASK_REGIDS
	.align		4
.L_50:
        /*4e98*/ 	.byte	0x04, 0x29
        /*4e9a*/ 	.short	(.L_52 - .L_51)


	//   ....[0]....
.L_51:
        /*4e9c*/ 	.word	0xffffffff


	//   ....[1]....
        /*4ea0*/ 	.word	0xffffffff


	//   ....[2]....
        /*4ea4*/ 	.word	0xffffffff


	//   ....[3]....
        /*4ea8*/ 	.word	0xffffffff


	//----- nvinfo : EIATTR_COOP_GROUP_INSTR_OFFSETS
	.align		4
.L_52:
        /*4eac*/ 	.byte	0x04, 0x28
        /*4eae*/ 	.short	(.L_54 - .L_53)


	//   ....[0]....
.L_53:
        /*4eb0*/ 	.word	0x00000070


	//   ....[1]....
        /*4eb4*/ 	.word	0x00000330


	//   ....[2]....
        /*4eb8*/ 	.word	0x00078380


	//   ....[3]....
        /*4ebc*/ 	.word	0x000785f0


	//----- nvinfo : EIATTR_VRC_CTA_INIT_COUNT
	.align		4
.L_54:
        /*4ec0*/ 	.byte	0x02, 0x4a
        /*4ec2*/ 	.byte	0x80
	.zero		1


	//----- nvinfo : EIATTR_MBARRIER_INSTR_OFFSETS
	.align		4
        /*4ec4*/ 	.byte	0x04, 0x39
        /*4ec6*/ 	.short	(.L_56 - .L_55)


	//   ....[0]....
.L_55:
        /*4ec8*/ 	.word	0x0001a420
        /*4ecc*/ 	.word	0x000000ff
        /*4ed0*/ 	.word	0x00000000
        /*4ed4*/ 	.short	0x0100
        /*4ed6*/ 	.byte	0x0e
	.zero		1


	//   ....[1]....
        /*4ed8*/ 	.word	0x000315e0
        /*4edc*/ 	.word	0x000000ff
        /*4ee0*/ 	.word	0x00024008
        /*4ee4*/ 	.short	0x0100
        /*4ee6*/ 	.byte	0x0a
	.zero		1


	//   ....[2]....
        /*4ee8*/ 	.word	0x000526b0
        /*4eec*/ 	.word	0x000000ff
        /*4ef0*/ 	.word	0x00000000
        /*4ef4*/ 	.short	0x010a
        /*4ef6*/ 	.byte	0x0e
	.zero		1


	//   ....[3]....
        /*4ef8*/ 	.word	0x0006b710
        /*4efc*/ 	.word	0x000000ff
        /*4f00*/ 	.word	0x00000000
        /*4f04*/ 	.short	0x010a
        /*4f06*/ 	.byte	0x0e
	.zero		1


	//   ....[4]....
        /*4f08*/ 	.word	0x0006b7c0
        /*4f0c*/ 	.word	0x000000ff
        /*4f10*/ 	.word	0x00024000
        /*4f14*/ 	.short	0x0108
        /*4f16*/ 	.byte	0x0a
	.zero		1


	//   ....[5]....
        /*4f18*/ 	.word	0x0006b860
        /*4f1c*/ 	.word	0x000000ff
        /*4f20*/ 	.word	0x00024008
        /*4f24*/ 	.short	0x0108
        /*4f26*/ 	.byte	0x0a
	.zero		1


	//   ....[6]....
        /*4f28*/ 	.word	0x00078610
        /*4f2c*/ 	.word	0x000000ff
        /*4f30*/ 	.word	0x00000000
        /*4f34*/ 	.short	0x010a
        /*4f36*/ 	.byte	0x0e
	.zero		1


	//   ....[7]....
        /*4f38*/ 	.word	0x00078640
        /*4f3c*/ 	.word	0x000000ff
        /*4f40*/ 	.word	0x00000000
        /*4f44*/ 	.short	0x010a
        /*4f46*/ 	.byte	0x0e
	.zero		1


	//----- nvinfo : EIATTR_NUM_MBARRIERS
	.align		4
.L_56:
        /*4f48*/ 	.byte	0x03, 0x38
        /*4f4a*/ 	.short	0x0002


	//----- nvinfo : EIATTR_EXIT_INSTR_OFFSETS
	.align		4
        /*4f4c*/ 	.byte	0x04, 0x1c
        /*4f4e*/ 	.short	(.L_58 - .L_57)


	//   ....[0]....
.L_57:
        /*4f50*/ 	.word	0x00078600


	//----- nvinfo : EIATTR_REQNTID
	.align		4
.L_58:
        /*4f54*/ 	.byte	0x04, 0x10
        /*4f56*/ 	.short	(.L_60 - .L_59)
.L_59:
        /*4f58*/ 	.word	0x00000080
        /*4f5c*/ 	.word	0x00000001
        /*4f60*/ 	.word	0x00000001


	//----- nvinfo : EIATTR_CRS_STACK_SIZE
	.align		4
.L_60:
        /*4f64*/ 	.byte	0x04, 0x1e
        /*4f66*/ 	.short	(.L_62 - .L_61)
.L_61:
        /*4f68*/ 	.word	0x00000000


	//----- nvinfo : EIATTR_CBANK_PARAM_SIZE
	.align		4
.L_62:
        /*4f6c*/ 	.byte	0x03, 0x19
        /*4f6e*/ 	.short	0x0050


	//----- nvinfo : EIATTR_PARAM_CBANK
	.align		4
        /*4f70*/ 	.byte	0x04, 0x0a
        /*4f72*/ 	.short	(.L_64 - .L_63)
	.align		4
.L_63:
        /*4f74*/ 	.word	index@(.nv.constant0.matmul_kernel)
        /*4f78*/ 	.short	0x0380
        /*4f7a*/ 	.short	0x0050


	//----- nvinfo : EIATTR_SW_WAR
	.align		4
.L_64:
        /*4f7c*/ 	.byte	0x04, 0x36
        /*4f7e*/ 	.short	(.L_66 - .L_65)
.L_65:
        /*4f80*/ 	.word	0x00000008
.L_66:


//--------------------- .nv.compat                --------------------------
	.section	.nv.compat,"",@"SHT_CUDA_COMPAT_INFO"
	.align	4
        /*0000*/ 	.byte	0x02, 0x02, 0x02, 0x00, 0x02, 0x05, 0x05, 0x00, 0x02, 0x03, 0x00, 0x00, 0x02, 0x06, 0x01, 0x00


//--------------------- .nv.callgraph             --------------------------
	.section	.nv.callgraph,"",@"SHT_CUDA_CALLGRAPH"
	.align	4
	.sectionentsize	8
	.align		4
        /*0000*/ 	.word	0x00000000
	.align		4
        /*0004*/ 	.word	0xffffffff
	.align		4
        /*0008*/ 	.word	0x00000000
	.align		4
        /*000c*/ 	.word	0xfffffffe
	.align		4
        /*0010*/ 	.word	0x00000000
	.align		4
        /*0014*/ 	.word	0xfffffffd
	.align		4
        /*0018*/ 	.word	0x00000000
	.align		4
        /*001c*/ 	.word	0xfffffffc


//--------------------- .text.matmul_kernel       --------------------------
	.section	.text.matmul_kernel,"ax",@progbits
	.align	128
        .global         matmul_kernel
        .type           matmul_kernel,@function
        .size           matmul_kernel,(.L_x_20 - matmul_kernel)
        .other          matmul_kernel,@"STO_CUDA_ENTRY STV_DEFAULT"
matmul_kernel:
.text.matmul_kernel:
[----:B------:R-:W0:Y:S01]  /*0000*/  LDC R1, c[0x0][0x37c] ;  /* 0x0000df00ff017b82 */ /* 0x000e220000000800 */
[----:B------:R-:W1:Y:S01]  /*0010*/  S2R R0, SR_TID.X ;  /* 0x0000000000007919 */ /* 0x000e620000002100 */
[----:B0-----:R-:W-:Y:S01]  /*0020*/  VIADD R1, R1, 0xffffe1c8 ;  /* 0xffffe1c801017836 */ /* 0x001fe20000000000 */
[----:B-1----:R-:W-:-:S13]  /*0030*/  ISETP.GE.U32.AND P0, PT, R0, 0x20, PT ;  /* 0x000000200000780c */ /* 0x002fda0003f06070 */
[----:B------:R-:W-:Y:S02]  /*0040*/  VOTEU.ANY UP0, P0 ;  /* 0x0000000000ff7886 */ /* 0x000fe40000000100 */
[----:B------:R-:W-:Y:S05]  /*0050*/  BRA.U UP0, `(.L_x_0) ;  /* 0x0000000100b87547 */ /* 0x000fea000b800000 */
[----:B------:R-:W0:Y:S01]  /*0060*/  S2UR UR6, SR_CgaCtaId ;  /* 0x00000000000679c3 */ /* 0x000e220000008800 */
[----:B------:R-:W-:Y:S01]  /*0070*/  NOP ;  /* 0x0000000000007918 */ /* 0x000fe20000000000 */
[----:B------:R-:W-:Y:S02]  /*0080*/  UMOV UR4, 0x40 ;  /* 0x0000004000047882 */ /* 0x000fe40000000000 */
[----:B0-----:R-:W-:-:S09]  /*0090*/  ULEA UR4, UR6, UR4, 0x18 ;  /* 0x0000000406047291 */ /* 0x001fd2000f8ec0ff */
[----:B------:R-:W0:Y:S01]  /*00a0*/  LDS.U8 R0, [UR4] ;  /* 0x00000004ff007984 */ /* 0x000e220008000000 */
[----:B------:R-:W-:Y:S02]  /*00b0*/  UMOV UR4, 0x400 ;  /* 0x0000040000047882 */ /* 0x000fe40000000000 */
[----:B------:R-:W-:Y:S01]  /*00c0*/  ULEA UR4, UR6, UR4, 0x18 ;  /* 0x0000000406047291 */ /* 0x000fe2000f8ec0ff */
[----:B0-----:R-:W-:-:S13]  /*00d0*/  ISETP.NE.AND P0, PT, R0, RZ, PT ;  /* 0x000000ff0000720c */ /* 0x001fda0003f05270 */
[----:B------:R-:W-:Y:S05]  /*00e0*/  @P0 BRA `(.L_x_1) ;  /* 0x00000000007c0947 */ /* 0x000fea0003800000 */
[----:B------:R-:W-:-:S13]  /*00f0*/  ELECT P0, URZ, PT ;  /* 0x0000000000ff782f */ /* 0x000fda0003800000 */
[----:B------:R-:W-:Y:S05]  /*0100*/  @!P0 BRA `(.L_x_2) ;  /* 0x0000000000848947 */ /* 0x000fea0003800000 */
[----:B------:R-:W-:Y:S01]  /*0110*/  UMOV UR5, 0x8 ;  /* 0x0000000800057882 */ /* 0x000fe20000000000 */
[----:B------:R-:W-:Y:S02]  /*0120*/  IMAD.MOV.U32 R4, RZ, RZ, 0x1 ;  /* 0x00000001ff047424 */ /* 0x000fe400078e00ff */
[----:B------:R-:W-:Y:S02]  /*0130*/  IMAD.MOV.U32 R5, RZ, RZ, 0xff ;  /* 0x000000ffff057424 */ /* 0x000fe400078e00ff */
[----:B------:R-:W-:Y:S04]  /*0140*/  DEPBAR.LE SB0, 0x36 ;  /* 0x00008d800000791a */ /* 0x000fe80000000000 */
[----:B------:R-:W0:Y:S02]  /*0150*/  UTCATOMSWS.FIND_AND_SET.ALIGN UP1, UR5, UR5 ;  /* 0x00000005000575e3 */ /* 0x000e240008020800 */
[----:B0-----:R-:W-:-:S04]  /*0160*/  PLOP3.LUT P0, PT, PT, PT, UP1, 0x80, 0x8 ;  /* 0x000000000008781c */ /* 0x001fc80003f0f018 */
[----:B------:R-:W-:-:S04]  /*0170*/  SEL R0, RZ, 0xffffffff, !P0 ;  /* 0xffffffffff007807 */ /* 0x000fc80004000000 */
[----:B------:R-:W-:Y:S01]  /*0180*/  ISETP.NE.AND P0, PT, R0, RZ, PT ;  /* 0x000000ff0000720c */ /* 0x000fe20003f05270 */
[----:B------:R-:W-:-:S12]  /*0190*/  IMAD.U32 R0, RZ, RZ, UR5 ;  /* 0x00000005ff007e24 */ /* 0x000fd8000f8e00ff */
[----:B------:R-:W-:Y:S05]  /*01a0*/  @P0 BRA `(.L_x_3) ;  /* 0x0000000000240947 */ /* 0x000fea0003800000 */
.L_x_4:
[----:B------:R-:W-:Y:S05]  /*01b0*/  NANOSLEEP 0x64 ;  /* 0x000000640000795d */ /* 0x000fea0003800000 */
[----:B------:R-:W-:-:S05]  /*01c0*/  UMOV UR5, 0x8 ;  /* 0x0000000800057882 */ /* 0x000fca0000000000 */
[----:B------:R-:W-:Y:S04]  /*01d0*/  DEPBAR.LE SB0, 0x36 ;  /* 0x00008d800000791a */ /* 0x000fe80000000000 */
[----:B------:R-:W0:Y:S02]  /*01e0*/  UTCATOMSWS.FIND_AND_SET.ALIGN UP1, UR5, UR5 ;  /* 0x00000005000575e3 */ /* 0x000e240008020800 */
[----:B0-----:R-:W-:-:S04]  /*01f0*/  PLOP3.LUT P0, PT, PT, PT, UP1, 0x80, 0x8 ;  /* 0x000000000008781c */ /* 0x001fc80003f0f018 */
[----:B------:R-:W-:-:S04]  /*0200*/  SEL R0, RZ, 0xffffffff, !P0 ;  /* 0xffffffffff007807 */ /* 0x000fc80004000000 */
[----:B------:R-:W-:Y:S01]  /*0210*/  ISETP.NE.AND P0, PT, R0, RZ, PT ;  /* 0x000000ff0000720c */ /* 0x000fe20003f05270 */
[----:B------:R-:W-:-:S12]  /*0220*/  IMAD.U32 R0, RZ, RZ, UR5 ;  /* 0x00000005ff007e24 */ /* 0x000fd8000f8e00ff */
[----:B------:R-:W-:Y:S05]  /*0230*/  @!P0 BRA `(.L_x_4) ;  /* 0xfffffffc00dc8947 */ /* 0x000fea000383ffff */
.L_x_3:
[C---:B------:R-:W-:Y:S01]  /*0240*/  VIADD R3, R0.reuse, 0x10 ;  /* 0x0000001000037836 */ /* 0x040fe20000000000 */
[----:B------:R-:W-:Y:S01]  /*0250*/  UMOV UR5, 0x50 ;  /* 0x0000005000057882 */ /* 0x000fe20000000000 */
[----:B------:R-:W-:Y:S01]  /*0260*/  SHF.L.U32 R2, R5, R0, RZ ;  /* 0x0000000005027219 */ /* 0x000fe200000006ff */
[----:B------:R-:W-:Y:S01]  /*0270*/  ULEA UR5, UR6, UR5, 0x18 ;  /* 0x0000000506057291 */ /* 0x000fe2000f8ec0ff */
[----:B------:R-:W-:Y:S01]  /*0280*/  IMAD.SHL.U32 R0, R0, 0x20, RZ ;  /* 0x0000002000007824 */ /* 0x000fe200078e00ff */
[----:B------:R-:W-:-:S04]  /*0290*/  SHF.L.U32 R3, R4, R3, RZ ;  /* 0x0000000304037219 */ /* 0x000fc800000006ff */
[----:B------:R-:W-:-:S05]  /*02a0*/  LOP3.LUT R2, R3, R2, RZ, 0xfc, !PT ;  /* 0x0000000203027212 */ /* 0x000fca00078efcff */
[----:B------:R0:W-:Y:S04]  /*02b0*/  ATOMS.OR RZ, [UR5], R2 ;  /* 0x00000002ffff798c */ /* 0x0001e8000b000005 */
[----:B------:R0:W-:Y:S01]  /*02c0*/  STS [UR4], R0 ;  /* 0x00000000ff007988 */ /* 0x0001e20008000804 */
[----:B------:R-:W-:Y:S05]  /*02d0*/  BRA `(.L_x_2) ;  /* 0x0000000000107947 */ /* 0x000fea0003800000 */
.L_x_1:
[----:B------:R-:W-:Y:S01]  /*02e0*/  IMAD.MOV.U32 R0, RZ, RZ, -0x1 ;  /* 0xffffffffff007424 */ /* 0x000fe200078e00ff */
[----:B------:R-:W-:-:S04]  /*02f0*/  MOV R2, 0x320 ;  /* 0x0000032000027802 */ /* 0x000fc80000000f00 */
[----:B------:R0:W-:Y:S03]  /*0300*/  STS [UR4], R0 ;  /* 0x00000000ff007988 */ /* 0x0001e60008000804 */
[----:B0-----:R-:W-:Y:S05]  /*0310*/  CALL.REL.NOINC `($__internal_1_$__cuda_sm10x_tcgen05_guardrail_trap_phase_invalid_during_alloc) ;  /* 0x0000078000e07944 */ /* 0x001fea0003c00000 */
.L_x_2:
[----:B------:R-:W-:Y:S05]  /*0320*/  WARPSYNC.ALL ;  /* 0x0000000000007948 */ /* 0x000fea0003800000 */
[----:B------:R-:W-:Y:S01]  /*0330*/  NOP ;  /* 0x0000000000007918 */ /* 0x000fe20000000000 */
.L_x_0:
[----:B------:R-:W1:Y:S01]  /*0340*/  LDC.64 R6, c[0x0][0x398] ;  /* 0x0000e600ff067b82 */ /* 0x000e620000000a00 */
[----:B------:R-:W2:Y:S01]  /*0350*/  S2R R5, SR_CTAID.X ;  /* 0x0000000000057919 */ /* 0x000ea20000002500 */
[----:B------:R-:W-:Y:S01]  /*0360*/  UMOV UR10, 0x400 ;  /* 0x00000400000a7882 */ /* 0x000fe20000000000 */
[----:B------:R-:W3:Y:S01]  /*0370*/  LDCU UR30, c[0x0][0x3a4] ;  /* 0x00007480ff1e77ac */ /* 0x000ee20008000800 */
[----:B------:R-:W4:Y:S01]  /*0380*/  S2R R25, SR_TID.X ;  /* 0x0000000000197919 */ /* 0x000f220000002100 */
[----:B------:R-:W5:Y:S03]  /*0390*/  LDCU.64 UR8, c[0x0][0x3a8] ;  /* 0x00007500ff0877ac */ /* 0x000f660008000a00 */
[----:B------:R-:W0:Y:S01]  /*03a0*/  S2UR UR5, SR_CgaCtaId ;  /* 0x00000000000579c3 */ /* 0x000e220000008800 */
[----:B------:R-:W0:Y:S01]  /*03b0*/  LDCU.128 UR16, c[0x0][0x380] ;  /* 0x00007000ff1077ac */ /* 0x000e220008000c00 */
[----:B------:R-:W0:Y:S02]  /*03c0*/  LDCU UR39, c[0x0][0x3b0] ;  /* 0x00007600ff2777ac */ /* 0x000e240008000800 */
[----:B01----:R-:W-:Y:S01]  /*03d0*/  VIADD R0, R7, 0x1ff ;  /* 0x000001ff07007836 */ /* 0x003fe20000000000 */
[----:B------:R-:W-:Y:S01]  /*03e0*/  ISETP.NE.AND P5, PT, R6, RZ, PT ;  /* 0x000000ff0600720c */ /* 0x000fe20003fa5270 */
[----:B-----5:R-:W-:-:S02]  /*03f0*/  IMAD.U32 R75, RZ, RZ, UR8 ;  /* 0x00000008ff4b7e24 */ /* 0x020fc4000f8e00ff */
[----:B------:R-:W-:Y:S01]  /*0400*/  IMAD.U32 R73, RZ, RZ, UR8 ;  /* 0x00000008ff497e24 */ /* 0x000fe2000f8e00ff */
[----:B------:R-:W-:Y:S01]  /*0410*/  SHF.R.S32.HI R3, RZ, 0x1f, R0 ;  /* 0x0000001fff037819 */ /* 0x000fe20000011400 */
[----:B------:R-:W-:Y:S01]  /*0420*/  IMAD.U32 R71, RZ, RZ, UR8 ;  /* 0x00000008ff477e24 */ /* 0x000fe2000f8e00ff */
[----:B------:R-:W-:Y:S02]  /*0430*/  ULEA UR10, UR5, UR10, 0x18 ;  /* 0x0000000a050a7291 */ /* 0x000fe4000f8ec0ff */
[----:B------:R-:W-:Y:S01]  /*0440*/  LEA.HI R3, R3, R0, RZ, 0x9 ;  /* 0x0000000003037211 */ /* 0x000fe200078f48ff */
[----:B------:R-:W-:Y:S01]  /*0450*/  IMAD.U32 R69, RZ, RZ, UR8 ;  /* 0x00000008ff457e24 */ /* 0x000fe2000f8e00ff */
[----:B--2---:R-:W-:Y:S01]  /*0460*/  IABS R10, R5 ;  /* 0x00000005000a7213 */ /* 0x004fe20000000000 */
[----:B------:R-:W-:Y:S01]  /*0470*/  IMAD.U32 R67, RZ, RZ, UR8 ;  /* 0x00000008ff437e24 */ /* 0x000fe2000f8e00ff */
[----:B------:R-:W-:Y:S01]  /*0480*/  SHF.R.S32.HI R3, RZ, 0x9, R3 ;  /* 0x00000009ff037819 */ /* 0x000fe20000011403 */
[----:B------:R-:W-:Y:S01]  /*0490*/  IMAD.U32 R65, RZ, RZ, UR8 ;  /* 0x00000008ff417e24 */ /* 0x000fe2000f8e00ff */
[--C-:B----4-:R-:W-:Y:S01]  /*04a0*/  SHF.R.U32.HI R14, RZ, 0x6, R25.reuse ;  /* 0x00000006ff0e7819 */ /* 0x110fe20000011619 */
[----:B------:R-:W-:Y:S01]  /*04b0*/  IMAD.U32 R63, RZ, RZ, UR8 ;  /* 0x00000008ff3f7e24 */ /* 0x000fe2000f8e00ff */
[----:B------:R-:W-:Y:S01]  /*04c0*/  SHF.R.U32.HI R15, RZ, 0x5, R25 ;  /* 0x00000005ff0f7819 */ /* 0x000fe20000011619 */
[----:B------:R-:W-:Y:S01]  /*04d0*/  IMAD.SHL.U32 R4, R3, 0x4, RZ ;  /* 0x0000000403047824 */ /* 0x000fe200078e00ff */
[----:B------:R-:W-:Y:S01]  /*04e0*/  R2UR UR12, R14 ;  /* 0x000000000e0c72ca */ /* 0x000fe200000e0000 */
[----:B------:R-:W-:Y:S01]  /*04f0*/  IMAD.U32 R61, RZ, RZ, UR8 ;  /* 0x00000008ff3d7e24 */ /* 0x000fe2000f8e00ff */
[----:B------:R-:W-:Y:S01]  /*0500*/  R2UR UR6, R15 ;  /* 0x000000000f0672ca */ /* 0x000fe200000e0000 */
[----:B------:R-:W-:Y:S01]  /*0510*/  IMAD.U32 R59, RZ, RZ, UR8 ;  /* 0x00000008ff3b7e24 */ /* 0x000fe2000f8e00ff */
[-C--:B------:R-:W-:Y:S01]  /*0520*/  IABS R9, R4.reuse ;  /* 0x0000000400097213 */ /* 0x080fe20000000000 */
[----:B------:R-:W-:Y:S01]  /*0530*/  IMAD.U32 R57, RZ, RZ, UR8 ;  /* 0x00000008ff397e24 */ /* 0x000fe2000f8e00ff */
[----:B------:R-:W-:Y:S01]  /*0540*/  IABS R12, R4 ;  /* 0x00000004000c7213 */ /* 0x000fe20000000000 */
[----:B------:R-:W-:Y:S01]  /*0550*/  IMAD.U32 R55, RZ, RZ, UR8 ;  /* 0x00000008ff377e24 */ /* 0x000fe2000f8e00ff */
[----:B------:R-:W0:Y:S01]  /*0560*/  I2F.RP R0, R9 ;  /* 0x0000000900007306 */ /* 0x000e220000209400 */
[----:B------:R-:W-:-:S02]  /*0570*/  IMAD.U32 R53, RZ, RZ, UR8 ;  /* 0x00000008ff357e24 */ /* 0x000fc4000f8e00ff */
[----:B------:R-:W-:Y:S02]  /*0580*/  IMAD.U32 R51, RZ, RZ, UR8 ;  /* 0x00000008ff337e24 */ /* 0x000fe4000f8e00ff */
[----:B------:R-:W-:Y:S01]  /*0590*/  UIADD3 UR15, UPT, UPT, UR12, 0xe, URZ ;  /* 0x0000000e0c0f7890 */ /* 0x000fe2000fffe0ff */
[----:B------:R-:W-:Y:S01]  /*05a0*/  IMAD.U32 R49, RZ, RZ, UR8 ;  /* 0x00000008ff317e24 */ /* 0x000fe2000f8e00ff */
[----:B------:R-:W-:Y:S01]  /*05b0*/  UIADD3 UR22, UPT, UPT, UR12, 0x1e, URZ ;  /* 0x0000001e0c167890 */ /* 0x000fe2000fffe0ff */
[----:B------:R-:W-:Y:S01]  /*05c0*/  IMAD.U32 R48, RZ, RZ, UR8 ;  /* 0x00000008ff307e24 */ /* 0x000fe2000f8e00ff */
[----:B------:R-:W-:Y:S02]  /*05d0*/  UIMAD UR4, UR15, UR8, URZ ;  /* 0x000000080f0472a4 */ /* 0x000fe4000f8e02ff */
[----:B------:R-:W-:Y:S01]  /*05e0*/  IMAD.U32 R47, RZ, RZ, UR8 ;  /* 0x00000008ff2f7e24 */ /* 0x000fe2000f8e00ff */
[----:B------:R-:W-:Y:S02]  /*05f0*/  UIMAD UR7, UR22, UR8, URZ ;  /* 0x00000008160772a4 */ /* 0x000fe4000f8e02ff */
[----:B------:R-:W-:Y:S01]  /*0600*/  IMAD.U32 R46, RZ, RZ, UR8 ;  /* 0x00000008ff2e7e24 */ /* 0x000fe2000f8e00ff */
[----:B------:R-:W-:Y:S01]  /*0610*/  UIADD3 UR23, UPT, UPT, UR12, 0x2e, URZ ;  /* 0x0000002e0c177890 */ /* 0x000fe2000fffe0ff */
[----:B------:R-:W-:Y:S01]  /*0620*/  IMAD.U32 R45, RZ, RZ, UR8 ;  /* 0x00000008ff2d7e24 */ /* 0x000fe2000f8e00ff */
[----:B0-----:R-:W0:Y:S01]  /*0630*/  MUFU.RCP R0, R0 ;  /* 0x0000000000007308 */ /* 0x001e220000001000 */
[----:B------:R-:W-:Y:S01]  /*0640*/  IMAD.U32 R91, RZ, RZ, UR4 ;  /* 0x00000004ff5b7e24 */ /* 0x000fe2000f8e00ff */
[----:B------:R-:W-:Y:S01]  /*0650*/  UIMAD UR13, UR23, UR8, URZ ;  /* 0x00000008170d72a4 */ /* 0x000fe2000f8e02ff */
[----:B------:R-:W-:Y:S01]  /*0660*/  IMAD.U32 R89, RZ, RZ, UR7 ;  /* 0x00000007ff597e24 */ /* 0x000fe2000f8e00ff */
[----:B------:R-:W-:Y:S01]  /*0670*/  UIADD3 UR24, UPT, UPT, UR12, 0x3e, URZ ;  /* 0x0000003e0c187890 */ /* 0x000fe2000fffe0ff */
[----:B------:R-:W-:Y:S01]  /*0680*/  IMAD.U32 R44, RZ, RZ, UR8 ;  /* 0x00000008ff2c7e24 */ /* 0x000fe2000f8e00ff */
[----:B------:R-:W-:Y:S01]  /*0690*/  UIADD3 UR25, UPT, UPT, UR12, 0x4e, URZ ;  /* 0x0000004e0c197890 */ /* 0x000fe2000fffe0ff */
[----:B------:R-:W-:Y:S01]  /*06a0*/  IMAD.U32 R43, RZ, RZ, UR8 ;  /* 0x00000008ff2b7e24 */ /* 0x000fe2000f8e00ff */
[----:B------:R-:W-:Y:S01]  /*06b0*/  UIMAD UR14, UR24, UR8, URZ ;  /* 0x00000008180e72a4 */ /* 0x000fe2000f8e02ff */
[----:B------:R-:W-:Y:S01]  /*06c0*/  IMAD.U32 R87, RZ, RZ, UR13 ;  /* 0x0000000dff577e24 */ /* 0x000fe2000f8e00ff */
[----:B------:R-:W-:Y:S01]  /*06d0*/  UIADD3 UR26, UPT, UPT, UR12, 0x5e, URZ ;  /* 0x0000005e0c1a7890 */ /* 0x000fe2000fffe0ff */
[----:B------:R-:W-:Y:S01]  /*06e0*/  IMAD.U32 R42, RZ, RZ, UR8 ;  /* 0x00000008ff2a7e24 */ /* 0x000fe2000f8e00ff */
[----:B------:R-:W-:-:S02]  /*06f0*/  UIMAD UR20, UR25, UR8, URZ ;  /* 0x00000008191472a4 */ /* 0x000fc4000f8e02ff */
[----:B------:R-:W-:Y:S01]  /*0700*/  IMAD.U32 R41, RZ, RZ, UR8 ;  /* 0x00000008ff297e24 */ /* 0x000fe2000f8e00ff */
[----:B------:R-:W-:Y:S01]  /*0710*/  UIMAD UR21, UR26, UR8, URZ ;  /* 0x000000081a1572a4 */ /* 0x000fe2000f8e02ff */
[----:B------:R-:W-:Y:S01]  /*0720*/  IMAD.U32 R85, RZ, RZ, UR14 ;  /* 0x0000000eff557e24 */ /* 0x000fe2000f8e00ff */
[----:B------:R-:W-:Y:S01]  /*0730*/  UIADD3 UR27, UPT, UPT, UR12, 0x6e, URZ ;  /* 0x0000006e0c1b7890 */ /* 0x000fe2000fffe0ff */
[----:B0-----:R-:W-:Y:S01]  /*0740*/  VIADD R2, R0, 0xffffffe ;  /* 0x0ffffffe00027836 */ /* 0x001fe20000000000 */
[----:B------:R-:W-:Y:S01]  /*0750*/  UIADD3 UR12, UPT, UPT, UR12, 0x7e, URZ ;  /* 0x0000007e0c0c7890 */ /* 0x000fe2000fffe0ff */
[----:B------:R-:W-:Y:S01]  /*0760*/  IMAD.MOV R0, RZ, RZ, -R12 ;  /* 0x000000ffff007224 */ /* 0x000fe200078e0a0c */
[----:B------:R-:W-:Y:S01]  /*0770*/  UIMAD UR28, UR27, UR8, URZ ;  /* 0x000000081b1c72a4 */ /* 0x000fe2000f8e02ff */
[----:B------:R0:W1:Y:S01]  /*0780*/  F2I.FTZ.U32.TRUNC.NTZ R3, R2 ;  /* 0x0000000200037305 */ /* 0x000062000021f000 */
[----:B------:R-:W-:Y:S01]  /*0790*/  IMAD.U32 R83, RZ, RZ, UR20 ;  /* 0x00000014ff537e24 */ /* 0x000fe2000f8e00ff */
[----:B------:R-:W-:Y:S01]  /*07a0*/  UIMAD UR29, UR12, UR8, URZ ;  /* 0x000000080c1d72a4 */ /* 0x000fe2000f8e02ff */
[----:B------:R-:W-:-:S02]  /*07b0*/  IMAD.U32 R81, RZ, RZ, UR21 ;  /* 0x00000015ff517e24 */ /* 0x000fc4000f8e00ff */
[----:B------:R-:W-:Y:S02]  /*07c0*/  IMAD.U32 R79, RZ, RZ, UR28 ;  /* 0x0000001cff4f7e24 */ /* 0x000fe4000f8e00ff */
[----:B------:R-:W-:Y:S02]  /*07d0*/  IMAD.U32 R40, RZ, RZ, UR8 ;  /* 0x00000008ff287e24 */ /* 0x000fe4000f8e00ff */
[----:B0-----:R-:W-:Y:S02]  /*07e0*/  IMAD.MOV.U32 R2, RZ, RZ, RZ ;  /* 0x000000ffff027224 */ /* 0x001fe400078e00ff */
[----:B------:R-:W-:Y:S02]  /*07f0*/  IMAD.U32 R39, RZ, RZ, UR8 ;  /* 0x00000008ff277e24 */ /* 0x000fe4000f8e00ff */
[----:B------:R-:W-:Y:S02]  /*0800*/  IMAD.U32 R30, RZ, RZ, UR8 ;  /* 0x00000008ff1e7e24 */ /* 0x000fe4000f8e00ff */
[----:B-1----:R-:W-:-:S02]  /*0810*/  IMAD.MOV R8, RZ, RZ, -R3 ;  /* 0x000000ffff087224 */ /* 0x002fc400078e0a03 */
[----:B------:R-:W-:Y:S02]  /*0820*/  IMAD.U32 R38, RZ, RZ, UR8 ;  /* 0x00000008ff267e24 */ /* 0x000fe4000f8e00ff */
[----:B------:R-:W-:Y:S02]  /*0830*/  IMAD R11, R8, R9, RZ ;  /* 0x00000009080b7224 */ /* 0x000fe400078e02ff */
[----:B------:R-:W-:Y:S02]  /*0840*/  IMAD.MOV.U32 R8, RZ, RZ, R10 ;  /* 0x000000ffff087224 */ /* 0x000fe400078e000a */
[----:B------:R-:W-:-:S04]  /*0850*/  IMAD.HI.U32 R3, R3, R11, R2 ;  /* 0x0000000b03037227 */ /* 0x000fc800078e0002 */
[----:B------:R-:W-:Y:S02]  /*0860*/  IMAD.U32 R37, RZ, RZ, UR8 ;  /* 0x00000008ff257e24 */ /* 0x000fe4000f8e00ff */
[----:B------:R-:W-:-:S04]  /*0870*/  IMAD.HI.U32 R3, R3, R8, RZ ;  /* 0x0000000803037227 */ /* 0x000fc800078e00ff */
[----:B------:R-:W-:Y:S02]  /*0880*/  IMAD R0, R3, R0, R8 ;  /* 0x0000000003007224 */ /* 0x000fe400078e0208 */
[----:B------:R-:W-:Y:S02]  /*0890*/  IMAD.U32 R29, RZ, RZ, UR8 ;  /* 0x00000008ff1d7e24 */ /* 0x000fe4000f8e00ff */
[----:B------:R-:W-:Y:S01]  /*08a0*/  IMAD.U32 R36, RZ, RZ, UR8 ;  /* 0x00000008ff247e24 */ /* 0x000fe2000f8e00ff */
[----:B------:R-:W-:Y:S01]  /*08b0*/  ISETP.GT.U32.AND P1, PT, R9, R0, PT ;  /* 0x000000000900720c */ /* 0x000fe20003f24070 */
[----:B------:R-:W-:Y:S02]  /*08c0*/  IMAD.U32 R35, RZ, RZ, UR8 ;  /* 0x00000008ff237e24 */ /* 0x000fe4000f8e00ff */
[----:B------:R-:W-:Y:S02]  /*08d0*/  IMAD.U32 R34, RZ, RZ, UR8 ;  /* 0x00000008ff227e24 */ /* 0x000fe4000f8e00ff */
[----:B------:R-:W-:-:S02]  /*08e0*/  IMAD.U32 R33, RZ, RZ, UR8 ;  /* 0x00000008ff217e24 */ /* 0x000fc4000f8e00ff */
[----:B------:R-:W-:Y:S02]  /*08f0*/  IMAD.U32 R32, RZ, RZ, UR8 ;  /* 0x00000008ff207e24 */ /* 0x000fe4000f8e00ff */
[----:B------:R-:W-:Y:S02]  /*0900*/  IMAD.U32 R31, RZ, RZ, UR8 ;  /* 0x00000008ff1f7e24 */ /* 0x000fe4000f8e00ff */
[----:B------:R-:W-:Y:S02]  /*0910*/  IMAD.U32 R50, RZ, RZ, UR8 ;  /* 0x00000008ff327e24 */ /* 0x000fe4000f8e00ff */
[----:B------:R-:W-:Y:S02]  /*0920*/  @!P1 IMAD.IADD R0, R0, 0x1, -R9 ;  /* 0x0000000100009824 */ /* 0x000fe400078e0a09 */
[----:B------:R-:W-:Y:S01]  /*0930*/  @!P1 VIADD R3, R3, 0x1 ;  /* 0x0000000103039836 */ /* 0x000fe20000000000 */
[----:B------:R-:W-:Y:S01]  /*0940*/  BAR.SYNC.DEFER_BLOCKING 0x0 ;  /* 0x0000000000007b1d */ /* 0x000fe20000010000 */
[----:B------:R-:W-:Y:S01]  /*0950*/  ISETP.NE.AND P1, PT, R4, RZ, PT ;  /* 0x000000ff0400720c */ /* 0x000fe20003f25270 */
[----:B------:R-:W-:Y:S01]  /*0960*/  IMAD.U32 R52, RZ, RZ, UR8 ;  /* 0x00000008ff347e24 */ /* 0x000fe2000f8e00ff */
[----:B------:R-:W-:Y:S01]  /*0970*/  ISETP.GE.U32.AND P0, PT, R0, R9, PT ;  /* 0x000000090000720c */ /* 0x000fe20003f06070 */
[----:B------:R-:W-:Y:S01]  /*0980*/  IMAD.U32 R56, RZ, RZ, UR8 ;  /* 0x00000008ff387e24 */ /* 0x000fe2000f8e00ff */
[----:B------:R-:W-:Y:S01]  /*0990*/  LOP3.LUT R0, R5, R4, RZ, 0x3c, !PT ;  /* 0x0000000405007212 */ /* 0x000fe200078e3cff */
[----:B------:R-:W-:-:S03]  /*09a0*/  IMAD.U32 R58, RZ, RZ, UR8 ;  /* 0x00000008ff3a7e24 */ /* 0x000fc6000f8e00ff */
[----:B------:R-:W-:Y:S01]  /*09b0*/  ISETP.GE.AND P2, PT, R0, RZ, PT ;  /* 0x000000ff0000720c */ /* 0x000fe20003f46270 */
[----:B------:R-:W-:-:S06]  /*09c0*/  VIADD R0, R6, 0x3f ;  /* 0x0000003f06007836 */ /* 0x000fcc0000000000 */
[----:B------:R-:W-:-:S04]  /*09d0*/  @P0 VIADD R3, R3, 0x1 ;  /* 0x0000000103030836 */ /* 0x000fc80000000000 */
[----:B------:R-:W-:Y:S01]  /*09e0*/  IMAD.MOV.U32 R2, RZ, RZ, R3 ;  /* 0x000000ffff027224 */ /* 0x000fe200078e0003 */
[----:B------:R-:W-:-:S03]  /*09f0*/  SHF.R.S32.HI R3, RZ, 0x1f, R0 ;  /* 0x0000001fff037819 */ /* 0x000fc60000011400 */
[----:B------:R-:W-:Y:S01]  /*0a00*/  @!P2 IMAD.MOV R2, RZ, RZ, -R2 ;  /* 0x000000ffff02a224 */ /* 0x000fe200078e0a02 */
[----:B------:R-:W-:Y:S02]  /*0a10*/  @!P1 LOP3.LUT R2, RZ, R4, RZ, 0x33, !PT ;  /* 0x00000004ff029212 */ /* 0x000fe400078e33ff */
[----:B------:R-:W-:-:S03]  /*0a20*/  LEA.HI R3, R3, R0, RZ, 0x6 ;  /* 0x0000000003037211 */ /* 0x000fc600078f30ff */
[----:B------:R-:W-:Y:S02]  /*0a30*/  IMAD.SHL.U32 R10, R2, 0x4, RZ ;  /* 0x00000004020a7824 */ /* 0x000fe400078e00ff */
[----:B------:R-:W-:-:S03]  /*0a40*/  IMAD.MOV R2, RZ, RZ, -R2 ;  /* 0x000000ffff027224 */ /* 0x000fc600078e0a02 */
[----:B------:R-:W-:Y:S01]  /*0a50*/  LEA.HI.SX32 R3, R3, -R10, 0x1a ;  /* 0x8000000a03037211 */ /* 0x000fe200078fd2ff */
[----:B------:R-:W-:-:S03]  /*0a60*/  IMAD R12, R4, R2, R5 ;  /* 0x00000002040c7224 */ /* 0x000fc600078e0205 */
[----:B------:R-:W-:Y:S02]  /*0a70*/  VIMNMX R13, PT, PT, R3, 0x4, PT ;  /* 0x00000004030d7848 */ /* 0x000fe40003fe0100 */
[----:B------:R-:W-:Y:S02]  /*0a80*/  IABS R11, R12 ;  /* 0x0000000c000b7213 */ /* 0x000fe40000000000 */
[-C--:B------:R-:W-:Y:S02]  /*0a90*/  IABS R9, R13.reuse ;  /* 0x0000000d00097213 */ /* 0x080fe40000000000 */
[----:B------:R-:W-:Y:S02]  /*0aa0*/  IABS R4, R13 ;  /* 0x0000000d00047213 */ /* 0x000fe40000000000 */
[----:B------:R-:W0:Y:S08]  /*0ab0*/  I2F.RP R0, R9 ;  /* 0x0000000900007306 */ /* 0x000e300000209400 */
[----:B0-----:R-:W0:Y:S02]  /*0ac0*/  MUFU.RCP R0, R0 ;  /* 0x0000000000007308 */ /* 0x001e240000001000 */
[----:B0-----:R-:W-:-:S02]  /*0ad0*/  VIADD R3, R0, 0xffffffe ;  /* 0x0ffffffe00037836 */ /* 0x001fc40000000000 */
[----:B------:R-:W-:-:S04]  /*0ae0*/  IMAD.MOV R0, RZ, RZ, -R4 ;  /* 0x000000ffff007224 */ /* 0x000fc800078e0a04 */
[----:B------:R-:W0:Y:S02]  /*0af0*/  F2I.FTZ.U32.TRUNC.NTZ R3, R3 ;  /* 0x0000000300037305 */ /* 0x000e24000021f000 */
[----:B0-----:R-:W-:-:S04]  /*0b00*/  IMAD.MOV R8, RZ, RZ, -R3 ;  /* 0x000000ffff087224 */ /* 0x001fc800078e0a03 */
[----:B------:R-:W-:Y:S01]  /*0b10*/  IMAD.MOV.U32 R2, RZ, RZ, R8 ;  /* 0x000000ffff027224 */ /* 0x000fe200078e0008 */
[----:B------:R-:W-:-:S03]  /*0b20*/  IABS R8, R7 ;  /* 0x0000000700087213 */ /* 0x000fc60000000000 */
[----:B------:R-:W-:Y:S01]  /*0b30*/  IMAD R5, R2, R9, RZ ;  /* 0x0000000902057224 */ /* 0x000fe200078e02ff */
[----:B------:R-:W0:Y:S01]  /*0b40*/  I2F.RP R4, R8 ;  /* 0x0000000800047306 */ /* 0x000e220000209400 */
[----:B------:R-:W-:-:S04]  /*0b50*/  IMAD.MOV.U32 R2, RZ, RZ, RZ ;  /* 0x000000ffff027224 */ /* 0x000fc800078e00ff */
[----:B------:R-:W-:Y:S01]  /*0b60*/  IMAD.HI.U32 R2, R3, R5, R2 ;  /* 0x0000000503027227 */ /* 0x000fe200078e0002 */
[----:B------:R-:W-:-:S05]  /*0b70*/  LOP3.LUT R5, R25, 0x3f, RZ, 0xc0, !PT ;  /* 0x0000003f19057812 */ /* 0x000fca00078ec0ff */
[----:B------:R-:W-:-:S04]  /*0b80*/  IMAD.HI.U32 R2, R2, R11, RZ ;  /* 0x0000000b02027227 */ /* 0x000fc800078e00ff */
[----:B------:R-:W-:Y:S01]  /*0b90*/  IMAD R0, R2, R0, R11 ;  /* 0x0000000002007224 */ /* 0x000fe200078e020b */
[----:B------:R-:W-:Y:S01]  /*0ba0*/  IABS R11, R6 ;  /* 0x00000006000b7213 */ /* 0x000fe20000000000 */
[----:B0-----:R-:W0:Y:S03]  /*0bb0*/  MUFU.RCP R4, R4 ;  /* 0x0000000400047308 */ /* 0x001e260000001000 */
[----:B------:R-:W-:-:S05]  /*0bc0*/  ISETP.GT.U32.AND P1, PT, R9, R0, PT ;  /* 0x000000000900720c */ /* 0x000fca0003f24070 */
[----:B------:R-:W1:Y:S08]  /*0bd0*/  I2F.RP R3, R11 ;  /* 0x0000000b00037306 */ /* 0x000e700000209400 */
[----:B------:R-:W-:Y:S02]  /*0be0*/  @!P1 IMAD.IADD R0, R0, 0x1, -R9 ;  /* 0x0000000100009824 */ /* 0x000fe400078e0a09 */
[----:B------:R-:W-:Y:S01]  /*0bf0*/  @!P1 VIADD R2, R2, 0x1 ;  /* 0x0000000102029836 */ /* 0x000fe20000000000 */
[----:B------:R-:W-:Y:S01]  /*0c00*/  ISETP.NE.AND P1, PT, R13, RZ, PT ;  /* 0x000000ff0d00720c */ /* 0x000fe20003f25270 */
[----:B0-----:R-:W-:Y:S01]  /*0c10*/  VIADD R4, R4, 0xffffffe ;  /* 0x0ffffffe04047836 */ /* 0x001fe20000000000 */
[----:B------:R-:W-:Y:S01]  /*0c20*/  ISETP.GE.U32.AND P0, PT, R0, R9, PT ;  /* 0x000000090000720c */ /* 0x000fe20003f06070 */
[----:B-1----:R-:W0:Y:S01]  /*0c30*/  MUFU.RCP R3, R3 ;  /* 0x0000000300037308 */ /* 0x002e220000001000 */
[----:B------:R-:W-:-:S04]  /*0c40*/  LOP3.LUT R0, R12, R13, RZ, 0x3c, !PT ;  /* 0x0000000d0c007212 */ /* 0x000fc800078e3cff */
[----:B------:R-:W-:-:S07]  /*0c50*/  ISETP.GE.AND P2, PT, R0, RZ, PT ;  /* 0x000000ff0000720c */ /* 0x000fce0003f46270 */
[----:B------:R-:W-:-:S04]  /*0c60*/  @P0 VIADD R2, R2, 0x1 ;  /* 0x0000000102020836 */ /* 0x000fc80000000000 */
[----:B------:R-:W-:Y:S02]  /*0c70*/  IMAD.MOV.U32 R9, RZ, RZ, R2 ;  /* 0x000000ffff097224 */ /* 0x000fe400078e0002 */
[----:B0-----:R-:W-:Y:S02]  /*0c80*/  VIADD R2, R3, 0xffffffe ;  /* 0x0ffffffe03027836 */ /* 0x001fe40000000000 */
[----:B------:R-:W-:Y:S01]  /*0c90*/  @!P2 IMAD.MOV R9, RZ, RZ, -R9 ;  /* 0x000000ffff09a224 */ /* 0x000fe200078e0a09 */
[----:B------:R-:W-:Y:S01]  /*0ca0*/  @!P1 LOP3.LUT R9, RZ, R13, RZ, 0x33, !PT ;  /* 0x0000000dff099212 */ /* 0x000fe200078e33ff */
[----:B------:R0:W1:Y:S04]  /*0cb0*/  F2I.FTZ.U32.TRUNC.NTZ R3, R2 ;  /* 0x0000000200037305 */ /* 0x000068000021f000 */
[----:B------:R-:W-:-:S04]  /*0cc0*/  IMAD.MOV R0, RZ, RZ, -R9 ;  /* 0x000000ffff007224 */ /* 0x000fc800078e0a09 */
[----:B------:R-:W-:Y:S02]  /*0cd0*/  IMAD R0, R13, R0, R12 ;  /* 0x000000000d007224 */ /* 0x000fe400078e020c */
[----:B0-----:R-:W-:Y:S02]  /*0ce0*/  IMAD.MOV.U32 R2, RZ, RZ, RZ ;  /* 0x000000ffff027224 */ /* 0x001fe400078e00ff */
[----:B------:R-:W-:Y:S02]  /*0cf0*/  IMAD.IADD R0, R10, 0x1, R0 ;  /* 0x000000010a007824 */ /* 0x000fe400078e0200 */
[----:B------:R-:W0:Y:S01]  /*0d00*/  LDS R10, [UR10] ;  /* 0x0000000aff0a7984 */ /* 0x000e220008000800 */
[----:B-1----:R-:W-:Y:S02]  /*0d10*/  IMAD.MOV R7, RZ, RZ, -R3 ;  /* 0x000000ffff077224 */ /* 0x002fe400078e0a03 */
[----:B------:R-:W-:Y:S02]  /*0d20*/  IMAD R16, R0, 0x40, R5 ;  /* 0x0000004000107824 */ /* 0x000fe400078e0205 */
[----:B------:R-:W1:Y:S01]  /*0d30*/  F2I.FTZ.U32.TRUNC.NTZ R5, R4 ;  /* 0x0000000400057305 */ /* 0x000e62000021f000 */
[----:B------:R-:W-:-:S02]  /*0d40*/  IMAD.MOV.U32 R0, RZ, RZ, R7 ;  /* 0x000000ffff007224 */ /* 0x000fc400078e0007 */
[----:B------:R-:W-:Y:S01]  /*0d50*/  IABS R20, R16 ;  /* 0x0000001000147213 */ /* 0x000fe20000000000 */
[----:B------:R2:W-:Y:S01]  /*0d60*/  STL [R1+0x1794], R16 ;  /* 0x0017941001007387 */ /* 0x0005e20000100800 */
[----:B------:R-:W-:Y:S01]  /*0d70*/  IMAD R7, R0, R11, RZ ;  /* 0x0000000b00077224 */ /* 0x000fe200078e02ff */
[----:B------:R-:W-:Y:S03]  /*0d80*/  BAR.SYNC.DEFER_BLOCKING 0x0 ;  /* 0x0000000000007b1d */ /* 0x000fe60000010000 */
[----:B------:R-:W-:Y:S01]  /*0d90*/  IMAD.HI.U32 R2, R3, R7, R2 ;  /* 0x0000000703027227 */ /* 0x000fe200078e0002 */
[----:B------:R-:W-:-:S03]  /*0da0*/  ISETP.GE.AND P2, PT, R16, RZ, PT ;  /* 0x000000ff1000720c */ /* 0x000fc60003f46270 */
[----:B------:R-:W-:Y:S02]  /*0db0*/  IMAD.SHL.U32 R0, R9, 0x200, RZ ;  /* 0x0000020009007824 */ /* 0x000fe400078e00ff */
[----:B------:R-:W-:-:S04]  /*0dc0*/  IMAD.HI.U32 R2, R2, R20, RZ ;  /* 0x0000001402027227 */ /* 0x000fc800078e00ff */
[----:B-1----:R-:W-:Y:S02]  /*0dd0*/  IMAD.MOV R3, RZ, RZ, -R5 ;  /* 0x000000ffff037224 */ /* 0x002fe400078e0a05 */
[----:B------:R-:W-:Y:S02]  /*0de0*/  IMAD.MOV R2, RZ, RZ, -R2 ;  /* 0x000000ffff027224 */ /* 0x000fe400078e0a02 */
[----:B------:R-:W-:Y:S02]  /*0df0*/  IMAD.MOV.U32 R9, RZ, RZ, R3 ;  /* 0x000000ffff097224 */ /* 0x000fe400078e0003 */
[C---:B------:R-:W-:Y:S02]  /*0e00*/  VIADD R12, R0.reuse, 0x1 ;  /* 0x00000001000c7836 */ /* 0x040fe40000000000 */
[----:B------:R-:W-:Y:S02]  /*0e10*/  IMAD R20, R11, R2, R20 ;  /* 0x000000020b147224 */ /* 0x000fe400078e0214 */
[----:B------:R-:W-:Y:S01]  /*0e20*/  IMAD R9, R9, R8, RZ ;  /* 0x0000000809097224 */ /* 0x000fe200078e02ff */
[----:B------:R-:W-:Y:S01]  /*0e30*/  IABS R2, R12 ;  /* 0x0000000c00027213 */ /* 0x000fe20000000000 */
[----:B------:R-:W-:Y:S01]  /*0e40*/  IMAD.MOV.U32 R4, RZ, RZ, RZ ;  /* 0x000000ffff047224 */ /* 0x000fe200078e00ff */
[----:B------:R-:W-:Y:S01]  /*0e50*/  ISETP.GT.U32.AND P0, PT, R11, R20, PT ;  /* 0x000000140b00720c */ /* 0x000fe20003f04070 */
[----:B------:R-:W-:Y:S01]  /*0e60*/  VIADD R13, R0, 0x2 ;  /* 0x00000002000d7836 */ /* 0x000fe20000000000 */
[----:B------:R-:W-:Y:S01]  /*0e70*/  ISETP.GE.AND P3, PT, R12, RZ, PT ;  /* 0x000000ff0c00720c */ /* 0x000fe20003f66270 */
[----:B------:R-:W-:Y:S01]  /*0e80*/  IMAD.HI.U32 R9, R5, R9, R4 ;  /* 0x0000000905097227 */ /* 0x000fe200078e0004 */
[----:B0-----:R-:W-:-:S02]  /*0e90*/  R2UR UR11, R10 ;  /* 0x000000000a0b72ca */ /* 0x001fc400000e0000 */
[----:B------:R-:W-:Y:S01]  /*0ea0*/  IABS R7, R13 ;  /* 0x0000000d00077213 */ /* 0x000fe20000000000 */
[----:B------:R-:W-:Y:S02]  /*0eb0*/  IMAD.MOV.U32 R4, RZ, RZ, R2 ;  /* 0x000000ffff047224 */ /* 0x000fe400078e0002 */
[----:B------:R-:W-:Y:S02]  /*0ec0*/  VIADD R14, R0, 0x3 ;  /* 0x00000003000e7836 */ /* 0x000fe40000000000 */
[----:B------:R-:W-:-:S04]  /*0ed0*/  IMAD.HI.U32 R2, R9, R4, RZ ;  /* 0x0000000409027227 */ /* 0x000fc800078e00ff */
[----:B------:R-:W-:-:S04]  /*0ee0*/  IMAD.HI.U32 R3, R9, R7, RZ ;  /* 0x0000000709037227 */ /* 0x000fc800078e00ff */
[----:B------:R-:W-:Y:S02]  /*0ef0*/  IMAD.MOV R5, RZ, RZ, -R2 ;  /* 0x000000ffff057224 */ /* 0x000fe400078e0a02 */
[----:B------:R-:W-:Y:S02]  /*0f00*/  IMAD.MOV R2, RZ, RZ, -R3 ;  /* 0x000000ffff027224 */ /* 0x000fe400078e0a03 */
[----:B------:R-:W-:Y:S02]  /*0f10*/  IMAD R3, R8, R5, R4 ;  /* 0x0000000508037224 */ /* 0x000fe400078e0204 */
[----:B------:R-:W-:Y:S01]  /*0f20*/  @!P0 IMAD.IADD R20, R20, 0x1, -R11 ;  /* 0x0000000114148824 */ /* 0x000fe200078e0a0b */
[----:B------:R-:W-:Y:S01]  /*0f30*/  ISETP.GE.AND P0, PT, R13, RZ, PT ;  /* 0x000000ff0d00720c */ /* 0x000fe20003f06270 */
[C---:B------:R-:W-:Y:S01]  /*0f40*/  IMAD R5, R8.reuse, R2, R7 ;  /* 0x0000000208057224 */ /* 0x040fe200078e0207 */
[----:B------:R-:W-:Y:S01]  /*0f50*/  ISETP.GT.U32.AND P4, PT, R8, R3, PT ;  /* 0x000000030800720c */ /* 0x000fe20003f84070 */
[C---:B------:R-:W-:Y:S01]  /*0f60*/  VIADD R15, R0.reuse, 0x4 ;  /* 0x00000004000f7836 */ /* 0x040fe20000000000 */
[----:B------:R-:W-:Y:S01]  /*0f70*/  ISETP.GT.U32.AND P1, PT, R11, R20, PT ;  /* 0x000000140b00720c */ /* 0x000fe20003f24070 */
[C---:B--2---:R-:W-:Y:S01]  /*0f80*/  VIADD R16, R0.reuse, 0xb ;  /* 0x0000000b00107836 */ /* 0x044fe20000000000 */
[----:B------:R-:W-:Y:S01]  /*0f90*/  IABS R7, R14 ;  /* 0x0000000e00077213 */ /* 0x000fe20000000000 */
[----:B------:R-:W-:Y:S01]  /*0fa0*/  VIADD R18, R0, 0xe ;  /* 0x0000000e00127836 */ /* 0x000fe20000000000 */
[----:B------:R-:W-:Y:S01]  /*0fb0*/  ISETP.GT.U32.AND P6, PT, R8, R5, PT ;  /* 0x000000050800720c */ /* 0x000fe20003fc4070 */
[----:B------:R-:W-:Y:S01]  /*0fc0*/  VIADD R24, R0, 0x2e ;  /* 0x0000002e00187836 */ /* 0x000fe20000000000 */
[----:B------:R-:W-:Y:S01]  /*0fd0*/  IABS R10, R15 ;  /* 0x0000000f000a7213 */ /* 0x000fe20000000000 */
[----:B------:R-:W-:Y:S01]  /*0fe0*/  IMAD.HI.U32 R2, R9, R7, RZ ;  /* 0x0000000709027227 */ /* 0x000fe200078e00ff */
[----:B------:R-:W-:-:S03]  /*0ff0*/  IABS R19, R18 ;  /* 0x0000001200137213 */ /* 0x000fc60000000000 */
[----:B------:R-:W-:Y:S02]  /*1000*/  @!P4 IMAD.IADD R3, R3, 0x1, -R8 ;  /* 0x000000010303c824 */ /* 0x000fe400078e0a08 */
[----:B------:R-:W-:-:S04]  /*1010*/  IMAD.HI.U32 R4, R9, R10, RZ ;  /* 0x0000000a09047227 */ /* 0x000fc800078e00ff */
[----:B------:R-:W-:Y:S02]  /*1020*/  IMAD.MOV R2, RZ, RZ, -R2 ;  /* 0x000000ffff027224 */ /* 0x000fe400078e0a02 */
[----:B------:R-:W-:Y:S01]  /*1030*/  @!P1 IMAD.IADD R20, R20, 0x1, -R11 ;  /* 0x0000000114149824 */ /* 0x000fe200078e0a0b */
[C---:B------:R-:W-:Y:S01]  /*1040*/  ISETP.GT.U32.AND P1, PT, R8.reuse, R3, PT ;  /* 0x000000030800720c */ /* 0x040fe20003f24070 */
[----:B------:R-:W-:Y:S02]  /*1050*/  IMAD.MOV R11, RZ, RZ, -R4 ;  /* 0x000000ffff0b7224 */ /* 0x000fe400078e0a04 */
[----:B------:R-:W-:Y:S02]  /*1060*/  IMAD R7, R8, R2, R7 ;  /* 0x0000000208077224 */ /* 0x000fe400078e0207 */
[----:B------:R-:W-:Y:S01]  /*1070*/  @!P6 IMAD.IADD R5, R5, 0x1, -R8 ;  /* 0x000000010505e824 */ /* 0x000fe200078e0a08 */
[----:B------:R-:W-:Y:S01]  /*1080*/  ISETP.GE.AND P6, PT, R14, RZ, PT ;  /* 0x000000ff0e00720c */ /* 0x000fe20003fc6270 */
[----:B------:R-:W-:Y:S01]  /*1090*/  @!P2 IMAD.MOV R20, RZ, RZ, -R20 ;  /* 0x000000ffff14a224 */ /* 0x000fe200078e0a14 */
[C---:B------:R-:W-:Y:S01]  /*10a0*/  ISETP.GT.U32.AND P2, PT, R8.reuse, R7, PT ;  /* 0x000000070800720c */ /* 0x040fe20003f44070 */
[----:B------:R-:W-:Y:S01]  /*10b0*/  IMAD R11, R8, R11, R10 ;  /* 0x0000000b080b7224 */ /* 0x000fe200078e020a */
[----:B------:R-:W-:Y:S01]  /*10c0*/  @!P5 LOP3.LUT R20, RZ, R6, RZ, 0x33, !PT ;  /* 0x00000006ff14d212 */ /* 0x000fe200078e33ff */
[----:B------:R-:W-:Y:S01]  /*10d0*/  VIADD R2, R0, 0x5 ;  /* 0x0000000500027836 */ /* 0x000fe20000000000 */
[C---:B------:R-:W-:Y:S01]  /*10e0*/  ISETP.GT.U32.AND P4, PT, R8.reuse, R5, PT ;  /* 0x000000050800720c */ /* 0x040fe20003f84070 */
[--C-:B------:R-:W-:Y:S01]  /*10f0*/  @!P1 IMAD.IADD R3, R3, 0x1, -R8.reuse ;  /* 0x0000000103039824 */ /* 0x100fe200078e0a08 */
[----:B------:R-:W-:Y:S01]  /*1100*/  ISETP.GT.U32.AND P5, PT, R8, R11, PT ;  /* 0x0000000b0800720c */ /* 0x000fe20003fa4070 */
[C---:B------:R-:W-:Y:S01]  /*1110*/  VIADD R10, R0.reuse, 0x6 ;  /* 0x00000006000a7836 */ /* 0x040fe20000000000 */
[----:B------:R-:W-:Y:S01]  /*1120*/  IABS R4, R2 ;  /* 0x0000000200047213 */ /* 0x000fe20000000000 */
[----:B------:R-:W-:Y:S01]  /*1130*/  IMAD.MOV.U32 R12, RZ, RZ, R3 ;  /* 0x000000ffff0c7224 */ /* 0x000fe200078e0003 */
[----:B------:R-:W-:Y:S01]  /*1140*/  ISETP.GE.AND P1, PT, R15, RZ, PT ;  /* 0x000000ff0f00720c */ /* 0x000fe20003f26270 */
[----:B------:R-:W-:Y:S01]  /*1150*/  VIADD R14, R0, 0xa ;  /* 0x0000000a000e7836 */ /* 0x000fe20000000000 */
[----:B------:R-:W-:Y:S01]  /*1160*/  IABS R6, R10 ;  /* 0x0000000a00067213 */ /* 0x000fe20000000000 */
[----:B------:R-:W-:Y:S01]  /*1170*/  @!P2 IMAD.IADD R7, R7, 0x1, -R8 ;  /* 0x000000010707a824 */ /* 0x000fe200078e0a08 */
[----:B------:R-:W-:Y:S01]  /*1180*/  ISETP.GE.AND P2, PT, R10, RZ, PT ;  /* 0x000000ff0a00720c */ /* 0x000fe20003f46270 */
[----:B------:R-:W-:-:S02]  /*1190*/  @!P3 IMAD.MOV R12, RZ, RZ, -R12 ;  /* 0x000000ffff0cb224 */ /* 0x000fc400078e0a0c */
[--C-:B------:R-:W-:Y:S01]  /*11a0*/  @!P4 IMAD.IADD R5, R5, 0x1, -R8.reuse ;  /* 0x000000010505c824 */ /* 0x100fe200078e0a08 */
[----:B------:R-:W-:Y:S01]  /*11b0*/  ISETP.GE.AND P4, PT, R2, RZ, PT ;  /* 0x000000ff0200720c */ /* 0x000fe20003f86270 */
[----:B------:R-:W-:Y:S01]  /*11c0*/  @!P5 IMAD.IADD R11, R11, 0x1, -R8 ;  /* 0x000000010b0bd824 */ /* 0x000fe200078e0a08 */
[C---:B------:R-:W-:Y:S01]  /*11d0*/  ISETP.GT.U32.AND P5, PT, R8.reuse, R7, PT ;  /* 0x000000070800720c */ /* 0x040fe20003fa4070 */
[C---:B------:R-:W-:Y:S01]  /*11e0*/  IMAD.HI.U32 R2, R9.reuse, R4, RZ ;  /* 0x0000000409027227 */ /* 0x040fe200078e00ff */
[----:B------:R0:W-:Y:S02]  /*11f0*/  STL [R1+0x78], R12 ;  /* 0x0000780c01007387 */ /* 0x0001e40000100800 */
[----:B------:R-:W-:Y:S01]  /*1200*/  ISETP.GT.U32.AND P3, PT, R8, R11, PT ;  /* 0x0000000b0800720c */ /* 0x000fe20003f64070 */
[----:B------:R-:W-:-:S04]  /*1210*/  IMAD.HI.U32 R3, R9, R6, RZ ;  /* 0x0000000609037227 */ /* 0x000fc800078e00ff */
[----:B------:R-:W-:Y:S02]  /*1220*/  IMAD.MOV R13, RZ, RZ, -R3 ;  /* 0x000000ffff0d7224 */ /* 0x000fe400078e0a03 */
[----:B------:R-:W-:Y:S02]  /*1230*/  VIADD R10, R0, 0x7 ;  /* 0x00000007000a7836 */ /* 0x000fe40000000000 */
[----:B0-----:R-:W-:Y:S02]  /*1240*/  IMAD.MOV.U32 R12, RZ, RZ, R5 ;  /* 0x000000ffff0c7224 */ /* 0x001fe400078e0005 */
[----:B------:R-:W-:Y:S02]  /*1250*/  IMAD.MOV R5, RZ, RZ, -R2 ;  /* 0x000000ffff057224 */ /* 0x000fe400078e0a02 */
[----:B------:R-:W-:Y:S02]  /*1260*/  @!P5 IMAD.IADD R7, R7, 0x1, -R8 ;  /* 0x000000010707d824 */ /* 0x000fe400078e0a08 */
[----:B------:R-:W-:-:S02]  /*1270*/  IMAD R3, R8, R5, R4 ;  /* 0x0000000508037224 */ /* 0x000fc400078e0204 */
[C---:B------:R-:W-:Y:S02]  /*1280*/  IMAD R5, R8.reuse, R13, R6 ;  /* 0x0000000d08057224 */ /* 0x040fe400078e0206 */
[----:B------:R-:W-:Y:S01]  /*1290*/  IMAD.MOV.U32 R15, RZ, RZ, R7 ;  /* 0x000000ffff0f7224 */ /* 0x000fe200078e0007 */
[----:B------:R-:W-:Y:S01]  /*12a0*/  ISETP.GT.U32.AND P5, PT, R8, R3, PT ;  /* 0x000000030800720c */ /* 0x000fe20003fa4070 */
[----:B------:R-:W-:Y:S01]  /*12b0*/  @!P0 IMAD.MOV R12, RZ, RZ, -R12 ;  /* 0x000000ffff0c8224 */ /* 0x000fe200078e0a0c */
[----:B------:R-:W-:Y:S01]  /*12c0*/  ISETP.GE.AND P0, PT, R10, RZ, PT ;  /* 0x000000ff0a00720c */ /* 0x000fe20003f06270 */
[----:B------:R-:W-:Y:S01]  /*12d0*/  @!P6 IMAD.MOV R15, RZ, RZ, -R15 ;  /* 0x000000ffff0fe224 */ /* 0x000fe200078e0a0f */
[----:B------:R-:W-:Y:S01]  /*12e0*/  IABS R10, R10 ;  /* 0x0000000a000a7213 */ /* 0x000fe20000000000 */
[----:B------:R-:W-:Y:S01]  /*12f0*/  VIADD R2, R0, 0x8 ;  /* 0x0000000800027836 */ /* 0x000fe20000000000 */
[----:B------:R-:W-:Y:S01]  /*1300*/  ISETP.GT.U32.AND P6, PT, R8, R5, PT ;  /* 0x000000050800720c */ /* 0x000fe20003fc4070 */
[----:B------:R-:W-:Y:S01]  /*1310*/  @!P3 IMAD.IADD R11, R11, 0x1, -R8 ;  /* 0x000000010b0bb824 */ /* 0x000fe200078e0a08 */
[----:B------:R0:W-:Y:S01]  /*1320*/  STL [R1+0x74], R12 ;  /* 0x0000740c01007387 */ /* 0x0001e20000100800 */
[----:B------:R-:W-:Y:S01]  /*1330*/  IMAD.MOV.U32 R4, RZ, RZ, R10 ;  /* 0x000000ffff047224 */ /* 0x000fe200078e000a */
[----:B------:R-:W-:Y:S01]  /*1340*/  ISETP.GE.AND P3, PT, R2, RZ, PT ;  /* 0x000000ff0200720c */ /* 0x000fe20003f66270 */
[----:B------:R-:W-:Y:S01]  /*1350*/  VIADD R10, R0, 0x9 ;  /* 0x00000009000a7836 */ /* 0x000fe20000000000 */
[----:B------:R-:W-:Y:S01]  /*1360*/  IABS R6, R2 ;  /* 0x0000000200067213 */ /* 0x000fe20000000000 */
[----:B------:R-:W-:Y:S01]  /*1370*/  @!P5 IMAD.IADD R3, R3, 0x1, -R8 ;  /* 0x000000010303d824 */ /* 0x000fe200078e0a08 */
[----:B------:R-:W-:Y:S01]  /*1380*/  STL [R1+0x254], R15 ;  /* 0x0002540f01007387 */ /* 0x000fe20000100800 */
[----:B------:R-:W-:-:S03]  /*1390*/  IMAD.HI.U32 R2, R9, R4, RZ ;  /* 0x0000000409027227 */ /* 0x000fc600078e00ff */
[----:B------:R-:W-:Y:S01]  /*13a0*/  ISETP.GT.U32.AND P5, PT, R8, R3, PT ;  /* 0x000000030800720c */ /* 0x000fe20003fa4070 */
[----:B0-----:R-:W-:Y:S02]  /*13b0*/  IMAD.MOV.U32 R12, RZ, RZ, R11 ;  /* 0x000000ffff0c7224 */ /* 0x001fe400078e000b */
[----:B------:R-:W-:Y:S02]  /*13c0*/  IMAD.MOV R7, RZ, RZ, -R2 ;  /* 0x000000ffff077224 */ /* 0x000fe400078e0a02 */
[----:B------:R-:W-:Y:S01]  /*13d0*/  @!P1 IMAD.MOV R12, RZ, RZ, -R12 ;  /* 0x000000ffff0c9224 */ /* 0x000fe200078e0a0c */
[----:B------:R-:W-:Y:S01]  /*13e0*/  ISETP.GE.AND P1, PT, R10, RZ, PT ;  /* 0x000000ff0a00720c */ /* 0x000fe20003f26270 */
[----:B------:R-:W-:Y:S01]  /*13f0*/  @!P6 IMAD.IADD R5, R5, 0x1, -R8 ;  /* 0x000000010505e824 */ /* 0x000fe200078e0a08 */
[----:B------:R-:W-:Y:S01]  /*1400*/  IABS R10, R10 ;  /* 0x0000000a000a7213 */ /* 0x000fe20000000000 */
[----:B------:R-:W-:Y:S01]  /*1410*/  IMAD.HI.U32 R2, R9, R6, RZ ;  /* 0x0000000609027227 */ /* 0x000fe200078e00ff */
[----:B------:R0:W-:Y:S02]  /*1420*/  STL [R1+0x258], R12 ;  /* 0x0002580c01007387 */ /* 0x0001e40000100800 */
[C---:B------:R-:W-:Y:S01]  /*1430*/  ISETP.GT.U32.AND P6, PT, R8.reuse, R5, PT ;  /* 0x000000050800720c */ /* 0x040fe20003fc4070 */
[----:B------:R-:W-:-:S02]  /*1440*/  IMAD R7, R8, R7, R4 ;  /* 0x0000000708077224 */ /* 0x000fc400078e0204 */
[----:B------:R-:W-:Y:S02]  /*1450*/  IMAD.MOV R11, RZ, RZ, -R2 ;  /* 0x000000ffff0b7224 */ /* 0x000fe400078e0a02 */
[----:B------:R-:W-:Y:S01]  /*1460*/  IMAD.HI.U32 R2, R9, R10, RZ ;  /* 0x0000000a09027227 */ /* 0x000fe200078e00ff */
[----:B0-----:R-:W-:-:S03]  /*1470*/  IABS R12, R14 ;  /* 0x0000000e000c7213 */ /* 0x001fc60000000000 */
[----:B------:R-:W-:Y:S01]  /*1480*/  @!P5 IMAD.IADD R3, R3, 0x1, -R8 ;  /* 0x000000010303d824 */ /* 0x000fe200078e0a08 */
[----:B------:R-:W-:Y:S01]  /*1490*/  ISETP.GT.U32.AND P5, PT, R8, R7, PT ;  /* 0x000000070800720c */ /* 0x000fe20003fa4070 */
[----:B------:R-:W-:Y:S02]  /*14a0*/  IMAD.MOV R13, RZ, RZ, -R2 ;  /* 0x000000ffff0d7224 */ /* 0x000fe400078e0a02 */
[----:B------:R-:W-:-:S04]  /*14b0*/  IMAD.HI.U32 R4, R9, R12, RZ ;  /* 0x0000000c09047227 */ /* 0x000fc800078e00ff */
[----:B------:R-:W-:Y:S02]  /*14c0*/  IMAD.MOV.U32 R17, RZ, RZ, R3 ;  /* 0x000000ffff117224 */ /* 0x000fe400078e0003 */
[----:B------:R-:W-:Y:S02]  /*14d0*/  IMAD.MOV R15, RZ, RZ, -R4 ;  /* 0x000000ffff0f7224 */ /* 0x000fe400078e0a04 */
[C---:B------:R-:W-:Y:S02]  /*14e0*/  IMAD R3, R8.reuse, R13, R10 ;  /* 0x0000000d08037224 */ /* 0x040fe400078e020a */
[C---:B------:R-:W-:Y:S02]  /*14f0*/  IMAD R13, R8.reuse, R15, R12 ;  /* 0x0000000f080d7224 */ /* 0x040fe400078e020c */
[----:B------:R-:W-:Y:S01]  /*1500*/  @!P6 IMAD.IADD R5, R5, 0x1, -R8 ;  /* 0x000000010505e824 */ /* 0x000fe200078e0a08 */
[C---:B------:R-:W-:Y:S01]  /*1510*/  ISETP.GT.U32.AND P6, PT, R8.reuse, R3, PT ;  /* 0x000000030800720c */ /* 0x040fe20003fc4070 */
[C---:B------:R-:W-:Y:S01]  /*1520*/  IMAD R11, R8.reuse, R11, R6 ;  /* 0x0000000b080b7224 */ /* 0x040fe200078e0206 */
[----:B------:R-:W-:Y:S01]  /*1530*/  IABS R6, R16 ;  /* 0x0000001000067213 */ /* 0x000fe20000000000 */
[----:B------:R-:W-:Y:S01]  /*1540*/  @!P5 IMAD.IADD R7, R7, 0x1, -R8 ;  /* 0x000000010707d824 */ /* 0x000fe200078e0a08 */
[C---:B------:R-:W-:Y:S01]  /*1550*/  ISETP.GT.U32.AND P5, PT, R8.reuse, R13, PT ;  /* 0x0000000d0800720c */ /* 0x040fe20003fa4070 */
[----:B------:R-:W-:Y:S01]  /*1560*/  @!P4 IMAD.MOV R17, RZ, RZ, -R17 ;  /* 0x000000ffff11c224 */ /* 0x000fe200078e0a11 */
[----:B------:R-:W-:Y:S01]  /*1570*/  ISETP.GT.U32.AND P4, PT, R8, R11, PT ;  /* 0x0000000b0800720c */ /* 0x000fe20003f84070 */
[----:B------:R-:W-:-:S02]  /*1580*/  VIADD R10, R0, 0xc ;  /* 0x0000000c000a7836 */ /* 0x000fc40000000000 */
[----:B------:R-:W-:Y:S01]  /*1590*/  IMAD.HI.U32 R2, R9, R6, RZ ;  /* 0x0000000609027227 */ /* 0x000fe200078e00ff */
[----:B------:R0:W-:Y:S02]  /*15a0*/  STL [R1+0x25c], R17 ;  /* 0x00025c1101007387 */ /* 0x0001e40000100800 */
[----:B------:R-:W-:Y:S01]  /*15b0*/  IABS R4, R10 ;  /* 0x0000000a00047213 */ /* 0x000fe20000000000 */
[----:B------:R-:W-:Y:S02]  /*15c0*/  @!P6 IMAD.IADD R3, R3, 0x1, -R8 ;  /* 0x000000010303e824 */ /* 0x000fe400078e0a08 */
[----:B------:R-:W-:Y:S02]  /*15d0*/  IMAD.MOV R15, RZ, RZ, -R2 ;  /* 0x000000ffff0f7224 */ /* 0x000fe400078e0a02 */
[----:B------:R-:W-:Y:S01]  /*15e0*/  @!P5 IMAD.IADD R13, R13, 0x1, -R8 ;  /* 0x000000010d0dd824 */ /* 0x000fe200078e0a08 */
[----:B------:R-:W-:Y:S01]  /*15f0*/  ISETP.GT.U32.AND P5, PT, R8, R3, PT ;  /* 0x000000030800720c */ /* 0x000fe20003fa4070 */
[----:B------:R-:W-:-:S04]  /*1600*/  IMAD.HI.U32 R2, R9, R4, RZ ;  /* 0x0000000409027227 */ /* 0x000fc800078e00ff */
[----:B------:R-:W-:Y:S01]  /*1610*/  @!P4 IMAD.IADD R11, R11, 0x1, -R8 ;  /* 0x000000010b0bc824 */ /* 0x000fe200078e0a08 */
[C---:B------:R-:W-:Y:S01]  /*1620*/  ISETP.GT.U32.AND P4, PT, R8.reuse, R7, PT ;  /* 0x000000070800720c */ /* 0x040fe20003f84070 */
[----:B------:R-:W-:Y:S02]  /*1630*/  IMAD.MOV.U32 R21, RZ, RZ, R5 ;  /* 0x000000ffff157224 */ /* 0x000fe400078e0005 */
[----:B------:R-:W-:Y:S01]  /*1640*/  IMAD.MOV R5, RZ, RZ, -R2 ;  /* 0x000000ffff057224 */ /* 0x000fe200078e0a02 */
[----:B------:R-:W-:Y:S01]  /*1650*/  ISETP.GT.U32.AND P6, PT, R8, R11, PT ;  /* 0x0000000b0800720c */ /* 0x000fe20003fc4070 */
[----:B------:R-:W-:Y:S02]  /*1660*/  VIADD R12, R0, 0xd ;  /* 0x0000000d000c7836 */ /* 0x000fe40000000000 */
[C---:B------:R-:W-:Y:S02]  /*1670*/  IMAD R5, R8.reuse, R5, R4 ;  /* 0x0000000508057224 */ /* 0x040fe400078e0204 */
[----:B------:R-:W-:Y:S01]  /*1680*/  @!P5 IMAD.IADD R3, R3, 0x1, -R8 ;  /* 0x000000010303d824 */ /* 0x000fe200078e0a08 */
[----:B0-----:R-:W-:Y:S01]  /*1690*/  IABS R17, R12 ;  /* 0x0000000c00117213 */ /* 0x001fe20000000000 */
[C---:B------:R-:W-:Y:S01]  /*16a0*/  IMAD R15, R8.reuse, R15, R6 ;  /* 0x0000000f080f7224 */ /* 0x040fe200078e0206 */
[----:B------:R-:W-:Y:S01]  /*16b0*/  ISETP.GT.U32.AND P5, PT, R8, R5, PT ;  /* 0x000000050800720c */ /* 0x000fe20003fa4070 */
[----:B------:R-:W-:-:S02]  /*16c0*/  @!P4 IMAD.IADD R7, R7, 0x1, -R8 ;  /* 0x000000010707c824 */ /* 0x000fc400078e0a08 */
[----:B------:R-:W-:Y:S01]  /*16d0*/  @!P2 IMAD.MOV R21, RZ, RZ, -R21 ;  /* 0x000000ffff15a224 */ /* 0x000fe200078e0a15 */
[----:B------:R-:W-:Y:S01]  /*16e0*/  ISETP.GT.U32.AND P4, PT, R8, R15, PT ;  /* 0x0000000f0800720c */ /* 0x000fe20003f84070 */
[--C-:B------:R-:W-:Y:S01]  /*16f0*/  @!P6 IMAD.IADD R11, R11, 0x1, -R8.reuse ;  /* 0x000000010b0be824 */ /* 0x100fe200078e0a08 */
[----:B------:R-:W-:Y:S01]  /*1700*/  ISETP.GE.AND P6, PT, R14, RZ, PT ;  /* 0x000000ff0e00720c */ /* 0x000fe20003fc6270 */
[----:B------:R-:W-:Y:S01]  /*1710*/  VIADD R14, R0, 0xf ;  /* 0x0000000f000e7836 */ /* 0x000fe20000000000 */
[----:B------:R0:W-:Y:S01]  /*1720*/  STL [R1+0x26c], R21 ;  /* 0x00026c1501007387 */ /* 0x0001e20000100800 */
[----:B------:R-:W-:Y:S01]  /*1730*/  IMAD.HI.U32 R2, R9, R17, RZ ;  /* 0x0000001109027227 */ /* 0x000fe200078e00ff */
[----:B------:R-:W-:Y:S02]  /*1740*/  ISETP.GT.U32.AND P2, PT, R8, R13, PT ;  /* 0x0000000d0800720c */ /* 0x000fe40003f44070 */
[----:B------:R-:W-:Y:S01]  /*1750*/  IABS R6, R14 ;  /* 0x0000000e00067213 */ /* 0x000fe20000000000 */
[----:B------:R-:W-:-:S02]  /*1760*/  @!P5 IMAD.IADD R5, R5, 0x1, -R8 ;  /* 0x000000010505d824 */ /* 0x000fc400078e0a08 */
[----:B------:R-:W-:Y:S02]  /*1770*/  IMAD.MOV R2, RZ, RZ, -R2 ;  /* 0x000000ffff027224 */ /* 0x000fe400078e0a02 */
[----:B------:R-:W-:Y:S01]  /*1780*/  IMAD.MOV.U32 R22, RZ, RZ, R7 ;  /* 0x000000ffff167224 */ /* 0x000fe200078e0007 */
[----:B------:R-:W-:Y:S01]  /*1790*/  ISETP.GT.U32.AND P5, PT, R8, R5, PT ;  /* 0x000000050800720c */ /* 0x000fe20003fa4070 */
[----:B0-----:R-:W-:Y:S02]  /*17a0*/  IMAD.MOV.U32 R21, RZ, RZ, R11 ;  /* 0x000000ffff157224 */ /* 0x001fe400078e000b */
[----:B------:R-:W-:Y:S01]  /*17b0*/  @!P4 IMAD.IADD R15, R15, 0x1, -R8 ;  /* 0x000000010f0fc824 */ /* 0x000fe200078e0a08 */
[----:B------:R-:W-:Y:S01]  /*17c0*/  ISETP.GE.AND P4, PT, R10, RZ, PT ;  /* 0x000000ff0a00720c */ /* 0x000fe20003f86270 */
[----:B------:R-:W-:Y:S02]  /*17d0*/  IMAD R17, R8, R2, R17 ;  /* 0x0000000208117224 */ /* 0x000fe400078e0211 */
[----:B------:R-:W-:-:S04]  /*17e0*/  IMAD.HI.U32 R2, R9, R6, RZ ;  /* 0x0000000609027227 */ /* 0x000fc800078e00ff */
[----:B------:R-:W-:Y:S01]  /*17f0*/  @!P0 IMAD.MOV R22, RZ, RZ, -R22 ;  /* 0x000000ffff168224 */ /* 0x000fe200078e0a16 */
[C---:B------:R-:W-:Y:S01]  /*1800*/  ISETP.GT.U32.AND P0, PT, R8.reuse, R15, PT ;  /* 0x0000000f0800720c */ /* 0x040fe20003f04070 */
[----:B------:R-:W-:Y:S01]  /*1810*/  @!P3 IMAD.MOV R21, RZ, RZ, -R21 ;  /* 0x000000ffff15b224 */ /* 0x000fe200078e0a15 */
[----:B------:R-:W-:Y:S01]  /*1820*/  ISETP.GT.U32.AND P3, PT, R8, R17, PT ;  /* 0x000000110800720c */ /* 0x000fe20003f64070 */
[----:B------:R-:W-:Y:S01]  /*1830*/  @!P1 IMAD.MOV R3, RZ, RZ, -R3 ;  /* 0x000000ffff039224 */ /* 0x000fe200078e0a03 */
[----:B------:R-:W-:Y:S01]  /*1840*/  STL [R1+0x274], R22 ;  /* 0x0002741601007387 */ /* 0x000fe20000100800 */
[----:B------:R-:W-:Y:S01]  /*1850*/  IMAD.MOV R7, RZ, RZ, -R2 ;  /* 0x000000ffff077224 */ /* 0x000fe200078e0a02 */
[----:B------:R-:W-:Y:S01]  /*1860*/  ISETP.GE.AND P1, PT, R12, RZ, PT ;  /* 0x000000ff0c00720c */ /* 0x000fe20003f26270 */
[----:B------:R-:W-:Y:S01]  /*1870*/  IMAD.HI.U32 R4, R9, R19, RZ ;  /* 0x0000001309047227 */ /* 0x000fe200078e00ff */
[----:B------:R-:W-:Y:S03]  /*1880*/  STL [R1+0x70], R21 ;  /* 0x0000701501007387 */ /* 0x000fe60000100800 */
[----:B------:R-:W-:Y:S01]  /*1890*/  @!P2 IMAD.IADD R13, R13, 0x1, -R8 ;  /* 0x000000010d0da824 */ /* 0x000fe200078e0a08 */
[----:B------:R0:W-:Y:S01]  /*18a0*/  STL [R1+0x6c], R3 ;  /* 0x00006c0301007387 */ /* 0x0001e20000100800 */
[----:B------:R-:W-:Y:S01]  /*18b0*/  ISETP.GE.AND P2, PT, R16, RZ, PT ;  /* 0x000000ff1000720c */ /* 0x000fe20003f46270 */
[----:B------:R-:W-:-:S02]  /*18c0*/  IMAD.MOV R4, RZ, RZ, -R4 ;  /* 0x000000ffff047224 */ /* 0x000fc400078e0a04 */
[----:B------:R-:W-:Y:S02]  /*18d0*/  @!P5 IMAD.IADD R5, R5, 0x1, -R8 ;  /* 0x000000010505d824 */ /* 0x000fe400078e0a08 */
[C---:B------:R-:W-:Y:S02]  /*18e0*/  IMAD R19, R8.reuse, R4, R19 ;  /* 0x0000000408137224 */ /* 0x040fe400078e0213 */
[----:B------:R-:W-:Y:S02]  /*18f0*/  IMAD.MOV.U32 R2, RZ, RZ, R13 ;  /* 0x000000ffff027224 */ /* 0x000fe400078e000d */
[----:B0-----:R-:W-:Y:S02]  /*1900*/  IMAD R3, R8, R7, R6 ;  /* 0x0000000708037224 */ /* 0x001fe400078e0206 */
[----:B------:R-:W-:Y:S02]  /*1910*/  VIADD R10, R0, 0x10 ;  /* 0x00000010000a7836 */ /* 0x000fe40000000000 */
[----:B------:R-:W-:Y:S01]  /*1920*/  @!P0 IMAD.IADD R15, R15, 0x1, -R8 ;  /* 0x000000010f0f8824 */ /* 0x000fe200078e0a08 */
[C---:B------:R-:W-:Y:S01]  /*1930*/  ISETP.GT.U32.AND P5, PT, R8.reuse, R3, PT ;  /* 0x000000030800720c */ /* 0x040fe20003fa4070 */
[----:B------:R-:W-:Y:S01]  /*1940*/  @!P6 IMAD.MOV R2, RZ, RZ, -R2 ;  /* 0x000000ffff02e224 */ /* 0x000fe200078e0a02 */
[----:B------:R-:W-:Y:S01]  /*1950*/  ISETP.GT.U32.AND P6, PT, R8, R19, PT ;  /* 0x000000130800720c */ /* 0x000fe20003fc4070 */
[----:B------:R-:W-:Y:S01]  /*1960*/  IMAD.MOV.U32 R4, RZ, RZ, R15 ;  /* 0x000000ffff047224 */ /* 0x000fe200078e000f */
[----:B------:R-:W-:Y:S01]  /*1970*/  IABS R7, R10 ;  /* 0x0000000a00077213 */ /* 0x000fe20000000000 */
[----:B------:R-:W-:Y:S01]  /*1980*/  VIADD R12, R0, 0x11 ;  /* 0x00000011000c7836 */ /* 0x000fe20000000000 */
[----:B------:R0:W-:Y:S01]  /*1990*/  STL [R1+0x68], R2 ;  /* 0x0000680201007387 */ /* 0x0001e20000100800 */
[----:B------:R-:W-:Y:S01]  /*19a0*/  @!P2 IMAD.MOV R4, RZ, RZ, -R4 ;  /* 0x000000ffff04a224 */ /* 0x000fe200078e0a04 */
[----:B------:R-:W-:Y:S01]  /*19b0*/  ISETP.GE.AND P0, PT, R18, RZ, PT ;  /* 0x000000ff1200720c */ /* 0x000fe20003f06270 */
[--C-:B------:R-:W-:Y:S01]  /*19c0*/  @!P3 IMAD.IADD R17, R17, 0x1, -R8.reuse ;  /* 0x000000011111b824 */ /* 0x100fe200078e0a08 */
[----:B------:R-:W-:Y:S01]  /*19d0*/  IABS R11, R12 ;  /* 0x0000000c000b7213 */ /* 0x000fe20000000000 */
[----:B------:R-:W-:Y:S01]  /*19e0*/  VIADD R16, R0, 0x13 ;  /* 0x0000001300107836 */ /* 0x000fe20000000000 */
[----:B------:R1:W-:Y:S01]  /*19f0*/  STL [R1+0x27c], R4 ;  /* 0x00027c0401007387 */ /* 0x0003e20000100800 */
[--C-:B------:R-:W-:Y:S01]  /*1a00*/  @!P5 IMAD.IADD R3, R3, 0x1, -R8.reuse ;  /* 0x000000010303d824 */ /* 0x100fe200078e0a08 */
[----:B------:R-:W-:Y:S01]  /*1a10*/  ISETP.GE.AND P3, PT, R14, RZ, PT ;  /* 0x000000ff0e00720c */ /* 0x000fe20003f66270 */
[----:B------:R-:W-:Y:S01]  /*1a20*/  @!P6 IMAD.IADD R19, R19, 0x1, -R8 ;  /* 0x000000011313e824 */ /* 0x000fe200078e0a08 */
[C---:B------:R-:W-:Y:S01]  /*1a30*/  ISETP.GT.U32.AND P6, PT, R8.reuse, R17, PT ;  /* 0x000000110800720c */ /* 0x040fe20003fc4070 */
[----:B0-----:R-:W-:Y:S01]  /*1a40*/  IMAD.HI.U32 R2, R9, R7, RZ ;  /* 0x0000000709027227 */ /* 0x001fe200078e00ff */
[----:B------:R-:W-:-:S02]  /*1a50*/  ISETP.GT.U32.AND P5, PT, R8, R3, PT ;  /* 0x000000030800720c */ /* 0x000fc40003fa4070 */
[----:B------:R-:W-:Y:S01]  /*1a60*/  ISETP.GT.U32.AND P2, PT, R8, R19, PT ;  /* 0x000000130800720c */ /* 0x000fe20003f44070 */
[----:B------:R-:W-:Y:S01]  /*1a70*/  VIADD R14, R0, 0x12 ;  /* 0x00000012000e7836 */ /* 0x000fe20000000000 */
[----:B------:R-:W-:Y:S01]  /*1a80*/  IABS R15, R16 ;  /* 0x00000010000f7213 */ /* 0x000fe20000000000 */
[----:B-1----:R-:W-:Y:S02]  /*1a90*/  IMAD.MOV R4, RZ, RZ, -R2 ;  /* 0x000000ffff047224 */ /* 0x002fe400078e0a02 */
[----:B------:R-:W-:Y:S01]  /*1aa0*/  IMAD.HI.U32 R2, R9, R11, RZ ;  /* 0x0000000b09027227 */ /* 0x000fe200078e00ff */
[----:B------:R-:W-:-:S03]  /*1ab0*/  IABS R13, R14 ;  /* 0x0000000e000d7213 */ /* 0x000fc60000000000 */
[----:B------:R-:W-:Y:S02]  /*1ac0*/  IMAD.MOV R2, RZ, RZ, -R2 ;  /* 0x000000ffff027224 */ /* 0x000fe400078e0a02 */
[--C-:B------:R-:W-:Y:S02]  /*1ad0*/  @!P5 IMAD.IADD R3, R3, 0x1, -R8.reuse ;  /* 0x000000010303d824 */ /* 0x100fe400078e0a08 */
[C---:B------:R-:W-:Y:S02]  /*1ae0*/  IMAD R11, R8.reuse, R2, R11 ;  /* 0x00000002080b7224 */ /* 0x040fe400078e020b */
[C---:B------:R-:W-:Y:S02]  /*1af0*/  IMAD R7, R8.reuse, R4, R7 ;  /* 0x0000000408077224 */ /* 0x040fe400078e0207 */
[--C-:B------:R-:W-:Y:S01]  /*1b00*/  @!P2 IMAD.IADD R19, R19, 0x1, -R8.reuse ;  /* 0x000000011313a824 */ /* 0x100fe200078e0a08 */
[----:B------:R-:W-:Y:S01]  /*1b10*/  ISETP.GT.U32.AND P5, PT, R8, R11, PT ;  /* 0x0000000b0800720c */ /* 0x000fe20003fa4070 */
[----:B------:R-:W-:Y:S01]  /*1b20*/  @!P6 IMAD.IADD R17, R17, 0x1, -R8 ;  /* 0x000000011111e824 */ /* 0x000fe200078e0a08 */
[----:B------:R-:W-:Y:S01]  /*1b30*/  ISETP.GE.AND P2, PT, R10, RZ, PT ;  /* 0x000000ff0a00720c */ /* 0x000fe20003f46270 */
[----:B------:R-:W-:Y:S01]  /*1b40*/  VIADD R10, R0, 0x14 ;  /* 0x00000014000a7836 */ /* 0x000fe20000000000 */
[----:B------:R-:W-:Y:S01]  /*1b50*/  ISETP.GT.U32.AND P6, PT, R8, R7, PT ;  /* 0x000000070800720c */ /* 0x000fe20003fc4070 */
[----:B------:R-:W-:-:S03]  /*1b60*/  IMAD.HI.U32 R2, R9, R13, RZ ;  /* 0x0000000d09027227 */ /* 0x000fc600078e00ff */
[----:B------:R-:W-:Y:S01]  /*1b70*/  IABS R6, R10 ;  /* 0x0000000a00067213 */ /* 0x000fe20000000000 */
[----:B------:R-:W-:Y:S02]  /*1b80*/  IMAD.MOV R2, RZ, RZ, -R2 ;  /* 0x000000ffff027224 */ /* 0x000fe400078e0a02 */
[----:B------:R-:W-:Y:S02]  /*1b90*/  @!P4 IMAD.MOV R5, RZ, RZ, -R5 ;  /* 0x000000ffff05c224 */ /* 0x000fe400078e0a05 */
[----:B------:R-:W-:Y:S02]  /*1ba0*/  @!P5 IMAD.IADD R11, R11, 0x1, -R8 ;  /* 0x000000010b0bd824 */ /* 0x000fe400078e0a08 */
[C---:B------:R-:W-:Y:S01]  /*1bb0*/  IMAD R13, R8.reuse, R2, R13 ;  /* 0x00000002080d7224 */ /* 0x040fe200078e020d */
[----:B------:R0:W-:Y:S01]  /*1bc0*/  STL [R1+0x280], R5 ;  /* 0x0002800501007387 */ /* 0x0001e20000100800 */
[----:B------:R-:W-:Y:S01]  /*1bd0*/  IMAD.HI.U32 R2, R9, R6, RZ ;  /* 0x0000000609027227 */ /* 0x000fe200078e00ff */
[----:B------:R-:W-:-:S03]  /*1be0*/  ISETP.GT.U32.AND P5, PT, R8, R11, PT ;  /* 0x0000000b0800720c */ /* 0x000fc60003fa4070 */
[----:B------:R-:W-:Y:S01]  /*1bf0*/  @!P6 IMAD.IADD R7, R7, 0x1, -R8 ;  /* 0x000000010707e824 */ /* 0x000fe200078e0a08 */
[----:B------:R-:W-:Y:S01]  /*1c00*/  ISETP.GE.AND P6, PT, R12, RZ, PT ;  /* 0x000000ff0c00720c */ /* 0x000fe20003fc6270 */
[----:B------:R-:W-:-:S03]  /*1c10*/  IMAD.HI.U32 R4, R9, R15, RZ ;  /* 0x0000000f09047227 */ /* 0x000fc600078e00ff */
[C---:B------:R-:W-:Y:S01]  /*1c20*/  ISETP.GT.U32.AND P4, PT, R8.reuse, R7, PT ;  /* 0x000000070800720c */ /* 0x040fe20003f84070 */
[----:B0-----:R-:W-:Y:S02]  /*1c30*/  IMAD.MOV R5, RZ, RZ, -R2 ;  /* 0x000000ffff057224 */ /* 0x001fe400078e0a02 */
[----:B------:R-:W-:Y:S02]  /*1c40*/  IMAD.MOV.U32 R2, RZ, RZ, R3 ;  /* 0x000000ffff027224 */ /* 0x000fe400078e0003 */
[----:B------:R-:W-:Y:S02]  /*1c50*/  IMAD R3, R8, R5, R6 ;  /* 0x0000000508037224 */ /* 0x000fe400078e0206 */
[----:B------:R-:W-:Y:S02]  /*1c60*/  IMAD.MOV R4, RZ, RZ, -R4 ;  /* 0x000000ffff047224 */ /* 0x000fe400078e0a04 */
[----:B------:R-:W-:Y:S02]  /*1c70*/  VIADD R12, R0, 0x15 ;  /* 0x00000015000c7836 */ /* 0x000fe40000000000 */
[----:B------:R-:W-:-:S02]  /*1c80*/  IMAD.MOV.U32 R18, RZ, RZ, R17 ;  /* 0x000000ffff127224 */ /* 0x000fc400078e0011 */
[----:B------:R-:W-:Y:S02]  /*1c90*/  IMAD.MOV.U32 R17, RZ, RZ, R19 ;  /* 0x000000ffff117224 */ /* 0x000fe400078e0013 */
[----:B------:R-:W-:Y:S01]  /*1ca0*/  @!P5 IMAD.IADD R11, R11, 0x1, -R8 ;  /* 0x000000010b0bd824 */ /* 0x000fe200078e0a08 */
[C---:B------:R-:W-:Y:S01]  /*1cb0*/  ISETP.GT.U32.AND P5, PT, R8.reuse, R3, PT ;  /* 0x000000030800720c */ /* 0x040fe20003fa4070 */
[C---:B------:R-:W-:Y:S01]  /*1cc0*/  IMAD R15, R8.reuse, R4, R15 ;  /* 0x00000004080f7224 */ /* 0x040fe200078e020f */
[----:B------:R-:W-:Y:S01]  /*1cd0*/  IABS R4, R12 ;  /* 0x0000000c00047213 */ /* 0x000fe20000000000 */
[----:B------:R-:W-:Y:S01]  /*1ce0*/  @!P1 IMAD.MOV R18, RZ, RZ, -R18 ;  /* 0x000000ffff129224 */ /* 0x000fe200078e0a12 */
[----:B------:R-:W-:Y:S01]  /*1cf0*/  ISETP.GT.U32.AND P1, PT, R8, R13, PT ;  /* 0x0000000d0800720c */ /* 0x000fe20003f24070 */
[----:B------:R-:W-:Y:S01]  /*1d00*/  @!P0 IMAD.MOV R17, RZ, RZ, -R17 ;  /* 0x000000ffff118224 */ /* 0x000fe200078e0a11 */
[----:B------:R-:W-:Y:S01]  /*1d10*/  ISETP.GE.AND P0, PT, R14, RZ, PT ;  /* 0x000000ff0e00720c */ /* 0x000fe20003f06270 */
[----:B------:R-:W-:Y:S01]  /*1d20*/  @!P3 IMAD.MOV R2, RZ, RZ, -R2 ;  /* 0x000000ffff02b224 */ /* 0x000fe200078e0a02 */
[----:B------:R-:W-:Y:S01]  /*1d30*/  STL [R1+0x28c], R18 ;  /* 0x00028c1201007387 */ /* 0x000fe20000100800 */
[----:B------:R-:W-:Y:S01]  /*1d40*/  IMAD.MOV.U32 R5, RZ, RZ, R4 ;  /* 0x000000ffff057224 */ /* 0x000fe200078e0004 */
[----:B------:R-:W-:Y:S01]  /*1d50*/  ISETP.GT.U32.AND P3, PT, R8, R15, PT ;  /* 0x0000000f0800720c */ /* 0x000fe20003f64070 */
[--C-:B------:R-:W-:Y:S01]  /*1d60*/  @!P4 IMAD.IADD R7, R7, 0x1, -R8.reuse ;  /* 0x000000010707c824 */ /* 0x100fe200078e0a08 */
[----:B------:R-:W-:Y:S01]  /*1d70*/  STL [R1+0x290], R17 ;  /* 0x0002901101007387 */ /* 0x000fe20000100800 */
[----:B------:R-:W-:Y:S01]  /*1d80*/  VIADD R4, R0, 0x16 ;  /* 0x0000001600047836 */ /* 0x000fe20000000000 */
[----:B------:R-:W-:Y:S01]  /*1d90*/  ISETP.GE.AND P4, PT, R16, RZ, PT ;  /* 0x000000ff1000720c */ /* 0x000fe20003f86270 */
[----:B------:R-:W-:Y:S01]  /*1da0*/  IMAD.MOV.U32 R6, RZ, RZ, R7 ;  /* 0x000000ffff067224 */ /* 0x000fe200078e0007 */
[----:B------:R0:W-:Y:S01]  /*1db0*/  STL [R1+0x298], R2 ;  /* 0x0002980201007387 */ /* 0x0001e20000100800 */
[--C-:B------:R-:W-:Y:S01]  /*1dc0*/  @!P5 IMAD.IADD R3, R3, 0x1, -R8.reuse ;  /* 0x000000010303d824 */ /* 0x100fe200078e0a08 */
[----:B------:R-:W-:Y:S01]  /*1dd0*/  IABS R7, R4 ;  /* 0x0000000400077213 */ /* 0x000fe20000000000 */
[----:B------:R-:W-:Y:S01]  /*1de0*/  @!P1 IMAD.IADD R13, R13, 0x1, -R8 ;  /* 0x000000010d0d9824 */ /* 0x000fe200078e0a08 */
[----:B------:R-:W-:Y:S01]  /*1df0*/  ISETP.GE.AND P1, PT, R10, RZ, PT ;  /* 0x000000ff0a00720c */ /* 0x000fe20003f26270 */
[----:B------:R-:W-:Y:S01]  /*1e00*/  @!P2 IMAD.MOV R6, RZ, RZ, -R6 ;  /* 0x000000ffff06a224 */ /* 0x000fe200078e0a06 */
[C---:B------:R-:W-:Y:S01]  /*1e10*/  ISETP.GT.U32.AND P5, PT, R8.reuse, R3, PT ;  /* 0x000000030800720c */ /* 0x040fe20003fa4070 */
[----:B------:R-:W-:Y:S01]  /*1e20*/  @!P3 IMAD.IADD R15, R15, 0x1, -R8 ;  /* 0x000000010f0fb824 */ /* 0x000fe200078e0a08 */
[----:B------:R-:W-:Y:S01]  /*1e30*/  ISETP.GT.U32.AND P2, PT, R8, R13, PT ;  /* 0x0000000d0800720c */ /* 0x000fe20003f44070 */
[----:B------:R-:W-:Y:S01]  /*1e40*/  VIADD R10, R0, 0x17 ;  /* 0x00000017000a7836 */ /* 0x000fe20000000000 */
[----:B------:R1:W-:Y:S01]  /*1e50*/  STL [R1+0x64], R6 ;  /* 0x0000640601007387 */ /* 0x0003e20000100800 */
[----:B0-----:R-:W-:Y:S01]  /*1e60*/  IMAD.HI.U32 R2, R9, R5, RZ ;  /* 0x0000000509027227 */ /* 0x001fe200078e00ff */
[----:B------:R-:W-:-:S03]  /*1e70*/  ISETP.GT.U32.AND P3, PT, R8, R15, PT ;  /* 0x0000000f0800720c */ /* 0x000fc60003f64070 */
[----:B------:R-:W-:Y:S02]  /*1e80*/  IMAD.MOV R2, RZ, RZ, -R2 ;  /* 0x000000ffff027224 */ /* 0x000fe400078e0a02 */
[----:B------:R-:W-:Y:S02]  /*1e90*/  VIADD R14, R0, 0x19 ;  /* 0x00000019000e7836 */ /* 0x000fe40000000000 */
[----:B------:R-:W-:Y:S02]  /*1ea0*/  IMAD R5, R8, R2, R5 ;  /* 0x0000000208057224 */ /* 0x000fe400078e0205 */
[----:B------:R-:W-:-:S04]  /*1eb0*/  IMAD.HI.U32 R2, R9, R7, RZ ;  /* 0x0000000709027227 */ /* 0x000fc800078e00ff */
[----:B------:R-:W-:Y:S02]  /*1ec0*/  IMAD.MOV R2, RZ, RZ, -R2 ;  /* 0x000000ffff027224 */ /* 0x000fe400078e0a02 */
[--C-:B------:R-:W-:Y:S02]  /*1ed0*/  @!P5 IMAD.IADD R3, R3, 0x1, -R8.reuse ;  /* 0x000000010303d824 */ /* 0x100fe400078e0a08 */
[C---:B------:R-:W-:Y:S02]  /*1ee0*/  IMAD R7, R8.reuse, R2, R7 ;  /* 0x0000000208077224 */ /* 0x040fe400078e0207 */
[----:B------:R-:W-:Y:S01]  /*1ef0*/  @!P2 IMAD.IADD R13, R13, 0x1, -R8 ;  /* 0x000000010d0da824 */ /* 0x000fe200078e0a08 */
[C---:B------:R-:W-:Y:S01]  /*1f00*/  ISETP.GT.U32.AND P2, PT, R8.reuse, R5, PT ;  /* 0x000000050800720c */ /* 0x040fe20003f44070 */
[----:B-1----:R-:W-:Y:S01]  /*1f10*/  IMAD.MOV.U32 R6, RZ, RZ, R11 ;  /* 0x000000ffff067224 */ /* 0x002fe200078e000b */
[----:B------:R-:W-:Y:S01]  /*1f20*/  ISETP.GT.U32.AND P5, PT, R8, R7, PT ;  /* 0x000000070800720c */ /* 0x000fe20003fa4070 */
[----:B------:R-:W-:Y:S01]  /*1f30*/  IMAD.MOV.U32 R16, RZ, RZ, R13 ;  /* 0x000000ffff107224 */ /* 0x000fe200078e000d */
[----:B------:R-:W-:Y:S01]  /*1f40*/  IABS R11, R10 ;  /* 0x0000000a000b7213 */ /* 0x000fe20000000000 */
[----:B------:R-:W-:Y:S01]  /*1f50*/  @!P6 IMAD.MOV R6, RZ, RZ, -R6 ;  /* 0x000000ffff06e224 */ /* 0x000fe200078e0a06 */
[----:B------:R-:W-:Y:S01]  /*1f60*/  ISETP.GE.AND P6, PT, R12, RZ, PT ;  /* 0x000000ff0c00720c */ /* 0x000fe20003fc6270 */
[----:B------:R-:W-:-:S02]  /*1f70*/  VIADD R12, R0, 0x18 ;  /* 0x00000018000c7836 */ /* 0x000fc40000000000 */
[----:B------:R-:W-:Y:S01]  /*1f80*/  IMAD.HI.U32 R2, R9, R11, RZ ;  /* 0x0000000b09027227 */ /* 0x000fe200078e00ff */
[----:B------:R0:W-:Y:S03]  /*1f90*/  STL [R1+0x60], R6 ;  /* 0x0000600601007387 */ /* 0x0001e60000100800 */
[--C-:B------:R-:W-:Y:S01]  /*1fa0*/  @!P3 IMAD.IADD R15, R15, 0x1, -R8.reuse ;  /* 0x000000010f0fb824 */ /* 0x100fe200078e0a08 */
[----:B------:R-:W-:Y:S01]  /*1fb0*/  ISETP.GE.AND P3, PT, R4, RZ, PT ;  /* 0x000000ff0400720c */ /* 0x000fe20003f66270 */
[----:B------:R-:W-:Y:S01]  /*1fc0*/  @!P5 IMAD.IADD R7, R7, 0x1, -R8 ;  /* 0x000000010707d824 */ /* 0x000fe200078e0a08 */
[----:B------:R-:W-:Y:S01]  /*1fd0*/  IABS R4, R14 ;  /* 0x0000000e00047213 */ /* 0x000fe20000000000 */
[----:B------:R-:W-:Y:S02]  /*1fe0*/  IMAD.MOV R2, RZ, RZ, -R2 ;  /* 0x000000ffff027224 */ /* 0x000fe400078e0a02 */
[----:B------:R-:W-:Y:S01]  /*1ff0*/  @!P2 IMAD.IADD R5, R5, 0x1, -R8 ;  /* 0x000000010505a824 */ /* 0x000fe200078e0a08 */
[----:B0-----:R-:W-:Y:S01]  /*2000*/  IABS R6, R12 ;  /* 0x0000000c00067213 */ /* 0x001fe20000000000 */
[----:B------:R-:W-:Y:S01]  /*2010*/  @!P0 IMAD.MOV R16, RZ, RZ, -R16 ;  /* 0x000000ffff108224 */ /* 0x000fe200078e0a10 */
[C---:B------:R-:W-:Y:S01]  /*2020*/  ISETP.GT.U32.AND P5, PT, R8.reuse, R7, PT ;  /* 0x000000070800720c */ /* 0x040fe20003fa4070 */
[----:B------:R-:W-:Y:S01]  /*2030*/  @!P4 IMAD.MOV R15, RZ, RZ, -R15 ;  /* 0x000000ffff0fc224 */ /* 0x000fe200078e0a0f */
[C---:B------:R-:W-:Y:S01]  /*2040*/  ISETP.GT.U32.AND P0, PT, R8.reuse, R5, PT ;  /* 0x000000050800720c */ /* 0x040fe20003f04070 */
[----:B------:R-:W-:Y:S01]  /*2050*/  @!P1 IMAD.MOV R3, RZ, RZ, -R3 ;  /* 0x000000ffff039224 */ /* 0x000fe200078e0a03 */
[----:B------:R-:W-:Y:S01]  /*2060*/  STL [R1+0x5c], R16 ;  /* 0x00005c1001007387 */ /* 0x000fe20000100800 */
[----:B------:R-:W-:Y:S01]  /*2070*/  IMAD R11, R8, R2, R11 ;  /* 0x00000002080b7224 */ /* 0x000fe200078e020b */
[----:B------:R-:W-:Y:S01]  /*2080*/  ISETP.GE.AND P1, PT, R12, RZ, PT ;  /* 0x000000ff0c00720c */ /* 0x000fe20003f26270 */
[----:B------:R-:W-:Y:S01]  /*2090*/  IMAD.HI.U32 R2, R9, R6, RZ ;  /* 0x0000000609027227 */ /* 0x000fe200078e00ff */
[----:B------:R-:W-:Y:S01]  /*20a0*/  STL [R1+0x2a0], R15 ;  /* 0x0002a00f01007387 */ /* 0x000fe20000100800 */
[----:B------:R-:W-:-:S02]  /*20b0*/  ISETP.GE.AND P2, PT, R10, RZ, PT ;  /* 0x000000ff0a00720c */ /* 0x000fc40003f46270 */
[----:B------:R-:W-:Y:S01]  /*20c0*/  IMAD.MOV.U32 R13, RZ, RZ, R4 ;  /* 0x000000ffff0d7224 */ /* 0x000fe200078e0004 */
[----:B------:R0:W-:Y:S01]  /*20d0*/  STL [R1+0x2a8], R3 ;  /* 0x0002a80301007387 */ /* 0x0001e20000100800 */
[----:B------:R-:W-:Y:S01]  /*20e0*/  ISETP.GT.U32.AND P4, PT, R8, R11, PT ;  /* 0x0000000b0800720c */ /* 0x000fe20003f84070 */
[----:B------:R-:W-:Y:S02]  /*20f0*/  @!P5 IMAD.IADD R7, R7, 0x1, -R8 ;  /* 0x000000010707d824 */ /* 0x000fe400078e0a08 */
[----:B------:R-:W-:-:S04]  /*2100*/  IMAD.HI.U32 R4, R9, R13, RZ ;  /* 0x0000000d09047227 */ /* 0x000fc800078e00ff */
[----:B------:R-:W-:Y:S02]  /*2110*/  IMAD.MOV R4, RZ, RZ, -R4 ;  /* 0x000000ffff047224 */ /* 0x000fe400078e0a04 */
[----:B0-----:R-:W-:Y:S02]  /*2120*/  IMAD.MOV R3, RZ, RZ, -R2 ;  /* 0x000000ffff037224 */ /* 0x001fe400078e0a02 */
[----:B------:R-:W-:Y:S01]  /*2130*/  @!P0 IMAD.IADD R5, R5, 0x1, -R8 ;  /* 0x0000000105058824 */ /* 0x000fe200078e0a08 */
[----:B------:R-:W-:Y:S01]  /*2140*/  ISETP.GE.AND P0, PT, R14, RZ, PT ;  /* 0x000000ff0e00720c */ /* 0x000fe20003f06270 */
[C---:B------:R-:W-:Y:S02]  /*2150*/  IMAD R3, R8.reuse, R3, R6 ;  /* 0x0000000308037224 */ /* 0x040fe400078e0206 */
[C---:B------:R-:W-:Y:S02]  /*2160*/  IMAD R13, R8.reuse, R4, R13 ;  /* 0x00000004080d7224 */ /* 0x040fe400078e020d */
[----:B------:R-:W-:Y:S01]  /*2170*/  IMAD.MOV.U32 R17, RZ, RZ, R5 ;  /* 0x000000ffff117224 */ /* 0x000fe200078e0005 */
[----:B------:R-:W-:Y:S01]  /*2180*/  ISETP.GT.U32.AND P5, PT, R8, R3, PT ;  /* 0x000000030800720c */ /* 0x000fe20003fa4070 */
[----:B------:R-:W-:-:S02]  /*2190*/  @!P4 IMAD.IADD R11, R11, 0x1, -R8 ;  /* 0x000000010b0bc824 */ /* 0x000fc400078e0a08 */
[----:B------:R-:W-:Y:S01]  /*21a0*/  @!P6 IMAD.MOV R17, RZ, RZ, -R17 ;  /* 0x000000ffff11e224 */ /* 0x000fe200078e0a11 */
[----:B------:R-:W-:Y:S01]  /*21b0*/  ISETP.GT.U32.AND P6, PT, R8, R13, PT ;  /* 0x0000000d0800720c */ /* 0x000fe20003fc4070 */
[----:B------:R-:W-:Y:S01]  /*21c0*/  VIADD R12, R0, 0x1a ;  /* 0x0000001a000c7836 */ /* 0x000fe20000000000 */
[----:B------:R-:W-:Y:S01]  /*21d0*/  ISETP.GT.U32.AND P4, PT, R8, R11, PT ;  /* 0x0000000b0800720c */ /* 0x000fe20003f84070 */
[C---:B------:R-:W-:Y:S01]  /*21e0*/  VIADD R14, R0.reuse, 0x1b ;  /* 0x0000001b000e7836 */ /* 0x040fe20000000000 */
[----:B------:R-:W-:Y:S01]  /*21f0*/  STL [R1+0x2b0], R17 ;  /* 0x0002b01101007387 */ /* 0x000fe20000100800 */
[----:B------:R-:W-:Y:S01]  /*2200*/  VIADD R15, R0, 0x1c ;  /* 0x0000001c000f7836 */ /* 0x000fe20000000000 */
[----:B------:R-:W-:Y:S01]  /*2210*/  IABS R6, R12 ;  /* 0x0000000c00067213 */ /* 0x000fe20000000000 */
[----:B------:R-:W-:Y:S01]  /*2220*/  IMAD.MOV.U32 R16, RZ, RZ, R7 ;  /* 0x000000ffff107224 */ /* 0x000fe200078e0007 */
[----:B------:R-:W-:Y:S01]  /*2230*/  IABS R4, R14 ;  /* 0x0000000e00047213 */ /* 0x000fe20000000000 */
[----:B------:R-:W-:Y:S01]  /*2240*/  @!P5 IMAD.IADD R3, R3, 0x1, -R8 ;  /* 0x000000010303d824 */ /* 0x000fe200078e0a08 */
[----:B------:R-:W-:Y:S01]  /*2250*/  IABS R10, R15 ;  /* 0x0000000f000a7213 */ /* 0x000fe20000000000 */
[----:B------:R-:W-:-:S03]  /*2260*/  IMAD.HI.U32 R2, R9, R6, RZ ;  /* 0x0000000609027227 */ /* 0x000fc600078e00ff */
[C---:B------:R-:W-:Y:S01]  /*2270*/  ISETP.GT.U32.AND P5, PT, R8.reuse, R3, PT ;  /* 0x000000030800720c */ /* 0x040fe20003fa4070 */
[----:B------:R-:W-:Y:S02]  /*2280*/  IMAD.MOV.U32 R7, RZ, RZ, R4 ;  /* 0x000000ffff077224 */ /* 0x000fe400078e0004 */
[----:B------:R-:W-:Y:S02]  /*2290*/  @!P6 IMAD.IADD R13, R13, 0x1, -R8 ;  /* 0x000000010d0de824 */ /* 0x000fe400078e0a08 */
[----:B------:R-:W-:Y:S02]  /*22a0*/  IMAD.MOV R5, RZ, RZ, -R2 ;  /* 0x000000ffff057224 */ /* 0x000fe400078e0a02 */
[----:B------:R-:W-:Y:S01]  /*22b0*/  @!P3 IMAD.MOV R16, RZ, RZ, -R16 ;  /* 0x000000ffff10b224 */ /* 0x000fe200078e0a10 */
[----:B------:R-:W-:Y:S01]  /*22c0*/  ISETP.GT.U32.AND P6, PT, R8, R13, PT ;  /* 0x0000000d0800720c */ /* 0x000fe20003fc4070 */
[----:B------:R-:W-:Y:S01]  /*22d0*/  IMAD.HI.U32 R2, R9, R7, RZ ;  /* 0x0000000709027227 */ /* 0x000fe200078e00ff */
[----:B------:R-:W-:-:S02]  /*22e0*/  ISETP.GE.AND P3, PT, R12, RZ, PT ;  /* 0x000000ff0c00720c */ /* 0x000fc40003f66270 */
[----:B------:R0:W-:Y:S01]  /*22f0*/  STL [R1+0x2b8], R16 ;  /* 0x0002b81001007387 */ /* 0x0001e20000100800 */
[----:B------:R-:W-:Y:S01]  /*2300*/  @!P4 IMAD.IADD R11, R11, 0x1, -R8 ;  /* 0x000000010b0bc824 */ /* 0x000fe200078e0a08 */
[----:B------:R-:W-:Y:S01]  /*2310*/  ISETP.GE.AND P4, PT, R14, RZ, PT ;  /* 0x000000ff0e00720c */ /* 0x000fe20003f86270 */
[----:B------:R-:W-:-:S04]  /*2320*/  IMAD.HI.U32 R4, R9, R10, RZ ;  /* 0x0000000a09047227 */ /* 0x000fc800078e00ff */
[----:B------:R-:W-:Y:S02]  /*2330*/  IMAD.MOV R2, RZ, RZ, -R2 ;  /* 0x000000ffff027224 */ /* 0x000fe400078e0a02 */
[----:B------:R-:W-:Y:S02]  /*2340*/  @!P5 IMAD.IADD R3, R3, 0x1, -R8 ;  /* 0x000000010303d824 */ /* 0x000fe400078e0a08 */
[C---:B------:R-:W-:Y:S02]  /*2350*/  IMAD R5, R8.reuse, R5, R6 ;  /* 0x0000000508057224 */ /* 0x040fe400078e0206 */
[----:B0-----:R-:W-:Y:S02]  /*2360*/  IMAD.MOV.U32 R16, RZ, RZ, R11 ;  /* 0x000000ffff107224 */ /* 0x001fe400078e000b */
[----:B------:R-:W-:Y:S01]  /*2370*/  IMAD.MOV R11, RZ, RZ, -R4 ;  /* 0x000000ffff0b7224 */ /* 0x000fe200078e0a04 */
[C---:B------:R-:W-:Y:S01]  /*2380*/  ISETP.GT.U32.AND P5, PT, R8.reuse, R5, PT ;  /* 0x000000050800720c */ /* 0x040fe20003fa4070 */
[----:B------:R-:W-:-:S02]  /*2390*/  IMAD R7, R8, R2, R7 ;  /* 0x0000000208077224 */ /* 0x000fc400078e0207 */
[----:B------:R-:W-:Y:S02]  /*23a0*/  IMAD.MOV.U32 R4, RZ, RZ, R3 ;  /* 0x000000ffff047224 */ /* 0x000fe400078e0003 */
[----:B------:R-:W-:Y:S02]  /*23b0*/  @!P6 IMAD.IADD R13, R13, 0x1, -R8 ;  /* 0x000000010d0de824 */ /* 0x000fe400078e0a08 */
[----:B------:R-:W-:Y:S01]  /*23c0*/  @!P1 IMAD.MOV R4, RZ, RZ, -R4 ;  /* 0x000000ffff049224 */ /* 0x000fe200078e0a04 */
[C---:B------:R-:W-:Y:S01]  /*23d0*/  ISETP.GT.U32.AND P1, PT, R8.reuse, R7, PT ;  /* 0x000000070800720c */ /* 0x040fe20003f24070 */
[----:B------:R-:W-:Y:S01]  /*23e0*/  @!P2 IMAD.MOV R16, RZ, RZ, -R16 ;  /* 0x000000ffff10a224 */ /* 0x000fe200078e0a10 */
[----:B------:R-:W-:Y:S01]  /*23f0*/  ISETP.GE.AND P2, PT, R15, RZ, PT ;  /* 0x000000ff0f00720c */ /* 0x000fe20003f46270 */
[----:B------:R-:W-:Y:S02]  /*2400*/  IMAD R11, R8, R11, R10 ;  /* 0x0000000b080b7224 */ /* 0x000fe400078e020a */
[----:B------:R-:W-:Y:S01]  /*2410*/  IMAD.MOV.U32 R15, RZ, RZ, R13 ;  /* 0x000000ffff0f7224 */ /* 0x000fe200078e000d */
[----:B------:R0:W-:Y:S01]  /*2420*/  STL [R1+0x2c0], R16 ;  /* 0x0002c01001007387 */ /* 0x0001e20000100800 */
[----:B------:R-:W-:-:S02]  /*2430*/  @!P5 IMAD.IADD R5, R5, 0x1, -R8 ;  /* 0x000000010505d824 */ /* 0x000fc400078e0a08 */
[----:B------:R-:W-:Y:S01]  /*2440*/  @!P0 IMAD.MOV R15, RZ, RZ, -R15 ;  /* 0x000000ffff0f8224 */ /* 0x000fe200078e0a0f */
[----:B------:R-:W-:Y:S01]  /*2450*/  ISETP.GT.U32.AND P0, PT, R8, R11, PT ;  /* 0x0000000b0800720c */ /* 0x000fe20003f04070 */
[----:B------:R-:W-:Y:S01]  /*2460*/  VIADD R2, R0, 0x1d ;  /* 0x0000001d00027836 */ /* 0x000fe20000000000 */
[----:B------:R-:W-:Y:S01]  /*2470*/  ISETP.GT.U32.AND P5, PT, R8, R5, PT ;  /* 0x000000050800720c */ /* 0x000fe20003fa4070 */
[--C-:B------:R-:W-:Y:S01]  /*2480*/  @!P1 IMAD.IADD R7, R7, 0x1, -R8.reuse ;  /* 0x0000000107079824 */ /* 0x100fe200078e0a08 */
[----:B------:R1:W-:Y:S01]  /*2490*/  STL [R1+0x80], R4 ;  /* 0x0000800401007387 */ /* 0x0003e20000100800 */
[----:B------:R-:W-:Y:S01]  /*24a0*/  VIADD R14, R0, 0x1e ;  /* 0x0000001e000e7836 */ /* 0x000fe20000000000 */
[----:B------:R-:W-:Y:S01]  /*24b0*/  ISETP.GE.AND P6, PT, R2, RZ, PT ;  /* 0x000000ff0200720c */ /* 0x000fe20003fc6270 */
[----:B------:R-:W-:Y:S01]  /*24c0*/  VIADD R18, R0, 0x20 ;  /* 0x0000002000127836 */ /* 0x000fe20000000000 */
[----:B------:R-:W-:Y:S01]  /*24d0*/  ISETP.GT.U32.AND P1, PT, R8, R7, PT ;  /* 0x000000070800720c */ /* 0x000fe20003f24070 */
[----:B------:R2:W-:Y:S01]  /*24e0*/  STL [R1+0x84], R15 ;  /* 0x0000840f01007387 */ /* 0x0005e20000100800 */
[----:B------:R-:W-:Y:S01]  /*24f0*/  IABS R6, R14 ;  /* 0x0000000e00067213 */ /* 0x000fe20000000000 */
[----:B0-----:R-:W-:Y:S01]  /*2500*/  VIADD R16, R0, 0x1f ;  /* 0x0000001f00107836 */ /* 0x001fe20000000000 */
[----:B------:R-:W-:Y:S01]  /*2510*/  IABS R12, R18 ;  /* 0x00000012000c7213 */ /* 0x000fe20000000000 */
[----:B------:R-:W-:Y:S01]  /*2520*/  @!P0 IMAD.IADD R11, R11, 0x1, -R8 ;  /* 0x000000010b0b8824 */ /* 0x000fe200078e0a08 */
[----:B-1----:R-:W-:Y:S01]  /*2530*/  IABS R4, R2 ;  /* 0x0000000200047213 */ /* 0x002fe20000000000 */
[----:B------:R-:W-:Y:S01]  /*2540*/  IMAD.HI.U32 R3, R9, R6, RZ ;  /* 0x0000000609037227 */ /* 0x000fe200078e00ff */
[----:B------:R-:W-:-:S02]  /*2550*/  IABS R10, R16 ;  /* 0x00000010000a7213 */ /* 0x000fc40000000000 */
[----:B------:R-:W-:Y:S01]  /*2560*/  ISETP.GT.U32.AND P0, PT, R8, R11, PT ;  /* 0x0000000b0800720c */ /* 0x000fe20003f04070 */
[----:B------:R-:W-:-:S04]  /*2570*/  IMAD.HI.U32 R2, R9, R4, RZ ;  /* 0x0000000409027227 */ /* 0x000fc800078e00ff */
[----:B------:R-:W-:Y:S02]  /*2580*/  IMAD.MOV R13, RZ, RZ, -R2 ;  /* 0x000000ffff0d7224 */ /* 0x000fe400078e0a02 */
[----:B--2---:R-:W-:Y:S02]  /*2590*/  IMAD.MOV R15, RZ, RZ, -R3 ;  /* 0x000000ffff0f7224 */ /* 0x004fe400078e0a03 */
[----:B------:R-:W-:Y:S01]  /*25a0*/  @!P5 IMAD.IADD R5, R5, 0x1, -R8 ;  /* 0x000000010505d824 */ /* 0x000fe200078e0a08 */
[----:B------:R-:W-:Y:S01]  /*25b0*/  ISETP.GE.AND P5, PT, R14, RZ, PT ;  /* 0x000000ff0e00720c */ /* 0x000fe20003fa6270 */
[C---:B------:R-:W-:Y:S02]  /*25c0*/  IMAD R3, R8.reuse, R13, R4 ;  /* 0x0000000d08037224 */ /* 0x040fe400078e0204 */
[----:B------:R-:W-:Y:S02]  /*25d0*/  @!P1 IMAD.IADD R7, R7, 0x1, -R8 ;  /* 0x0000000107079824 */ /* 0x000fe400078e0a08 */
[C---:B------:R-:W-:Y:S01]  /*25e0*/  IMAD R13, R8.reuse, R15, R6 ;  /* 0x0000000f080d7224 */ /* 0x040fe200078e0206 */
[----:B------:R-:W-:Y:S01]  /*25f0*/  ISETP.GT.U32.AND P1, PT, R8, R3, PT ;  /* 0x000000030800720c */ /* 0x000fe20003f24070 */
[----:B------:R-:W-:-:S02]  /*2600*/  IMAD.MOV.U32 R21, RZ, RZ, R5 ;  /* 0x000000ffff157224 */ /* 0x000fc400078e0005 */
[----:B------:R-:W-:Y:S02]  /*2610*/  IMAD.MOV.U32 R19, RZ, RZ, R7 ;  /* 0x000000ffff137224 */ /* 0x000fe400078e0007 */
[----:B------:R-:W-:Y:S01]  /*2620*/  @!P3 IMAD.MOV R21, RZ, RZ, -R21 ;  /* 0x000000ffff15b224 */ /* 0x000fe200078e0a15 */
[----:B------:R-:W-:Y:S01]  /*2630*/  ISETP.GT.U32.AND P3, PT, R8, R13, PT ;  /* 0x0000000d0800720c */ /* 0x000fe20003f64070 */
[----:B------:R-:W-:-:S03]  /*2640*/  IMAD.HI.U32 R4, R9, R12, RZ ;  /* 0x0000000c09047227 */ /* 0x000fc600078e00ff */
[----:B------:R-:W-:Y:S01]  /*2650*/  STL [R1+0x88], R21 ;  /* 0x0000881501007387 */ /* 0x000fe20000100800 */
[----:B------:R-:W-:Y:S01]  /*2660*/  @!P4 IMAD.MOV R19, RZ, RZ, -R19 ;  /* 0x000000ffff13c224 */ /* 0x000fe200078e0a13 */
[----:B------:R-:W-:Y:S01]  /*2670*/  ISETP.GE.AND P4, PT, R16, RZ, PT ;  /* 0x000000ff1000720c */ /* 0x000fe20003f86270 */
[----:B------:R-:W-:Y:S02]  /*2680*/  IMAD.MOV R17, RZ, RZ, -R4 ;  /* 0x000000ffff117224 */ /* 0x000fe400078e0a04 */
[----:B------:R-:W-:Y:S01]  /*2690*/  @!P0 IMAD.IADD R11, R11, 0x1, -R8 ;  /* 0x000000010b0b8824 */ /* 0x000fe200078e0a08 */
[----:B------:R0:W-:Y:S01]  /*26a0*/  STL [R1+0x2c8], R19 ;  /* 0x0002c81301007387 */ /* 0x0001e20000100800 */
[----:B------:R-:W-:Y:S02]  /*26b0*/  IMAD R7, R8, R17, R12 ;  /* 0x0000001108077224 */ /* 0x000fe400078e020c */
[----:B------:R-:W-:Y:S02]  /*26c0*/  VIADD R14, R0, 0x21 ;  /* 0x00000021000e7836 */ /* 0x000fe40000000000 */
[----:B------:R-:W-:-:S03]  /*26d0*/  IMAD.HI.U32 R2, R9, R10, RZ ;  /* 0x0000000a09027227 */ /* 0x000fc600078e00ff */
[----:B------:R-:W-:Y:S01]  /*26e0*/  IABS R4, R14 ;  /* 0x0000000e00047213 */ /* 0x000fe20000000000 */
[----:B------:R-:W-:Y:S02]  /*26f0*/  @!P3 IMAD.IADD R13, R13, 0x1, -R8 ;  /* 0x000000010d0db824 */ /* 0x000fe400078e0a08 */
[----:B0-----:R-:W-:Y:S02]  /*2700*/  IMAD.MOV.U32 R19, RZ, RZ, R11 ;  /* 0x000000ffff137224 */ /* 0x001fe400078e000b */
[----:B------:R-:W-:Y:S01]  /*2710*/  IMAD.MOV R15, RZ, RZ, -R2 ;  /* 0x000000ffff0f7224 */ /* 0x000fe200078e0a02 */
[C---:B------:R-:W-:Y:S01]  /*2720*/  ISETP.GT.U32.AND P3, PT, R8.reuse, R13, PT ;  /* 0x0000000d0800720c */ /* 0x040fe20003f64070 */
[----:B------:R-:W-:Y:S01]  /*2730*/  @!P2 IMAD.MOV R19, RZ, RZ, -R19 ;  /* 0x000000ffff13a224 */ /* 0x000fe200078e0a13 */
[C---:B------:R-:W-:Y:S01]  /*2740*/  ISETP.GT.U32.AND P2, PT, R8.reuse, R7, PT ;  /* 0x000000070800720c */ /* 0x040fe20003f44070 */
[C---:B------:R-:W-:Y:S02]  /*2750*/  IMAD R5, R8.reuse, R15, R10 ;  /* 0x0000000f08057224 */ /* 0x040fe400078e020a */
[----:B------:R-:W-:Y:S01]  /*2760*/  IMAD.HI.U32 R2, R9, R4, RZ ;  /* 0x0000000409027227 */ /* 0x000fe200078e00ff */
[----:B------:R-:W-:Y:S02]  /*2770*/  STL [R1+0x2cc], R19 ;  /* 0x0002cc1301007387 */ /* 0x000fe40000100800 */
[----:B------:R-:W-:Y:S01]  /*2780*/  ISETP.GT.U32.AND P0, PT, R8, R5, PT ;  /* 0x000000050800720c */ /* 0x000fe20003f04070 */
[----:B------:R-:W-:-:S02]  /*2790*/  VIADD R12, R0, 0x22 ;  /* 0x00000022000c7836 */ /* 0x000fc40000000000 */
[----:B------:R-:W-:Y:S02]  /*27a0*/  IMAD.MOV R11, RZ, RZ, -R2 ;  /* 0x000000ffff0b7224 */ /* 0x000fe400078e0a02 */
[--C-:B------:R-:W-:Y:S01]  /*27b0*/  @!P1 IMAD.IADD R3, R3, 0x1, -R8.reuse ;  /* 0x0000000103039824 */ /* 0x100fe200078e0a08 */
[----:B------:R-:W-:Y:S01]  /*27c0*/  IABS R6, R12 ;  /* 0x0000000c00067213 */ /* 0x000fe20000000000 */
[----:B------:R-:W-:Y:S02]  /*27d0*/  @!P2 IMAD.IADD R7, R7, 0x1, -R8 ;  /* 0x000000010707a824 */ /* 0x000fe400078e0a08 */
[C---:B------:R-:W-:Y:S01]  /*27e0*/  IMAD R11, R8.reuse, R11, R4 ;  /* 0x0000000b080b7224 */ /* 0x040fe200078e0204 */
[C---:B------:R-:W-:Y:S01]  /*27f0*/  ISETP.GT.U32.AND P1, PT, R8.reuse, R3, PT ;  /* 0x000000030800720c */ /* 0x040fe20003f24070 */
[----:B------:R-:W-:Y:S01]  /*2800*/  @!P3 IMAD.IADD R13, R13, 0x1, -R8 ;  /* 0x000000010d0db824 */ /* 0x000fe200078e0a08 */
[C---:B------:R-:W-:Y:S01]  /*2810*/  ISETP.GT.U32.AND P2, PT, R8.reuse, R7, PT ;  /* 0x000000070800720c */ /* 0x040fe20003f44070 */
[----:B------:R-:W-:Y:S01]  /*2820*/  IMAD.HI.U32 R2, R9, R6, RZ ;  /* 0x0000000609027227 */ /* 0x000fe200078e00ff */
[----:B------:R-:W-:-:S03]  /*2830*/  ISETP.GT.U32.AND P3, PT, R8, R11, PT ;  /* 0x0000000b0800720c */ /* 0x000fc60003f64070 */
[----:B------:R-:W-:Y:S02]  /*2840*/  IMAD.MOV.U32 R16, RZ, RZ, R13 ;  /* 0x000000ffff107224 */ /* 0x000fe400078e000d */
[----:B------:R-:W-:Y:S02]  /*2850*/  @!P0 IMAD.IADD R5, R5, 0x1, -R8 ;  /* 0x0000000105058824 */ /* 0x000fe400078e0a08 */
[----:B------:R-:W-:Y:S02]  /*2860*/  IMAD.MOV R13, RZ, RZ, -R2 ;  /* 0x000000ffff0d7224 */ /* 0x000fe400078e0a02 */
[----:B------:R-:W-:Y:S01]  /*2870*/  VIADD R15, R0, 0x23 ;  /* 0x00000023000f7836 */ /* 0x000fe20000000000 */
[C---:B------:R-:W-:Y:S01]  /*2880*/  ISETP.GT.U32.AND P0, PT, R8.reuse, R5, PT ;  /* 0x000000050800720c */ /* 0x040fe20003f04070 */
[C---:B------:R-:W-:Y:S02]  /*2890*/  IMAD R13, R8.reuse, R13, R6 ;  /* 0x0000000d080d7224 */ /* 0x040fe400078e0206 */
[--C-:B------:R-:W-:Y:S01]  /*28a0*/  @!P2 IMAD.IADD R7, R7, 0x1, -R8.reuse ;  /* 0x000000010707a824 */ /* 0x100fe200078e0a08 */
[----:B------:R-:W-:Y:S01]  /*28b0*/  IABS R10, R15 ;  /* 0x0000000f000a7213 */ /* 0x000fe20000000000 */
[--C-:B------:R-:W-:Y:S01]  /*28c0*/  @!P3 IMAD.IADD R11, R11, 0x1, -R8.reuse ;  /* 0x000000010b0bb824 */ /* 0x100fe200078e0a08 */
[----:B------:R-:W-:Y:S01]  /*28d0*/  ISETP.GT.U32.AND P2, PT, R8, R13, PT ;  /* 0x0000000d0800720c */ /* 0x000fe20003f44070 */
[----:B------:R-:W-:Y:S01]  /*28e0*/  @!P1 IMAD.IADD R3, R3, 0x1, -R8 ;  /* 0x0000000103039824 */ /* 0x000fe200078e0a08 */
[----:B------:R-:W-:Y:S01]  /*28f0*/  ISETP.GE.AND P1, PT, R18, RZ, PT ;  /* 0x000000ff1200720c */ /* 0x000fe20003f26270 */
[----:B------:R-:W-:Y:S01]  /*2900*/  IMAD.MOV.U32 R4, RZ, RZ, R10 ;  /* 0x000000ffff047224 */ /* 0x000fe200078e000a */
[----:B------:R-:W-:Y:S01]  /*2910*/  ISETP.GT.U32.AND P3, PT, R8, R11, PT ;  /* 0x0000000b0800720c */ /* 0x000fe20003f64070 */
[----:B------:R-:W-:-:S02]  /*2920*/  IMAD.MOV.U32 R17, RZ, RZ, R3 ;  /* 0x000000ffff117224 */ /* 0x000fc400078e0003 */
[----:B------:R-:W-:-:S04]  /*2930*/  IMAD.HI.U32 R3, R9, R4, RZ ;  /* 0x0000000409037227 */ /* 0x000fc800078e00ff */
[--C-:B------:R-:W-:Y:S01]  /*2940*/  @!P0 IMAD.IADD R5, R5, 0x1, -R8.reuse ;  /* 0x0000000105058824 */ /* 0x100fe200078e0a08 */
[----:B------:R-:W-:Y:S01]  /*2950*/  ISETP.GE.AND P0, PT, R15, RZ, PT ;  /* 0x000000ff0f00720c */ /* 0x000fe20003f06270 */
[----:B------:R-:W-:Y:S02]  /*2960*/  VIADD R2, R0, 0x24 ;  /* 0x0000002400027836 */ /* 0x000fe40000000000 */
[----:B------:R-:W-:Y:S02]  /*2970*/  IMAD.MOV R3, RZ, RZ, -R3 ;  /* 0x000000ffff037224 */ /* 0x000fe400078e0a03 */
[----:B------:R-:W-:Y:S01]  /*2980*/  @!P6 IMAD.MOV R17, RZ, RZ, -R17 ;  /* 0x000000ffff11e224 */ /* 0x000fe200078e0a11 */
[----:B------:R-:W-:Y:S01]  /*2990*/  ISETP.GE.AND P6, PT, R14, RZ, PT ;  /* 0x000000ff0e00720c */ /* 0x000fe20003fc6270 */
[----:B------:R-:W-:Y:S01]  /*29a0*/  IMAD.MOV.U32 R14, RZ, RZ, R5 ;  /* 0x000000ffff0e7224 */ /* 0x000fe200078e0005 */
[----:B------:R-:W-:Y:S01]  /*29b0*/  IABS R5, R2 ;  /* 0x0000000200057213 */ /* 0x000fe20000000000 */
[----:B------:R-:W-:Y:S01]  /*29c0*/  @!P2 IMAD.IADD R13, R13, 0x1, -R8 ;  /* 0x000000010d0da824 */ /* 0x000fe200078e0a08 */
[----:B------:R-:W-:Y:S01]  /*29d0*/  STL [R1+0x2d4], R17 ;  /* 0x0002d41101007387 */ /* 0x000fe20000100800 */
[----:B------:R-:W-:-:S02]  /*29e0*/  IMAD R3, R8, R3, R4 ;  /* 0x0000000308037224 */ /* 0x000fc400078e0204 */
[----:B------:R-:W-:Y:S01]  /*29f0*/  VIADD R4, R0, 0x25 ;  /* 0x0000002500047836 */ /* 0x000fe20000000000 */
[----:B------:R-:W-:Y:S01]  /*2a00*/  ISETP.GT.U32.AND P2, PT, R8, R13, PT ;  /* 0x0000000d0800720c */ /* 0x000fe20003f44070 */
[----:B------:R-:W-:Y:S01]  /*2a10*/  @!P4 IMAD.MOV R14, RZ, RZ, -R14 ;  /* 0x000000ffff0ec224 */ /* 0x000fe200078e0a0e */
[----:B------:R-:W-:Y:S01]  /*2a20*/  ISETP.GE.AND P4, PT, R2, RZ, PT ;  /* 0x000000ff0200720c */ /* 0x000fe20003f86270 */
[----:B------:R-:W-:Y:S01]  /*2a30*/  @!P3 IMAD.IADD R11, R11, 0x1, -R8 ;  /* 0x000000010b0bb824 */ /* 0x000fe200078e0a08 */
[----:B------:R-:W-:Y:S01]  /*2a40*/  ISETP.GT.U32.AND P3, PT, R8, R3, PT ;  /* 0x000000030800720c */ /* 0x000fe20003f64070 */
[----:B------:R-:W-:Y:S01]  /*2a50*/  IMAD.MOV.U32 R10, RZ, RZ, R7 ;  /* 0x000000ffff0a7224 */ /* 0x000fe200078e0007 */
[----:B------:R-:W-:Y:S01]  /*2a60*/  IABS R7, R4 ;  /* 0x0000000400077213 */ /* 0x000fe20000000000 */
[----:B------:R-:W-:-:S04]  /*2a70*/  IMAD.HI.U32 R2, R9, R5, RZ ;  /* 0x0000000509027227 */ /* 0x000fc800078e00ff */
[----:B------:R-:W-:Y:S01]  /*2a80*/  @!P1 IMAD.MOV R10, RZ, RZ, -R10 ;  /* 0x000000ffff0a9224 */ /* 0x000fe200078e0a0a */
[----:B------:R-:W-:Y:S01]  /*2a90*/  ISETP.GE.AND P1, PT, R4, RZ, PT ;  /* 0x000000ff0400720c */ /* 0x000fe20003f26270 */
[----:B------:R-:W-:Y:S02]  /*2aa0*/  IMAD.MOV R2, RZ, RZ, -R2 ;  /* 0x000000ffff027224 */ /* 0x000fe400078e0a02 */
[----:B------:R-:W-:-:S04]  /*2ab0*/  IMAD.HI.U32 R4, R9, R7, RZ ;  /* 0x0000000709047227 */ /* 0x000fc800078e00ff */
[----:B------:R-:W-:Y:S01]  /*2ac0*/  @!P5 IMAD.MOV R16, RZ, RZ, -R16 ;  /* 0x000000ffff10d224 */ /* 0x000fe200078e0a10 */
[----:B------:R-:W-:Y:S01]  /*2ad0*/  ISETP.GE.AND P5, PT, R12, RZ, PT ;  /* 0x000000ff0c00720c */ /* 0x000fe20003fa6270 */
[C---:B------:R-:W-:Y:S02]  /*2ae0*/  IMAD R5, R8.reuse, R2, R5 ;  /* 0x0000000208057224 */ /* 0x040fe400078e0205 */
[----:B------:R-:W-:Y:S01]  /*2af0*/  IMAD.MOV R4, RZ, RZ, -R4 ;  /* 0x000000ffff047224 */ /* 0x000fe200078e0a04 */
[----:B------:R0:W-:Y:S01]  /*2b00*/  STL [R1+0x2dc], R16 ;  /* 0x0002dc1001007387 */ /* 0x0001e20000100800 */
[--C-:B------:R-:W-:Y:S01]  /*2b10*/  @!P2 IMAD.IADD R13, R13, 0x1, -R8.reuse ;  /* 0x000000010d0da824 */ /* 0x100fe200078e0a08 */
[C---:B------:R-:W-:Y:S01]  /*2b20*/  ISETP.GT.U32.AND P2, PT, R8.reuse, R5, PT ;  /* 0x000000050800720c */ /* 0x040fe20003f44070 */
[----:B------:R-:W-:Y:S01]  /*2b30*/  @!P3 IMAD.IADD R3, R3, 0x1, -R8 ;  /* 0x000000010303b824 */ /* 0x000fe200078e0a08 */
[----:B------:R1:W-:Y:S01]  /*2b40*/  STL [R1+0x2e4], R14 ;  /* 0x0002e40e01007387 */ /* 0x0003e20000100800 */
[----:B------:R-:W-:-:S02]  /*2b50*/  IMAD R7, R8, R4, R7 ;  /* 0x0000000408077224 */ /* 0x000fc400078e0207 */
[----:B------:R-:W-:Y:S01]  /*2b60*/  VIADD R12, R0, 0x26 ;  /* 0x00000026000c7836 */ /* 0x000fe20000000000 */
[----:B------:R-:W-:Y:S01]  /*2b70*/  ISETP.GT.U32.AND P3, PT, R8, R3, PT ;  /* 0x000000030800720c */ /* 0x000fe20003f64070 */
[----:B------:R-:W-:Y:S01]  /*2b80*/  IMAD.MOV.U32 R15, RZ, RZ, R13 ;  /* 0x000000ffff0f7224 */ /* 0x000fe200078e000d */
[----:B------:R2:W-:Y:S01]  /*2b90*/  STL [R1+0x8c], R10 ;  /* 0x00008c0a01007387 */ /* 0x0005e20000100800 */
[----:B0-----:R-:W-:Y:S01]  /*2ba0*/  IMAD.MOV.U32 R16, RZ, RZ, R11 ;  /* 0x000000ffff107224 */ /* 0x001fe200078e000b */
[----:B------:R-:W-:Y:S01]  /*2bb0*/  IABS R6, R12 ;  /* 0x0000000c00067213 */ /* 0x000fe20000000000 */
[----:B------:R-:W-:Y:S01]  /*2bc0*/  @!P5 IMAD.MOV R15, RZ, RZ, -R15 ;  /* 0x000000ffff0fd224 */ /* 0x000fe200078e0a0f */
[----:B------:R-:W-:Y:S01]  /*2bd0*/  ISETP.GE.AND P5, PT, R12, RZ, PT ;  /* 0x000000ff0c00720c */ /* 0x000fe20003fa6270 */
[----:B------:R-:W-:Y:S01]  /*2be0*/  @!P6 IMAD.MOV R16, RZ, RZ, -R16 ;  /* 0x000000ffff10e224 */ /* 0x000fe200078e0a10 */
[----:B------:R-:W-:Y:S01]  /*2bf0*/  ISETP.GT.U32.AND P6, PT, R8, R7, PT ;  /* 0x000000070800720c */ /* 0x000fe20003fc4070 */
[----:B------:R-:W-:-:S02]  /*2c00*/  @!P2 IMAD.IADD R5, R5, 0x1, -R8 ;  /* 0x000000010505a824 */ /* 0x000fc400078e0a08 */
[----:B-1----:R-:W-:Y:S01]  /*2c10*/  VIADD R14, R0, 0x27 ;  /* 0x00000027000e7836 */ /* 0x002fe20000000000 */
[----:B------:R-:W-:Y:S01]  /*2c20*/  STL [R1+0x90], R16 ;  /* 0x0000901001007387 */ /* 0x000fe20000100800 */
[--C-:B------:R-:W-:Y:S01]  /*2c30*/  @!P3 IMAD.IADD R3, R3, 0x1, -R8.reuse ;  /* 0x000000010303b824 */ /* 0x100fe200078e0a08 */
[----:B------:R-:W-:Y:S01]  /*2c40*/  ISETP.GT.U32.AND P2, PT, R8, R5, PT ;  /* 0x000000050800720c */ /* 0x000fe20003f44070 */
[----:B------:R-:W-:Y:S01]  /*2c50*/  IMAD.HI.U32 R2, R9, R6, RZ ;  /* 0x0000000609027227 */ /* 0x000fe200078e00ff */
[----:B--2---:R-:W-:Y:S01]  /*2c60*/  IABS R10, R14 ;  /* 0x0000000e000a7213 */ /* 0x004fe20000000000 */
[----:B------:R0:W-:Y:S01]  /*2c70*/  STL [R1+0x94], R15 ;  /* 0x0000940f01007387 */ /* 0x0001e20000100800 */
[----:B------:R-:W-:Y:S01]  /*2c80*/  ISETP.GE.AND P3, PT, R14, RZ, PT ;  /* 0x000000ff0e00720c */ /* 0x000fe20003f66270 */
[----:B------:R-:W-:Y:S02]  /*2c90*/  VIADD R14, R0, 0x28 ;  /* 0x00000028000e7836 */ /* 0x000fe40000000000 */
[----:B------:R-:W-:-:S02]  /*2ca0*/  @!P6 IMAD.IADD R7, R7, 0x1, -R8 ;  /* 0x000000010707e824 */ /* 0x000fc400078e0a08 */
[----:B------:R-:W-:Y:S02]  /*2cb0*/  IMAD.MOV R11, RZ, RZ, -R2 ;  /* 0x000000ffff0b7224 */ /* 0x000fe400078e0a02 */
[----:B------:R-:W-:Y:S01]  /*2cc0*/  IMAD.HI.U32 R4, R9, R10, RZ ;  /* 0x0000000a09047227 */ /* 0x000fe200078e00ff */
[----:B------:R-:W-:Y:S02]  /*2cd0*/  ISETP.GT.U32.AND P6, PT, R8, R7, PT ;  /* 0x000000070800720c */ /* 0x000fe40003fc4070 */
[----:B0-----:R-:W-:Y:S01]  /*2ce0*/  IABS R15, R14 ;  /* 0x0000000e000f7213 */ /* 0x001fe20000000000 */
[----:B------:R-:W-:Y:S02]  /*2cf0*/  VIADD R16, R0, 0x29 ;  /* 0x0000002900107836 */ /* 0x000fe40000000000 */
[----:B------:R-:W-:Y:S02]  /*2d00*/  IMAD R11, R8, R11, R6 ;  /* 0x0000000b080b7224 */ /* 0x000fe400078e0206 */
[----:B------:R-:W-:Y:S01]  /*2d10*/  IMAD.MOV R13, RZ, RZ, -R4 ;  /* 0x000000ffff0d7224 */ /* 0x000fe200078e0a04 */
[----:B------:R-:W-:Y:S01]  /*2d20*/  IABS R17, R16 ;  /* 0x0000001000117213 */ /* 0x000fe20000000000 */
[----:B------:R-:W-:-:S02]  /*2d30*/  VIADD R12, R0, 0x2c ;  /* 0x0000002c000c7836 */ /* 0x000fc40000000000 */
[----:B------:R-:W-:-:S03]  /*2d40*/  IMAD.HI.U32 R2, R9, R15, RZ ;  /* 0x0000000f09027227 */ /* 0x000fc600078e00ff */
[----:B------:R-:W-:Y:S01]  /*2d50*/  IABS R23, R12 ;  /* 0x0000000c00177213 */ /* 0x000fe20000000000 */
[----:B------:R-:W-:Y:S01]  /*2d60*/  @!P2 IMAD.IADD R5, R5, 0x1, -R8 ;  /* 0x000000010505a824 */ /* 0x000fe200078e0a08 */
[C---:B------:R-:W-:Y:S01]  /*2d70*/  ISETP.GT.U32.AND P2, PT, R8.reuse, R11, PT ;  /* 0x0000000b0800720c */ /* 0x040fe20003f44070 */
[----:B------:R-:W-:Y:S02]  /*2d80*/  IMAD R13, R8, R13, R10 ;  /* 0x0000000d080d7224 */ /* 0x000fe400078e020a */
[----:B------:R-:W-:Y:S02]  /*2d90*/  IMAD.MOV R6, RZ, RZ, -R2 ;  /* 0x000000ffff067224 */ /* 0x000fe400078e0a02 */
[----:B------:R-:W-:-:S04]  /*2da0*/  IMAD.HI.U32 R2, R9, R17, RZ ;  /* 0x0000001109027227 */ /* 0x000fc800078e00ff */
[----:B------:R-:W-:Y:S01]  /*2db0*/  @!P6 IMAD.IADD R7, R7, 0x1, -R8 ;  /* 0x000000010707e824 */ /* 0x000fe200078e0a08 */
[----:B------:R-:W-:Y:S01]  /*2dc0*/  ISETP.GT.U32.AND P6, PT, R8, R13, PT ;  /* 0x0000000d0800720c */ /* 0x000fe20003fc4070 */
[----:B------:R-:W-:Y:S02]  /*2dd0*/  IMAD.MOV R10, RZ, RZ, -R2 ;  /* 0x000000ffff0a7224 */ /* 0x000fe400078e0a02 */
[----:B------:R-:W-:-:S04]  /*2de0*/  IMAD.HI.U32 R2, R9, R23, RZ ;  /* 0x0000001709027227 */ /* 0x000fc800078e00ff */
[----:B------:R-:W-:Y:S02]  /*2df0*/  VIADD R18, R0, 0x2a ;  /* 0x0000002a00127836 */ /* 0x000fe40000000000 */
[C---:B------:R-:W-:Y:S02]  /*2e00*/  IMAD R15, R8.reuse, R6, R15 ;  /* 0x00000006080f7224 */ /* 0x040fe400078e020f */
[----:B------:R-:W-:Y:S01]  /*2e10*/  IMAD.MOV R2, RZ, RZ, -R2 ;  /* 0x000000ffff027224 */ /* 0x000fe200078e0a02 */
[----:B------:R-:W-:Y:S01]  /*2e20*/  IABS R19, R18 ;  /* 0x0000001200137213 */ /* 0x000fe20000000000 */
[----:B------:R-:W-:Y:S01]  /*2e30*/  @!P2 IMAD.IADD R11, R11, 0x1, -R8 ;  /* 0x000000010b0ba824 */ /* 0x000fe200078e0a08 */
[C---:B------:R-:W-:Y:S01]  /*2e40*/  ISETP.GT.U32.AND P2, PT, R8.reuse, R15, PT ;  /* 0x0000000f0800720c */ /* 0x040fe20003f44070 */
[C---:B------:R-:W-:Y:S02]  /*2e50*/  IMAD R17, R8.reuse, R10, R17 ;  /* 0x0000000a08117224 */ /* 0x040fe400078e0211 */
[----:B------:R-:W-:-:S02]  /*2e60*/  IMAD R23, R8, R2, R23 ;  /* 0x0000000208177224 */ /* 0x000fc400078e0217 */
[----:B------:R-:W-:Y:S02]  /*2e70*/  IMAD.MOV.U32 R26, RZ, RZ, R3 ;  /* 0x000000ffff1a7224 */ /* 0x000fe400078e0003 */
[----:B------:R-:W-:Y:S02]  /*2e80*/  IMAD.MOV.U32 R2, RZ, RZ, R5 ;  /* 0x000000ffff027224 */ /* 0x000fe400078e0005 */
[----:B------:R-:W-:-:S04]  /*2e90*/  IMAD.HI.U32 R4, R9, R19, RZ ;  /* 0x0000001309047227 */ /* 0x000fc800078e00ff */
[----:B------:R-:W-:Y:S01]  /*2ea0*/  @!P6 IMAD.IADD R13, R13, 0x1, -R8 ;  /* 0x000000010d0de824 */ /* 0x000fe200078e0a08 */
[C---:B------:R-:W-:Y:S01]  /*2eb0*/  ISETP.GT.U32.AND P6, PT, R8.reuse, R17, PT ;  /* 0x000000110800720c */ /* 0x040fe20003fc4070 */
[----:B------:R-:W-:Y:S02]  /*2ec0*/  @!P0 IMAD.MOV R26, RZ, RZ, -R26 ;  /* 0x000000ffff1a8224 */ /* 0x000fe400078e0a1a */
[----:B------:R-:W-:Y:S01]  /*2ed0*/  @!P4 IMAD.MOV R2, RZ, RZ, -R2 ;  /* 0x000000ffff02c224 */ /* 0x000fe200078e0a02 */
[----:B------:R-:W-:Y:S01]  /*2ee0*/  ISETP.GT.U32.AND P0, PT, R8, R13, PT ;  /* 0x0000000d0800720c */ /* 0x000fe20003f04070 */
[----:B------:R-:W-:Y:S01]  /*2ef0*/  IMAD.MOV R4, RZ, RZ, -R4 ;  /* 0x000000ffff047224 */ /* 0x000fe200078e0a04 */
[----:B------:R-:W-:Y:S01]  /*2f00*/  STL [R1+0x2ec], R26 ;  /* 0x0002ec1a01007387 */ /* 0x000fe20000100800 */
[----:B------:R-:W-:Y:S02]  /*2f10*/  VIADD R22, R0, 0x2b ;  /* 0x0000002b00167836 */ /* 0x000fe40000000000 */
[C---:B------:R-:W-:Y:S01]  /*2f20*/  IMAD R19, R8.reuse, R4, R19 ;  /* 0x0000000408137224 */ /* 0x040fe200078e0213 */
[----:B------:R0:W-:Y:S01]  /*2f30*/  STL [R1+0x2f4], R2 ;  /* 0x0002f40201007387 */ /* 0x0001e20000100800 */
[--C-:B------:R-:W-:Y:S01]  /*2f40*/  @!P2 IMAD.IADD R15, R15, 0x1, -R8.reuse ;  /* 0x000000010f0fa824 */ /* 0x100fe200078e0a08 */
[----:B------:R-:W-:Y:S01]  /*2f50*/  ISETP.GT.U32.AND P2, PT, R8, R11, PT ;  /* 0x0000000b0800720c */ /* 0x000fe20003f44070 */
[--C-:B------:R-:W-:Y:S01]  /*2f60*/  @!P6 IMAD.IADD R17, R17, 0x1, -R8.reuse ;  /* 0x000000011111e824 */ /* 0x100fe200078e0a08 */
[----:B------:R-:W-:Y:S01]  /*2f70*/  IABS R21, R22 ;  /* 0x0000001600157213 */ /* 0x000fe20000000000 */
[----:B------:R-:W-:Y:S01]  /*2f80*/  VIADD R10, R0, 0x2d ;  /* 0x0000002d000a7836 */ /* 0x000fe20000000000 */
[C---:B------:R-:W-:Y:S01]  /*2f90*/  ISETP.GT.U32.AND P6, PT, R8.reuse, R15, PT ;  /* 0x0000000f0800720c */ /* 0x040fe20003fc4070 */
[----:B------:R-:W-:Y:S01]  /*2fa0*/  @!P0 IMAD.IADD R13, R13, 0x1, -R8 ;  /* 0x000000010d0d8824 */ /* 0x000fe200078e0a08 */
[----:B------:R-:W-:Y:S01]  /*2fb0*/  ISETP.GT.U32.AND P4, PT, R8, R17, PT ;  /* 0x000000110800720c */ /* 0x000fe20003f84070 */
[----:B------:R-:W-:Y:S01]  /*2fc0*/  IMAD.HI.U32 R6, R9, R21, RZ ;  /* 0x0000001509067227 */ /* 0x000fe200078e00ff */
[----:B------:R-:W-:-:S02]  /*2fd0*/  IABS R4, R10 ;  /* 0x0000000a00047213 */ /* 0x000fc40000000000 */
[----:B------:R-:W-:Y:S01]  /*2fe0*/  ISETP.GE.AND P0, PT, R14, RZ, PT ;  /* 0x000000ff0e00720c */ /* 0x000fe20003f06270 */
[----:B0-----:R-:W-:Y:S02]  /*2ff0*/  IMAD.MOV.U32 R2, RZ, RZ, R7 ;  /* 0x000000ffff027224 */ /* 0x001fe400078e0007 */
[----:B------:R-:W-:Y:S02]  /*3000*/  IMAD.MOV R6, RZ, RZ, -R6 ;  /* 0x000000ffff067224 */ /* 0x000fe400078e0a06 */
[----:B------:R-:W-:Y:S01]  /*3010*/  @!P1 IMAD.MOV R2, RZ, RZ, -R2 ;  /* 0x000000ffff029224 */ /* 0x000fe200078e0a02 */
[C---:B------:R-:W-:Y:S01]  /*3020*/  ISETP.GT.U32.AND P1, PT, R8.reuse, R19, PT ;  /* 0x000000130800720c */ /* 0x040fe20003f24070 */
[--C-:B------:R-:W-:Y:S02]  /*3030*/  @!P2 IMAD.IADD R11, R11, 0x1, -R8.reuse ;  /* 0x000000010b0ba824 */ /* 0x100fe400078e0a08 */
[C---:B------:R-:W-:Y:S01]  /*3040*/  IMAD R21, R8.reuse, R6, R21 ;  /* 0x0000000608157224 */ /* 0x040fe200078e0215 */
[----:B------:R-:W-:Y:S01]  /*3050*/  IABS R6, R24 ;  /* 0x0000001800067213 */ /* 0x000fe20000000000 */
[----:B------:R-:W-:Y:S01]  /*3060*/  IMAD.MOV.U32 R27, RZ, RZ, R11 ;  /* 0x000000ffff1b7224 */ /* 0x000fe200078e000b */
[----:B------:R0:W-:Y:S01]  /*3070*/  STL [R1+0x2f8], R2 ;  /* 0x0002f80201007387 */ /* 0x0001e20000100800 */
[----:B------:R-:W-:Y:S01]  /*3080*/  @!P6 IMAD.IADD R15, R15, 0x1, -R8 ;  /* 0x000000010f0fe824 */ /* 0x000fe200078e0a08 */
[C---:B------:R-:W-:Y:S01]  /*3090*/  ISETP.GT.U32.AND P6, PT, R8.reuse, R23, PT ;  /* 0x000000170800720c */ /* 0x040fe20003fc4070 */
[----:B------:R-:W-:Y:S01]  /*30a0*/  @!P5 IMAD.MOV R27, RZ, RZ, -R27 ;  /* 0x000000ffff1bd224 */ /* 0x000fe200078e0a1b */
[----:B------:R-:W-:Y:S01]  /*30b0*/  ISETP.GT.U32.AND P2, PT, R8, R21, PT ;  /* 0x000000150800720c */ /* 0x000fe20003f44070 */
[----:B------:R-:W-:-:S03]  /*30c0*/  IMAD.HI.U32 R3, R9, R6, RZ ;  /* 0x0000000609037227 */ /* 0x000fc600078e00ff */
[----:B------:R-:W-:Y:S01]  /*30d0*/  STL [R1+0x300], R27 ;  /* 0x0003001b01007387 */ /* 0x000fe20000100800 */
[----:B------:R-:W-:Y:S01]  /*30e0*/  @!P1 IMAD.IADD R19, R19, 0x1, -R8 ;  /* 0x0000000113139824 */ /* 0x000fe200078e0a08 */
[----:B------:R-:W-:Y:S01]  /*30f0*/  ISETP.GE.AND P1, PT, R18, RZ, PT ;  /* 0x000000ff1200720c */ /* 0x000fe20003f26270 */
[----:B0-----:R-:W-:-:S03]  /*3100*/  IMAD.HI.U32 R2, R9, R4, RZ ;  /* 0x0000000409027227 */ /* 0x001fc600078e00ff */
[----:B------:R-:W-:Y:S01]  /*3110*/  ISETP.GT.U32.AND P5, PT, R8, R19, PT ;  /* 0x000000130800720c */ /* 0x000fe20003fa4070 */
[----:B------:R-:W-:Y:S02]  /*3120*/  IMAD.MOV R5, RZ, RZ, -R2 ;  /* 0x000000ffff057224 */ /* 0x000fe400078e0a02 */
[----:B------:R-:W-:Y:S01]  /*3130*/  @!P4 IMAD.IADD R17, R17, 0x1, -R8 ;  /* 0x000000011111c824 */ /* 0x000fe200078e0a08 */
[----:B------:R-:W-:Y:S01]  /*3140*/  ISETP.GE.AND P4, PT, R16, RZ, PT ;  /* 0x000000ff1000720c */ /* 0x000fe20003f86270 */
[----:B------:R-:W-:Y:S02]  /*3150*/  IMAD.MOV R7, RZ, RZ, -R3 ;  /* 0x000000ffff077224 */ /* 0x000fe400078e0a03 */
[C---:B------:R-:W-:Y:S02]  /*3160*/  IMAD R3, R8.reuse, R5, R4 ;  /* 0x0000000508037224 */ /* 0x040fe400078e0204 */
[----:B------:R-:W-:Y:S02]  /*3170*/  IMAD R5, R8, R7, R6 ;  /* 0x0000000708057224 */ /* 0x000fe400078e0206 */
[----:B------:R-:W-:-:S02]  /*3180*/  IMAD.MOV.U32 R26, RZ, RZ, R13 ;  /* 0x000000ffff1a7224 */ /* 0x000fc400078e000d */
[----:B------:R-:W-:Y:S02]  /*3190*/  IMAD.MOV.U32 R7, RZ, RZ, R15 ;  /* 0x000000ffff077224 */ /* 0x000fe400078e000f */
[--C-:B------:R-:W-:Y:S02]  /*31a0*/  @!P6 IMAD.IADD R23, R23, 0x1, -R8.reuse ;  /* 0x000000011717e824 */ /* 0x100fe400078e0a08 */
[----:B------:R-:W-:Y:S01]  /*31b0*/  @!P2 IMAD.IADD R21, R21, 0x1, -R8 ;  /* 0x000000011515a824 */ /* 0x000fe200078e0a08 */
[----:B------:R-:W-:Y:S01]  /*31c0*/  ISETP.GE.AND P2, PT, R22, RZ, PT ;  /* 0x000000ff1600720c */ /* 0x000fe20003f46270 */
[----:B------:R-:W-:Y:S01]  /*31d0*/  @!P3 IMAD.MOV R26, RZ, RZ, -R26 ;  /* 0x000000ffff1ab224 */ /* 0x000fe200078e0a1a */
[C---:B------:R-:W-:Y:S01]  /*31e0*/  ISETP.GT.U32.AND P6, PT, R8.reuse, R23, PT ;  /* 0x000000170800720c */ /* 0x040fe20003fc4070 */
[----:B------:R-:W-:Y:S01]  /*31f0*/  @!P5 IMAD.IADD R19, R19, 0x1, -R8 ;  /* 0x000000011313d824 */ /* 0x000fe200078e0a08 */
[C---:B------:R-:W-:Y:S01]  /*3200*/  ISETP.GT.U32.AND P5, PT, R8.reuse, R5, PT ;  /* 0x000000050800720c */ /* 0x040fe20003fa4070 */
[----:B------:R-:W-:Y:S01]  /*3210*/  @!P0 IMAD.MOV R7, RZ, RZ, -R7 ;  /* 0x000000ffff078224 */ /* 0x000fe200078e0a07 */
[----:B------:R-:W-:Y:S01]  /*3220*/  ISETP.GT.U32.AND P3, PT, R8, R21, PT ;  /* 0x000000150800720c */ /* 0x000fe20003f64070 */
[----:B------:R-:W-:Y:S01]  /*3230*/  VIADD R4, R0, 0x2f ;  /* 0x0000002f00047836 */ /* 0x000fe20000000000 */
[----:B------:R-:W-:Y:S01]  /*3240*/  STL [R1+0x304], R26 ;  /* 0x0003041a01007387 */ /* 0x000fe20000100800 */
[----:B------:R-:W-:Y:S01]  /*3250*/  IMAD.MOV.U32 R2, RZ, RZ, R17 ;  /* 0x000000ffff027224 */ /* 0x000fe200078e0011 */
[----:B------:R-:W-:Y:S01]  /*3260*/  ISETP.GT.U32.AND P0, PT, R8, R3, PT ;  /* 0x000000030800720c */ /* 0x000fe20003f04070 */
[----:B------:R-:W-:Y:S01]  /*3270*/  VIADD R6, R0, 0x30 ;  /* 0x0000003000067836 */ /* 0x000fe20000000000 */
[----:B------:R0:W-:Y:S01]  /*3280*/  STL [R1+0x98], R7 ;  /* 0x0000980701007387 */ /* 0x0001e20000100800 */
[----:B------:R-:W-:Y:S01]  /*3290*/  @!P4 IMAD.MOV R2, RZ, RZ, -R2 ;  /* 0x000000ffff02c224 */ /* 0x000fe200078e0a02 */
[----:B------:R-:W-:Y:S01]  /*32a0*/  ISETP.GE.AND P4, PT, R12, RZ, PT ;  /* 0x000000ff0c00720c */ /* 0x000fe20003f86270 */
[--C-:B------:R-:W-:Y:S01]  /*32b0*/  @!P6 IMAD.IADD R23, R23, 0x1, -R8.reuse ;  /* 0x000000011717e824 */ /* 0x100fe200078e0a08 */
[----:B------:R-:W-:Y:S01]  /*32c0*/  IABS R11, R6 ;  /* 0x00000006000b7213 */ /* 0x000fe20000000000 */
[--C-:B------:R-:W-:Y:S01]  /*32d0*/  @!P5 IMAD.IADD R5, R5, 0x1, -R8.reuse ;  /* 0x000000010505d824 */ /* 0x100fe200078e0a08 */
[----:B------:R1:W-:Y:S01]  /*32e0*/  STL [R1+0x9c], R2 ;  /* 0x00009c0201007387 */ /* 0x0003e20000100800 */
[--C-:B------:R-:W-:Y:S01]  /*32f0*/  @!P3 IMAD.IADD R21, R21, 0x1, -R8.reuse ;  /* 0x000000011515b824 */ /* 0x100fe200078e0a08 */
[----:B------:R-:W-:Y:S01]  /*3300*/  ISETP.GE.AND P3, PT, R10, RZ, PT ;  /* 0x000000ff0a00720c */ /* 0x000fe20003f66270 */
[----:B------:R-:W-:Y:S01]  /*3310*/  IMAD.MOV.U32 R14, RZ, RZ, R19 ;  /* 0x000000ffff0e7224 */ /* 0x000fe200078e0013 */
[----:B0-----:R-:W-:Y:S01]  /*3320*/  IABS R7, R4 ;  /* 0x0000000400077213 */ /* 0x001fe20000000000 */
[----:B------:R-:W-:Y:S01]  /*3330*/  @!P0 IMAD.IADD R3, R3, 0x1, -R8 ;  /* 0x0000000103038824 */ /* 0x000fe200078e0a08 */
[----:B------:R-:W-:Y:S01]  /*3340*/  ISETP.GE.AND P0, PT, R4, RZ, PT ;  /* 0x000000ff0400720c */ /* 0x000fe20003f06270 */
[----:B------:R-:W-:Y:S01]  /*3350*/  IMAD.HI.U32 R4, R9, R11, RZ ;  /* 0x0000000b09047227 */ /* 0x000fe200078e00ff */
[----:B------:R-:W-:-:S02]  /*3360*/  ISETP.GT.U32.AND P5, PT, R8, R5, PT ;  /* 0x000000050800720c */ /* 0x000fc40003fa4070 */
[----:B------:R-:W-:Y:S01]  /*3370*/  ISETP.GE.AND P6, PT, R24, RZ, PT ;  /* 0x000000ff1800720c */ /* 0x000fe20003fc6270 */
[----:B-1----:R-:W-:-:S04]  /*3380*/  IMAD.HI.U32 R2, R9, R7, RZ ;  /* 0x0000000709027227 */ /* 0x002fc800078e00ff */
[----:B------:R-:W-:Y:S02]  /*3390*/  IMAD.MOV R2, RZ, RZ, -R2 ;  /* 0x000000ffff027224 */ /* 0x000fe400078e0a02 */
[----:B------:R-:W-:Y:S02]  /*33a0*/  IMAD.MOV.U32 R10, RZ, RZ, R23 ;  /* 0x000000ffff0a7224 */ /* 0x000fe400078e0017 */
[C---:B------:R-:W-:Y:S02]  /*33b0*/  IMAD R7, R8.reuse, R2, R7 ;  /* 0x0000000208077224 */ /* 0x040fe400078e0207 */
[----:B------:R-:W-:Y:S01]  /*33c0*/  @!P1 IMAD.MOV R14, RZ, RZ, -R14 ;  /* 0x000000ffff0e9224 */ /* 0x000fe200078e0a0e */
[C---:B------:R-:W-:Y:S01]  /*33d0*/  ISETP.GT.U32.AND P1, PT, R8.reuse, R3, PT ;  /* 0x000000030800720c */ /* 0x040fe20003f24070 */
[----:B------:R-:W-:Y:S02]  /*33e0*/  IMAD.MOV R4, RZ, RZ, -R4 ;  /* 0x000000ffff047224 */ /* 0x000fe400078e0a04 */
[----:B------:R-:W-:Y:S01]  /*33f0*/  @!P4 IMAD.MOV R10, RZ, RZ, -R10 ;  /* 0x000000ffff0ac224 */ /* 0x000fe200078e0a0a */
[C---:B------:R-:W-:Y:S01]  /*3400*/  ISETP.GT.U32.AND P4, PT, R8.reuse, R7, PT ;  /* 0x000000070800720c */ /* 0x040fe20003f84070 */
[----:B------:R-:W-:Y:S01]  /*3410*/  IMAD R11, R8, R4, R11 ;  /* 0x00000004080b7224 */ /* 0x000fe200078e020b */
[----:B------:R-:W-:Y:S01]  /*3420*/  STL [R1+0xa4], R14 ;  /* 0x0000a40e01007387 */ /* 0x000fe20000100800 */
[----:B------:R-:W-:-:S02]  /*3430*/  IMAD.MOV.U32 R13, RZ, RZ, R21 ;  /* 0x000000ffff0d7224 */ /* 0x000fc400078e0015 */
[--C-:B------:R-:W-:Y:S01]  /*3440*/  @!P5 IMAD.IADD R5, R5, 0x1, -R8.reuse ;  /* 0x000000010505d824 */ /* 0x100fe200078e0a08 */
[----:B------:R-:W-:Y:S01]  /*3450*/  ISETP.GT.U32.AND P5, PT, R8, R11, PT ;  /* 0x0000000b0800720c */ /* 0x000fe20003fa4070 */
[----:B------:R-:W-:Y:S01]  /*3460*/  @!P2 IMAD.MOV R13, RZ, RZ, -R13 ;  /* 0x000000ffff0da224 */ /* 0x000fe200078e0a0d */
[----:B------:R-:W-:Y:S01]  /*3470*/  ISETP.GE.AND P2, PT, R6, RZ, PT ;  /* 0x000000ff0600720c */ /* 0x000fe20003f46270 */
[--C-:B------:R-:W-:Y:S02]  /*3480*/  @!P1 IMAD.IADD R3, R3, 0x1, -R8.reuse ;  /* 0x0000000103039824 */ /* 0x100fe400078e0a08 */
[C---:B------:R-:W-:Y:S01]  /*3490*/  VIADD R2, R0.reuse, 0x31 ;  /* 0x0000003100027836 */ /* 0x040fe20000000000 */
[----:B------:R0:W-:Y:S01]  /*34a0*/  STL [R1+0x310], R13 ;  /* 0x0003100d01007387 */ /* 0x0001e20000100800 */
[--C-:B------:R-:W-:Y:S02]  /*34b0*/  @!P4 IMAD.IADD R7, R7, 0x1, -R8.reuse ;  /* 0x000000010707c824 */ /* 0x100fe400078e0a08 */
[----:B------:R-:W-:Y:S01]  /*34c0*/  VIADD R4, R0, 0x32 ;  /* 0x0000003200047836 */ /* 0x000fe20000000000 */
[----:B------:R1:W-:Y:S01]  /*34d0*/  STL [R1+0x318], R10 ;  /* 0x0003180a01007387 */ /* 0x0003e20000100800 */
[----:B------:R-:W-:Y:S01]  /*34e0*/  IMAD.MOV.U32 R12, RZ, RZ, R3 ;  /* 0x000000ffff0c7224 */ /* 0x000fe200078e0003 */
[----:B------:R-:W-:Y:S01]  /*34f0*/  ISETP.GT.U32.AND P4, PT, R8, R7, PT ;  /* 0x000000070800720c */ /* 0x000fe20003f84070 */
[----:B------:R-:W-:Y:S01]  /*3500*/  @!P5 IMAD.IADD R11, R11, 0x1, -R8 ;  /* 0x000000010b0bd824 */ /* 0x000fe200078e0a08 */
[----:B------:R-:W-:Y:S01]  /*3510*/  IABS R6, R2 ;  /* 0x0000000200067213 */ /* 0x000fe20000000000 */
[----:B------:R-:W-:Y:S01]  /*3520*/  @!P3 IMAD.MOV R12, RZ, RZ, -R12 ;  /* 0x000000ffff0cb224 */ /* 0x000fe200078e0a0c */
[----:B0-----:R-:W-:Y:S01]  /*3530*/  IABS R13, R4 ;  /* 0x00000004000d7213 */ /* 0x001fe20000000000 */
[----:B------:R-:W-:Y:S01]  /*3540*/  VIADD R14, R0, 0x36 ;  /* 0x00000036000e7836 */ /* 0x000fe20000000000 */
[----:B------:R-:W-:Y:S01]  /*3550*/  ISETP.GE.AND P1, PT, R2, RZ, PT ;  /* 0x000000ff0200720c */ /* 0x000fe20003f26270 */
[----:B------:R-:W-:Y:S01]  /*3560*/  IMAD.HI.U32 R2, R9, R6, RZ ;  /* 0x0000000609027227 */ /* 0x000fe200078e00ff */
[----:B------:R-:W-:Y:S01]  /*3570*/  ISETP.GE.AND P3, PT, R4, RZ, PT ;  /* 0x000000ff0400720c */ /* 0x000fe20003f66270 */
[----:B------:R0:W-:Y:S01]  /*3580*/  STL [R1+0x320], R12 ;  /* 0x0003200c01007387 */ /* 0x0001e20000100800 */
[----:B------:R-:W-:Y:S01]  /*3590*/  ISETP.GT.U32.AND P5, PT, R8, R11, PT ;  /* 0x0000000b0800720c */ /* 0x000fe20003fa4070 */
[----:B-1----:R-:W-:-:S02]  /*35a0*/  VIADD R10, R0, 0x33 ;  /* 0x00000033000a7836 */ /* 0x002fc40000000000 */
[----:B------:R-:W-:-:S03]  /*35b0*/  IMAD.HI.U32 R3, R9, R13, RZ ;  /* 0x0000000d09037227 */ /* 0x000fc600078e00ff */
[----:B------:R-:W-:Y:S01]  /*35c0*/  IABS R15, R10 ;  /* 0x0000000a000f7213 */ /* 0x000fe20000000000 */
[----:B------:R-:W-:Y:S02]  /*35d0*/  @!P4 IMAD.IADD R7, R7, 0x1, -R8 ;  /* 0x000000010707c824 */ /* 0x000fe400078e0a08 */
[----:B0-----:R-:W-:Y:S02]  /*35e0*/  IMAD.MOV.U32 R12, RZ, RZ, R5 ;  /* 0x000000ffff0c7224 */ /* 0x001fe400078e0005 */
[----:B------:R-:W-:-:S04]  /*35f0*/  IMAD.HI.U32 R4, R9, R15, RZ ;  /* 0x0000000f09047227 */ /* 0x000fc800078e00ff */
[----:B------:R-:W-:Y:S02]  /*3600*/  IMAD.MOV R5, RZ, RZ, -R2 ;  /* 0x000000ffff057224 */ /* 0x000fe400078e0a02 */
[----:B------:R-:W-:Y:S02]  /*3610*/  IMAD.MOV R2, RZ, RZ, -R3 ;  /* 0x000000ffff027224 */ /* 0x000fe400078e0a03 */
[----:B------:R-:W-:Y:S02]  /*3620*/  IMAD.MOV R4, RZ, RZ, -R4 ;  /* 0x000000ffff047224 */ /* 0x000fe400078e0a04 */
[C---:B------:R-:W-:Y:S01]  /*3630*/  IMAD R3, R8.reuse, R5, R6 ;  /* 0x0000000508037224 */ /* 0x040fe200078e0206 */
[----:B------:R-:W-:Y:S01]  /*3640*/  IABS R6, R14 ;  /* 0x0000000e00067213 */ /* 0x000fe20000000000 */
[C---:B------:R-:W-:Y:S02]  /*3650*/  IMAD R13, R8.reuse, R2, R13 ;  /* 0x00000002080d7224 */ /* 0x040fe400078e020d */
[C---:B------:R-:W-:Y:S01]  /*3660*/  IMAD R15, R8.reuse, R4, R15 ;  /* 0x00000004080f7224 */ /* 0x040fe200078e020f */
[----:B------:R-:W-:Y:S01]  /*3670*/  ISETP.GT.U32.AND P4, PT, R8, R3, PT ;  /* 0x000000030800720c */ /* 0x000fe20003f84070 */
[----:B------:R-:W-:-:S02]  /*3680*/  IMAD.MOV.U32 R18, RZ, RZ, R7 ;  /* 0x000000ffff127224 */ /* 0x000fc400078e0007 */
[----:B------:R-:W-:Y:S01]  /*3690*/  @!P6 IMAD.MOV R12, RZ, RZ, -R12 ;  /* 0x000000ffff0ce224 */ /* 0x000fe200078e0a0c */
[----:B------:R-:W-:Y:S01]  /*36a0*/  ISETP.GE.AND P6, PT, R10, RZ, PT ;  /* 0x000000ff0a00720c */ /* 0x000fe20003fc6270 */
[----:B------:R-:W-:Y:S01]  /*36b0*/  @!P5 IMAD.IADD R11, R11, 0x1, -R8 ;  /* 0x000000010b0bd824 */ /* 0x000fe200078e0a08 */
[C---:B------:R-:W-:Y:S01]  /*36c0*/  ISETP.GT.U32.AND P5, PT, R8.reuse, R13, PT ;  /* 0x0000000d0800720c */ /* 0x040fe20003fa4070 */
[----:B------:R-:W-:Y:S01]  /*36d0*/  @!P0 IMAD.MOV R18, RZ, RZ, -R18 ;  /* 0x000000ffff128224 */ /* 0x000fe200078e0a12 */
[----:B------:R-:W-:Y:S01]  /*36e0*/  ISETP.GT.U32.AND P0, PT, R8, R15, PT ;  /* 0x0000000f0800720c */ /* 0x000fe20003f04070 */
[----:B------:R0:W-:Y:S01]  /*36f0*/  STL [R1+0x324], R12 ;  /* 0x0003240c01007387 */ /* 0x0001e20000100800 */
[C---:B------:R-:W-:Y:S02]  /*3700*/  VIADD R5, R0.reuse, 0x34 ;  /* 0x0000003400057836 */ /* 0x040fe40000000000 */
[----:B------:R-:W-:Y:S01]  /*3710*/  IMAD.MOV.U32 R4, RZ, RZ, R11 ;  /* 0x000000ffff047224 */ /* 0x000fe200078e000b */
[----:B------:R-:W-:Y:S01]  /*3720*/  STL [R1+0x648], R18 ;  /* 0x0006481201007387 */ /* 0x000fe20000100800 */
[----:B------:R-:W-:Y:S01]  /*3730*/  @!P4 IMAD.IADD R3, R3, 0x1, -R8 ;  /* 0x000000010303c824 */ /* 0x000fe200078e0a08 */
[----:B------:R-:W-:Y:S01]  /*3740*/  IABS R17, R5 ;  /* 0x0000000500117213 */ /* 0x000fe20000000000 */
[----:B------:R-:W-:-:S02]  /*3750*/  VIADD R16, R0, 0x37 ;  /* 0x0000003700107836 */ /* 0x000fc40000000000 */
[----:B------:R-:W-:Y:S01]  /*3760*/  @!P2 IMAD.MOV R4, RZ, RZ, -R4 ;  /* 0x000000ffff04a224 */ /* 0x000fe200078e0a04 */
[----:B------:R-:W-:Y:S01]  /*3770*/  ISETP.GT.U32.AND P4, PT, R8, R3, PT ;  /* 0x000000030800720c */ /* 0x000fe20003f84070 */
[C---:B0-----:R-:W-:Y:S01]  /*3780*/  VIADD R12, R0.reuse, 0x35 ;  /* 0x00000035000c7836 */ /* 0x041fe20000000000 */
[----:B------:R-:W-:Y:S01]  /*3790*/  IABS R10, R16 ;  /* 0x00000010000a7213 */ /* 0x000fe20000000000 */
[--C-:B------:R-:W-:Y:S01]  /*37a0*/  @!P5 IMAD.IADD R13, R13, 0x1, -R8.reuse ;  /* 0x000000010d0dd824 */ /* 0x100fe200078e0a08 */
[----:B------:R0:W-:Y:S01]  /*37b0*/  STL [R1+0xa8], R4 ;  /* 0x0000a80401007387 */ /* 0x0001e20000100800 */
[----:B------:R-:W-:Y:S01]  /*37c0*/  @!P0 IMAD.IADD R15, R15, 0x1, -R8 ;  /* 0x000000010f0f8824 */ /* 0x000fe200078e0a08 */
[----:B------:R-:W-:Y:S01]  /*37d0*/  IABS R2, R12 ;  /* 0x0000000c00027213 */ /* 0x000fe20000000000 */
[----:B------:R-:W-:Y:S01]  /*37e0*/  VIADD R60, R0, 0x90 ;  /* 0x00000090003c7836 */ /* 0x000fe20000000000 */
[----:B------:R-:W-:Y:S01]  /*37f0*/  ISETP.GT.U32.AND P5, PT, R8, R13, PT ;  /* 0x0000000d0800720c */ /* 0x000fe20003fa4070 */
[----:B------:R-:W-:Y:S01]  /*3800*/  VIADD R27, R0, 0x1e1 ;  /* 0x000001e1001b7836 */ /* 0x000fe20000000000 */
[----:B------:R-:W-:Y:S01]  /*3810*/  ISETP.GT.U32.AND P0, PT, R8, R15, PT ;  /* 0x0000000f0800720c */ /* 0x000fe20003f04070 */
[----:B------:R-:W-:Y:S01]  /*3820*/  IMAD.MOV.U32 R7, RZ, RZ, R2 ;  /* 0x000000ffff077224 */ /* 0x000fe200078e0002 */
[----:B------:R-:W-:Y:S01]  /*3830*/  ISETP.GE.AND P2, PT, R5, RZ, PT ;  /* 0x000000ff0500720c */ /* 0x000fe20003f46270 */
[----:B------:R-:W-:-:S04]  /*3840*/  IMAD.HI.U32 R2, R9, R17, RZ ;  /* 0x0000001109027227 */ /* 0x000fc800078e00ff */
[----:B------:R-:W-:Y:S02]  /*3850*/  IMAD.MOV R2, RZ, RZ, -R2 ;  /* 0x000000ffff027224 */ /* 0x000fe400078e0a02 */
[----:B0-----:R-:W-:-:S04]  /*3860*/  IMAD.HI.U32 R4, R9, R6, RZ ;  /* 0x0000000609047227 */ /* 0x001fc800078e00ff */
[----:B------:R-:W-:Y:S02]  /*3870*/  IMAD R17, R8, R2, R17 ;  /* 0x0000000208117224 */ /* 0x000fe400078e0211 */
[----:B------:R-:W-:-:S04]  /*3880*/  IMAD.HI.U32 R5, R9, R10, RZ ;  /* 0x0000000a09057227 */ /* 0x000fc800078e00ff */
[----:B------:R-:W-:-:S04]  /*3890*/  IMAD.HI.U32 R2, R9, R7, RZ ;  /* 0x0000000709027227 */ /* 0x000fc800078e00ff */
[----:B------:R-:W-:Y:S02]  /*38a0*/  IMAD.MOV R11, RZ, RZ, -R4 ;  /* 0x000000ffff0b7224 */ /* 0x000fe400078e0a04 */
[----:B------:R-:W-:Y:S01]  /*38b0*/  @!P4 IMAD.IADD R3, R3, 0x1, -R8 ;  /* 0x000000010303c824 */ /* 0x000fe200078e0a08 */
[----:B------:R-:W-:Y:S01]  /*38c0*/  ISETP.GT.U32.AND P4, PT, R8, R17, PT ;  /* 0x000000110800720c */ /* 0x000fe20003f84070 */
[----:B------:R-:W-:Y:S02]  /*38d0*/  IMAD.MOV R19, RZ, RZ, -R5 ;  /* 0x000000ffff137224 */ /* 0x000fe400078e0a05 */
[----:B------:R-:W-:Y:S02]  /*38e0*/  IMAD.MOV R2, RZ, RZ, -R2 ;  /* 0x000000ffff027224 */ /* 0x000fe400078e0a02 */
[----:B------:R-:W-:Y:S01]  /*38f0*/  @!P5 IMAD.IADD R13, R13, 0x1, -R8 ;  /* 0x000000010d0dd824 */ /* 0x000fe200078e0a08 */
[----:B------:R-:W-:Y:S01]  /*3900*/  ISETP.GE.AND P5, PT, R12, RZ, PT ;  /* 0x000000ff0c00720c */ /* 0x000fe20003fa6270 */
[----:B------:R-:W-:-:S02]  /*3910*/  IMAD R5, R8, R11, R6 ;  /* 0x0000000b08057224 */ /* 0x000fc400078e0206 */
[----:B------:R-:W-:Y:S02]  /*3920*/  @!P0 IMAD.IADD R15, R15, 0x1, -R8 ;  /* 0x000000010f0f8824 */ /* 0x000fe400078e0a08 */
[----:B------:R-:W-:Y:S01]  /*3930*/  VIADD R4, R0, 0x38 ;  /* 0x0000003800047836 */ /* 0x000fe20000000000 */
[C---:B------:R-:W-:Y:S01]  /*3940*/  ISETP.GT.U32.AND P0, PT, R8.reuse, R5, PT ;  /* 0x000000050800720c */ /* 0x040fe20003f04070 */
[----:B------:R-:W-:Y:S02]  /*3950*/  IMAD.MOV.U32 R18, RZ, RZ, R3 ;  /* 0x000000ffff127224 */ /* 0x000fe400078e0003 */
[C---:B------:R-:W-:Y:S01]  /*3960*/  IMAD R7, R8.reuse, R2, R7 ;  /* 0x0000000208077224 */ /* 0x040fe200078e0207 */
[----:B------:R-:W-:Y:S01]  /*3970*/  IABS R2, R4 ;  /* 0x0000000400027213 */ /* 0x000fe20000000000 */
[----:B------:R-:W-:Y:S02]  /*3980*/  IMAD R11, R8, R19, R10 ;  /* 0x00000013080b7224 */ /* 0x000fe400078e020a */
[----:B------:R-:W-:-:S02]  /*3990*/  IMAD.MOV.U32 R6, RZ, RZ, R13 ;  /* 0x000000ffff067224 */ /* 0x000fc400078e000d */
[----:B------:R-:W-:Y:S02]  /*39a0*/  IMAD.MOV.U32 R3, RZ, RZ, R15 ;  /* 0x000000ffff037224 */ /* 0x000fe400078e000f */
[----:B------:R-:W-:Y:S01]  /*39b0*/  @!P1 IMAD.MOV R18, RZ, RZ, -R18 ;  /* 0x000000ffff129224 */ /* 0x000fe200078e0a12 */
[----:B------:R-:W-:Y:S01]  /*39c0*/  ISETP.GT.U32.AND P1, PT, R8, R7, PT ;  /* 0x000000070800720c */ /* 0x000fe20003f24070 */
[----:B------:R-:W-:Y:S01]  /*39d0*/  @!P3 IMAD.MOV R6, RZ, RZ, -R6 ;  /* 0x000000ffff06b224 */ /* 0x000fe200078e0a06 */
[----:B------:R-:W-:Y:S01]  /*39e0*/  ISETP.GE.AND P3, PT, R14, RZ, PT ;  /* 0x000000ff0e00720c */ /* 0x000fe20003f66270 */
[----:B------:R-:W-:Y:S01]  /*39f0*/  @!P6 IMAD.MOV R3, RZ, RZ, -R3 ;  /* 0x000000ffff03e224 */ /* 0x000fe200078e0a03 */
[----:B------:R-:W-:Y:S01]  /*3a00*/  ISETP.GT.U32.AND P6, PT, R8, R11, PT ;  /* 0x0000000b0800720c */ /* 0x000fe20003fc4070 */
[----:B------:R-:W-:Y:S01]  /*3a10*/  @!P4 IMAD.IADD R17, R17, 0x1, -R8 ;  /* 0x000000011111c824 */ /* 0x000fe200078e0a08 */
[----:B------:R-:W-:Y:S01]  /*3a20*/  STL [R1+0xac], R18 ;  /* 0x0000ac1201007387 */ /* 0x000fe20000100800 */
[----:B------:R-:W-:-:S02]  /*3a30*/  IMAD.MOV.U32 R13, RZ, RZ, R2 ;  /* 0x000000ffff0d7224 */ /* 0x000fc400078e0002 */
[----:B------:R-:W-:Y:S01]  /*3a40*/  @!P0 IMAD.IADD R5, R5, 0x1, -R8 ;  /* 0x0000000105058824 */ /* 0x000fe200078e0a08 */
[----:B------:R0:W-:Y:S01]  /*3a50*/  STL [R1+0xb0], R6 ;  /* 0x0000b00601007387 */ /* 0x0001e20000100800 */
[----:B------:R-:W-:Y:S01]  /*3a60*/  IMAD.HI.U32 R2, R9, R13, RZ ;  /* 0x0000000d09027227 */ /* 0x000fe200078e00ff */
[----:B------:R-:W-:Y:S02]  /*3a70*/  ISETP.GT.U32.AND P4, PT, R8, R17, PT ;  /* 0x000000110800720c */ /* 0x000fe40003f84070 */
[----:B------:R1:W-:Y:S01]  /*3a80*/  STL [R1+0x64c], R3 ;  /* 0x00064c0301007387 */ /* 0x0003e20000100800 */
[----:B------:R-:W-:Y:S02]  /*3a90*/  IMAD.MOV R2, RZ, RZ, -R2 ;  /* 0x000000ffff027224 */ /* 0x000fe400078e0a02 */
[--C-:B------:R-:W-:Y:S01]  /*3aa0*/  @!P1 IMAD.IADD R7, R7, 0x1, -R8.reuse ;  /* 0x0000000107079824 */ /* 0x100fe200078e0a08 */
[----:B------:R-:W-:Y:S01]  /*3ab0*/  ISETP.GE.AND P1, PT, R4, RZ, PT ;  /* 0x000000ff0400720c */ /* 0x000fe20003f26270 */
[----:B------:R-:W-:Y:S01]  /*3ac0*/  @!P6 IMAD.IADD R11, R11, 0x1, -R8 ;  /* 0x000000010b0be824 */ /* 0x000fe200078e0a08 */
[----:B------:R-:W-:Y:S01]  /*3ad0*/  ISETP.GT.U32.AND P6, PT, R8, R5, PT ;  /* 0x000000050800720c */ /* 0x000fe20003fc4070 */
[----:B0-----:R-:W-:Y:S01]  /*3ae0*/  VIADD R6, R0, 0x39 ;  /* 0x0000003900067836 */ /* 0x001fe20000000000 */
[C---:B------:R-:W-:Y:S01]  /*3af0*/  ISETP.GT.U32.AND P0, PT, R8.reuse, R7, PT ;  /* 0x000000070800720c */ /* 0x040fe20003f04070 */
[----:B------:R-:W-:-:S02]  /*3b00*/  IMAD R13, R8, R2, R13 ;  /* 0x00000002080d7224 */ /* 0x000fc400078e020d */
[----:B------:R-:W-:Y:S01]  /*3b10*/  @!P4 IMAD.IADD R17, R17, 0x1, -R8 ;  /* 0x000000011111c824 */ /* 0x000fe200078e0a08 */
[----:B-1----:R-:W-:Y:S01]  /*3b20*/  IABS R3, R6 ;  /* 0x0000000600037213 */ /* 0x002fe20000000000 */
[----:B------:R-:W-:Y:S01]  /*3b30*/  VIADD R12, R0, 0x3a ;  /* 0x0000003a000c7836 */ /* 0x000fe20000000000 */
[----:B------:R-:W-:Y:S01]  /*3b40*/  ISETP.GE.AND P4, PT, R16, RZ, PT ;  /* 0x000000ff1000720c */ /* 0x000fe20003f86270 */
[----:B------:R-:W-:Y:S02]  /*3b50*/  IMAD.MOV.U32 R10, RZ, RZ, R17 ;  /* 0x000000ffff0a7224 */ /* 0x000fe400078e0011 */
[----:B------:R-:W-:-:S04]  /*3b60*/  IMAD.HI.U32 R2, R9, R3, RZ ;  /* 0x0000000309027227 */ /* 0x000fc800078e00ff */
[----:B------:R-:W-:Y:S02]  /*3b70*/  IMAD.MOV R2, RZ, RZ, -R2 ;  /* 0x000000ffff027224 */ /* 0x000fe400078e0a02 */
[----:B------:R-:W-:Y:S02]  /*3b80*/  @!P6 IMAD.IADD R5, R5, 0x1, -R8 ;  /* 0x000000010505e824 */ /* 0x000fe400078e0a08 */
[C---:B------:R-:W-:Y:S02]  /*3b90*/  IMAD R3, R8.reuse, R2, R3 ;  /* 0x0000000208037224 */ /* 0x040fe400078e0203 */
[----:B------:R-:W-:Y:S01]  /*3ba0*/  @!P2 IMAD.MOV R10, RZ, RZ, -R10 ;  /* 0x000000ffff0aa224 */ /* 0x000fe200078e0a0a */
[C---:B------:R-:W-:Y:S01]  /*3bb0*/  ISETP.GT.U32.AND P2, PT, R8.reuse, R11, PT ;  /* 0x0000000b0800720c */ /* 0x040fe20003f44070 */
[----:B------:R-:W-:Y:S01]  /*3bc0*/  @!P0 IMAD.IADD R7, R7, 0x1, -R8 ;  /* 0x0000000107078824 */ /* 0x000fe200078e0a08 */
[----:B------:R-:W-:Y:S01]  /*3bd0*/  ISETP.GT.U32.AND P6, PT, R8, R3, PT ;  /* 0x000000030800720c */ /* 0x000fe20003fc4070 */
[----:B------:R-:W-:Y:S01]  /*3be0*/  VIADD R14, R0, 0x3b ;  /* 0x0000003b000e7836 */ /* 0x000fe20000000000 */
[----:B------:R-:W-:Y:S01]  /*3bf0*/  ISETP.GT.U32.AND P0, PT, R8, R13, PT ;  /* 0x0000000d0800720c */ /* 0x000fe20003f04070 */
[----:B------:R0:W-:Y:S01]  /*3c00*/  STL [R1+0x670], R10 ;  /* 0x0006700a01007387 */ /* 0x0001e20000100800 */
[----:B------:R-:W-:-:S02]  /*3c10*/  VIADD R16, R0, 0x3c ;  /* 0x0000003c00107836 */ /* 0x000fc40000000000 */
[----:B------:R-:W-:Y:S01]  /*3c20*/  IABS R15, R14 ;  /* 0x0000000e000f7213 */ /* 0x000fe20000000000 */
[----:B------:R-:W-:Y:S02]  /*3c30*/  IMAD.MOV.U32 R18, RZ, RZ, R7 ;  /* 0x000000ffff127224 */ /* 0x000fe400078e0007 */
[----:B------:R-:W-:Y:S01]  /*3c40*/  IABS R17, R16 ;  /* 0x0000001000117213 */ /* 0x000fe20000000000 */
[----:B------:R-:W-:Y:S02]  /*3c50*/  @!P3 IMAD.MOV R5, RZ, RZ, -R5 ;  /* 0x000000ffff05b224 */ /* 0x000fe400078e0a05 */
[----:B------:R-:W-:Y:S01]  /*3c60*/  IMAD.HI.U32 R4, R9, R15, RZ ;  /* 0x0000000f09047227 */ /* 0x000fe200078e00ff */
[----:B0-----:R-:W-:-:S03]  /*3c70*/  IABS R10, R12 ;  /* 0x0000000c000a7213 */ /* 0x001fc60000000000 */
[----:B------:R-:W-:Y:S02]  /*3c80*/  @!P6 IMAD.IADD R3, R3, 0x1, -R8 ;  /* 0x000000010303e824 */ /* 0x000fe400078e0a08 */
[----:B------:R-:W-:-:S03]  /*3c90*/  IMAD.HI.U32 R2, R9, R10, RZ ;  /* 0x0000000a09027227 */ /* 0x000fc600078e00ff */
[----:B------:R-:W-:Y:S01]  /*3ca0*/  ISETP.GT.U32.AND P6, PT, R8, R3, PT ;  /* 0x000000030800720c */ /* 0x000fe20003fc4070 */
[----:B------:R-:W-:Y:S02]  /*3cb0*/  IMAD.MOV R7, RZ, RZ, -R2 ;  /* 0x000000ffff077224 */ /* 0x000fe400078e0a02 */
[--C-:B------:R-:W-:Y:S01]  /*3cc0*/  @!P2 IMAD.IADD R11, R11, 0x1, -R8.reuse ;  /* 0x000000010b0ba824 */ /* 0x100fe200078e0a08 */
[----:B------:R-:W-:Y:S01]  /*3cd0*/  ISETP.GE.AND P2, PT, R6, RZ, PT ;  /* 0x000000ff0600720c */ /* 0x000fe20003f46270 */
[----:B------:R-:W-:Y:S01]  /*3ce0*/  @!P0 IMAD.IADD R13, R13, 0x1, -R8 ;  /* 0x000000010d0d8824 */ /* 0x000fe200078e0a08 */
[----:B------:R-:W-:Y:S01]  /*3cf0*/  ISETP.GE.AND P0, PT, R12, RZ, PT ;  /* 0x000000ff0c00720c */ /* 0x000fe20003f06270 */
[----:B------:R-:W-:-:S04]  /*3d00*/  IMAD.HI.U32 R6, R9, R17, RZ ;  /* 0x0000001109067227 */ /* 0x000fc800078e00ff */
[----:B------:R-:W-:Y:S02]  /*3d10*/  IMAD.MOV R4, RZ, RZ, -R4 ;  /* 0x000000ffff047224 */ /* 0x000fe400078e0a04 */
[C---:B------:R-:W-:Y:S02]  /*3d20*/  IMAD R7, R8.reuse, R7, R10 ;  /* 0x0000000708077224 */ /* 0x040fe400078e020a */
[----:B------:R-:W-:Y:S01]  /*3d30*/  @!P5 IMAD.MOV R18, RZ, RZ, -R18 ;  /* 0x000000ffff12d224 */ /* 0x000fe200078e0a12 */
[C---:B------:R-:W-:Y:S01]  /*3d40*/  ISETP.GT.U32.AND P5, PT, R8.reuse, R13, PT ;  /* 0x0000000d0800720c */ /* 0x040fe20003fa4070 */
[----:B------:R-:W-:Y:S01]  /*3d50*/  IMAD.MOV R6, RZ, RZ, -R6 ;  /* 0x000000ffff067224 */ /* 0x000fe200078e0a06 */
[C---:B------:R-:W-:Y:S01]  /*3d60*/  ISETP.GT.U32.AND P3, PT, R8.reuse, R7, PT ;  /* 0x000000070800720c */ /* 0x040fe20003f64070 */
[----:B------:R-:W-:Y:S01]  /*3d70*/  IMAD R15, R8, R4, R15 ;  /* 0x00000004080f7224 */ /* 0x000fe200078e020f */
[----:B------:R-:W-:Y:S01]  /*3d80*/  STL [R1+0x678], R18 ;  /* 0x0006781201007387 */ /* 0x000fe20000100800 */
[----:B------:R-:W-:-:S02]  /*3d90*/  IMAD.MOV.U32 R2, RZ, RZ, R11 ;  /* 0x000000ffff027224 */ /* 0x000fc400078e000b */
[C---:B------:R-:W-:Y:S01]  /*3da0*/  IMAD R17, R8.reuse, R6, R17 ;  /* 0x0000000608117224 */ /* 0x040fe200078e0211 */
[----:B------:R0:W-:Y:S01]  /*3db0*/  STL [R1+0x684], R5 ;  /* 0x0006840501007387 */ /* 0x0001e20000100800 */
[----:B------:R-:W-:Y:S01]  /*3dc0*/  @!P4 IMAD.MOV R2, RZ, RZ, -R2 ;  /* 0x000000ffff02c224 */ /* 0x000fe200078e0a02 */
[C---:B------:R-:W-:Y:S01]  /*3dd0*/  ISETP.GT.U32.AND P4, PT, R8.reuse, R15, PT ;  /* 0x0000000f0800720c */ /* 0x040fe20003f84070 */
[--C-:B------:R-:W-:Y:S01]  /*3de0*/  @!P6 IMAD.IADD R3, R3, 0x1, -R8.reuse ;  /* 0x000000010303e824 */ /* 0x100fe200078e0a08 */
[----:B------:R-:W-:Y:S01]  /*3df0*/  ISETP.GT.U32.AND P6, PT, R8, R17, PT ;  /* 0x000000110800720c */ /* 0x000fe20003fc4070 */
[----:B------:R-:W-:Y:S01]  /*3e00*/  VIADD R10, R0, 0x3d ;  /* 0x0000003d000a7836 */ /* 0x000fe20000000000 */
[----:B------:R1:W-:Y:S01]  /*3e10*/  STL [R1+0x6b0], R2 ;  /* 0x0006b00201007387 */ /* 0x0003e20000100800 */
[--C-:B------:R-:W-:Y:S01]  /*3e20*/  @!P5 IMAD.IADD R13, R13, 0x1, -R8.reuse ;  /* 0x000000010d0dd824 */ /* 0x100fe200078e0a08 */
[----:B------:R-:W-:Y:S01]  /*3e30*/  ISETP.GE.AND P5, PT, R14, RZ, PT ;  /* 0x000000ff0e00720c */ /* 0x000fe20003fa6270 */
[----:B------:R-:W-:Y:S01]  /*3e40*/  VIADD R14, R0, 0x3e ;  /* 0x0000003e000e7836 */ /* 0x000fe20000000000 */
[----:B------:R-:W-:Y:S01]  /*3e50*/  IABS R4, R10 ;  /* 0x0000000a00047213 */ /* 0x000fe20000000000 */
[--C-:B------:R-:W-:Y:S01]  /*3e60*/  @!P3 IMAD.IADD R7, R7, 0x1, -R8.reuse ;  /* 0x000000010707b824 */ /* 0x100fe200078e0a08 */
[----:B------:R-:W-:Y:S01]  /*3e70*/  ISETP.GE.AND P3, PT, R16, RZ, PT ;  /* 0x000000ff1000720c */ /* 0x000fe20003f66270 */
[----:B0-----:R-:W-:Y:S01]  /*3e80*/  IMAD.MOV.U32 R5, RZ, RZ, R13 ;  /* 0x000000ffff057224 */ /* 0x001fe200078e000d */
[----:B------:R-:W-:Y:S01]  /*3e90*/  IABS R11, R14 ;  /* 0x0000000e000b7213 */ /* 0x000fe20000000000 */
[----:B------:R-:W-:Y:S01]  /*3ea0*/  @!P4 IMAD.IADD R15, R15, 0x1, -R8 ;  /* 0x000000010f0fc824 */ /* 0x000fe200078e0a08 */
[----:B------:R-:W-:Y:S01]  /*3eb0*/  ISETP.GT.U32.AND P4, PT, R8, R7, PT ;  /* 0x000000070800720c */ /* 0x000fe20003f84070 */
[----:B-1----:R-:W-:-:S04]  /*3ec0*/  IMAD.HI.U32 R2, R9, R4, RZ ;  /* 0x0000000409027227 */ /* 0x002fc800078e00ff */
[----:B------:R-:W-:Y:S01]  /*3ed0*/  @!P6 IMAD.IADD R17, R17, 0x1, -R8 ;  /* 0x000000011111e824 */ /* 0x000fe200078e0a08 */
[----:B------:R-:W-:Y:S01]  /*3ee0*/  ISETP.GT.U32.AND P6, PT, R8, R15, PT ;  /* 0x0000000f0800720c */ /* 0x000fe20003fc4070 */
[----:B------:R-:W-:Y:S02]  /*3ef0*/  IMAD.MOV R13, RZ, RZ, -R2 ;  /* 0x000000ffff0d7224 */ /* 0x000fe400078e0a02 */
[----:B------:R-:W-:-:S04]  /*3f00*/  IMAD.HI.U32 R2, R9, R11, RZ ;  /* 0x0000000b09027227 */ /* 0x000fc800078e00ff */
[C---:B------:R-:W-:Y:S02]  /*3f10*/  IMAD R13, R8.reuse, R13, R4 ;  /* 0x0000000d080d7224 */ /* 0x040fe400078e0204 */
[----:B------:R-:W-:Y:S02]  /*3f20*/  IMAD.MOV R2, RZ, RZ, -R2 ;  /* 0x000000ffff027224 */ /* 0x000fe400078e0a02 */
[--C-:B------:R-:W-:Y:S01]  /*3f30*/  @!P4 IMAD.IADD R7, R7, 0x1, -R8.reuse ;  /* 0x000000010707c824 */ /* 0x100fe200078e0a08 */
[C---:B------:R-:W-:Y:S01]  /*3f40*/  ISETP.GT.U32.AND P4, PT, R8.reuse, R13, PT ;  /* 0x0000000d0800720c */ /* 0x040fe20003f84070 */
[C---:B------:R-:W-:Y:S02]  /*3f50*/  IMAD R11, R8.reuse, R2, R11 ;  /* 0x00000002080b7224 */ /* 0x040fe400078e020b */
[----:B------:R-:W-:Y:S01]  /*3f60*/  @!P1 IMAD.MOV R5, RZ, RZ, -R5 ;  /* 0x000000ffff059224 */ /* 0x000fe200078e0a05 */
[C---:B------:R-:W-:Y:S01]  /*3f70*/  ISETP.GT.U32.AND P1, PT, R8.reuse, R17, PT ;  /* 0x000000110800720c */ /* 0x040fe20003f24070 */
[----:B------:R-:W-:Y:S01]  /*3f80*/  @!P6 IMAD.IADD R15, R15, 0x1, -R8 ;  /* 0x000000010f0fe824 */ /* 0x000fe200078e0a08 */
[----:B------:R-:W-:Y:S01]  /*3f90*/  ISETP.GT.U32.AND P6, PT, R8, R11, PT ;  /* 0x0000000b0800720c */ /* 0x000fe20003fc4070 */
[C---:B------:R-:W-:Y:S01]  /*3fa0*/  VIADD R12, R0.reuse, 0x3f ;  /* 0x0000003f000c7836 */ /* 0x040fe20000000000 */
[----:B------:R0:W-:Y:S01]  /*3fb0*/  STL [R1+0xb4], R5 ;  /* 0x0000b40501007387 */ /* 0x0001e20000100800 */
[----:B------:R-:W-:-:S02]  /*3fc0*/  VIADD R16, R0, 0x40 ;  /* 0x0000004000107836 */ /* 0x000fc40000000000 */
[----:B------:R-:W-:Y:S02]  /*3fd0*/  VIADD R18, R0, 0x41 ;  /* 0x0000004100127836 */ /* 0x000fe40000000000 */
[--C-:B------:R-:W-:Y:S01]  /*3fe0*/  @!P4 IMAD.IADD R13, R13, 0x1, -R8.reuse ;  /* 0x000000010d0dc824 */ /* 0x100fe200078e0a08 */
[----:B------:R-:W-:Y:S01]  /*3ff0*/  IABS R6, R16 ;  /* 0x0000001000067213 */ /* 0x000fe20000000000 */
[----:B------:R-:W-:Y:S01]  /*4000*/  IMAD.MOV.U32 R21, RZ, RZ, R3 ;  /* 0x000000ffff157224 */ /* 0x000fe200078e0003 */
[----:B------:R-:W-:Y:S01]  /*4010*/  ISETP.GE.AND P4, PT, R14, RZ, PT ;  /* 0x000000ff0e00720c */ /* 0x000fe20003f86270 */
[--C-:B------:R-:W-:Y:S01]  /*4020*/  @!P1 IMAD.IADD R17, R17, 0x1, -R8.reuse ;  /* 0x0000000111119824 */ /* 0x100fe200078e0a08 */
[----:B0-----:R-:W-:Y:S01]  /*4030*/  IABS R5, R12 ;  /* 0x0000000c00057213 */ /* 0x001fe20000000000 */
[----:B------:R-:W-:Y:S01]  /*4040*/  @!P6 IMAD.IADD R11, R11, 0x1, -R8 ;  /* 0x000000010b0be824 */ /* 0x000fe200078e0a08 */
[----:B------:R-:W-:Y:S01]  /*4050*/  ISETP.GT.U32.AND P6, PT, R8, R13, PT ;  /* 0x0000000d0800720c */ /* 0x000fe20003fc4070 */
[----:B------:R-:W-:Y:S01]  /*4060*/  IMAD.MOV.U32 R19, RZ, RZ, R7 ;  /* 0x000000ffff137224 */ /* 0x000fe200078e0007 */
[----:B------:R-:W-:Y:S01]  /*4070*/  ISETP.GE.AND P1, PT, R10, RZ, PT ;  /* 0x000000ff0a00720c */ /* 0x000fe20003f26270 */
[----:B------:R-:W-:Y:S01]  /*4080*/  IMAD.HI.U32 R2, R9, R5, RZ ;  /* 0x0000000509027227 */ /* 0x000fe200078e00ff */
[----:B------:R-:W-:-:S03]  /*4090*/  IABS R10, R18 ;  /* 0x00000012000a7213 */ /* 0x000fc60000000000 */
[----:B------:R-:W-:Y:S02]  /*40a0*/  IMAD.MOV R4, RZ, RZ, -R2 ;  /* 0x000000ffff047224 */ /* 0x000fe400078e0a02 */
[----:B------:R-:W-:-:S04]  /*40b0*/  IMAD.HI.U32 R2, R9, R6, RZ ;  /* 0x0000000609027227 */ /* 0x000fc800078e00ff */
[C---:B------:R-:W-:Y:S02]  /*40c0*/  IMAD R5, R8.reuse, R4, R5 ;  /* 0x0000000408057224 */ /* 0x040fe400078e0205 */
[----:B------:R-:W-:Y:S02]  /*40d0*/  IMAD.MOV R3, RZ, RZ, -R2 ;  /* 0x000000ffff037224 */ /* 0x000fe400078e0a02 */
[----:B------:R-:W-:Y:S02]  /*40e0*/  IMAD.MOV.U32 R2, RZ, RZ, R15 ;  /* 0x000000ffff027224 */ /* 0x000fe400078e000f */
[----:B------:R-:W-:Y:S01]  /*40f0*/  @!P2 IMAD.MOV R21, RZ, RZ, -R21 ;  /* 0x000000ffff15a224 */ /* 0x000fe200078e0a15 */
[C---:B------:R-:W-:Y:S01]  /*4100*/  ISETP.GT.U32.AND P2, PT, R8.reuse, R5, PT ;  /* 0x000000050800720c */ /* 0x040fe20003f44070 */
[C---:B------:R-:W-:Y:S02]  /*4110*/  IMAD R15, R8.reuse, R3, R6 ;  /* 0x00000003080f7224 */ /* 0x040fe400078e0206 */
[----:B------:R-:W-:Y:S01]  /*4120*/  @!P0 IMAD.MOV R19, RZ, RZ, -R19 ;  /* 0x000000ffff138224 */ /* 0x000fe200078e0a13 */
[----:B------:R-:W-:Y:S01]  /*4130*/  STL [R1+0xb8], R21 ;  /* 0x0000b81501007387 */ /* 0x000fe20000100800 */
[----:B------:R-:W-:Y:S01]  /*4140*/  @!P5 IMAD.MOV R2, RZ, RZ, -R2 ;  /* 0x000000ffff02d224 */ /* 0x000fe200078e0a02 */
[C---:B------:R-:W-:Y:S01]  /*4150*/  ISETP.GT.U32.AND P0, PT, R8.reuse, R11, PT ;  /* 0x0000000b0800720c */ /* 0x040fe20003f04070 */
[----:B------:R-:W-:Y:S01]  /*4160*/  IMAD.MOV.U32 R4, RZ, RZ, R10 ;  /* 0x000000ffff047224 */ /* 0x000fe200078e000a */
[----:B------:R-:W-:Y:S01]  /*4170*/  STL [R1+0x6c0], R19 ;  /* 0x0006c01301007387 */ /* 0x000fe20000100800 */
[--C-:B------:R-:W-:Y:S01]  /*4180*/  @!P6 IMAD.IADD R13, R13, 0x1, -R8.reuse ;  /* 0x000000010d0de824 */ /* 0x100fe200078e0a08 */
[----:B------:R-:W-:Y:S01]  /*4190*/  ISETP.GT.U32.AND P6, PT, R8, R15, PT ;  /* 0x0000000f0800720c */ /* 0x000fe20003fc4070 */
[----:B------:R-:W-:Y:S01]  /*41a0*/  VIADD R6, R0, 0x42 ;  /* 0x0000004200067836 */ /* 0x000fe20000000000 */
[----:B------:R0:W-:Y:S01]  /*41b0*/  STL [R1+0x70c], R2 ;  /* 0x00070c0201007387 */ /* 0x0001e20000100800 */
[----:B------:R-:W-:Y:S01]  /*41c0*/  @!P2 IMAD.IADD R5, R5, 0x1, -R8 ;  /* 0x000000010505a824 */ /* 0x000fe200078e0a08 */
[----:B------:R-:W-:Y:S01]  /*41d0*/  ISETP.GE.AND P5, PT, R12, RZ, PT ;  /* 0x000000ff0c00720c */ /* 0x000fe20003fa6270 */
[----:B------:R-:W-:Y:S01]  /*41e0*/  IMAD.MOV.U32 R7, RZ, RZ, R17 ;  /* 0x000000ffff077224 */ /* 0x000fe200078e0011 */
[----:B------:R-:W-:Y:S01]  /*41f0*/  ISETP.GE.AND P2, PT, R6, RZ, PT ;  /* 0x000000ff0600720c */ /* 0x000fe20003f46270 */
[----:B------:R-:W-:-:S02]  /*4200*/  IMAD.MOV.U32 R12, RZ, RZ, R13 ;  /* 0x000000ffff0c7224 */ /* 0x000fc400078e000d */
[----:B------:R-:W-:Y:S01]  /*4210*/  @!P0 IMAD.IADD R11, R11, 0x1, -R8 ;  /* 0x000000010b0b8824 */ /* 0x000fe200078e0a08 */
[----:B------:R-:W-:Y:S01]  /*4220*/  ISETP.GE.AND P0, PT, R18, RZ, PT ;  /* 0x000000ff1200720c */ /* 0x000fe20003f06270 */
[----:B------:R-:W-:Y:S01]  /*4230*/  @!P3 IMAD.MOV R7, RZ, RZ, -R7 ;  /* 0x000000ffff07b224 */ /* 0x000fe200078e0a07 */
[----:B------:R-:W-:Y:S01]  /*4240*/  ISETP.GE.AND P3, PT, R16, RZ, PT ;  /* 0x000000ff1000720c */ /* 0x000fe20003f66270 */
[----:B0-----:R-:W-:-:S03]  /*4250*/  IMAD.HI.U32 R2, R9, R4, RZ ;  /* 0x0000000409027227 */ /* 0x001fc600078e00ff */
[----:B------:R0:W-:Y:S01]  /*4260*/  STL [R1+0x774], R7 ;  /* 0x0007740701007387 */ /* 0x0001e20000100800 */
[----:B------:R-:W-:Y:S01]  /*4270*/  IMAD.MOV R3, RZ, RZ, -R2 ;  /* 0x000000ffff037224 */ /* 0x000fe200078e0a02 */
[----:B------:R-:W-:Y:S01]  /*4280*/  IABS R2, R6 ;  /* 0x0000000600027213 */ /* 0x000fe20000000000 */
[----:B------:R-:W-:Y:S01]  /*4290*/  @!P6 IMAD.IADD R15, R15, 0x1, -R8 ;  /* 0x000000010f0fe824 */ /* 0x000fe200078e0a08 */
[C---:B------:R-:W-:Y:S01]  /*42a0*/  ISETP.GT.U32.AND P6, PT, R8.reuse, R5, PT ;  /* 0x000000050800720c */ /* 0x040fe20003fc4070 */
[C---:B------:R-:W-:Y:S02]  /*42b0*/  IMAD R3, R8.reuse, R3, R4 ;  /* 0x0000000308037224 */ /* 0x040fe400078e0204 */
[----:B------:R-:W-:Y:S02]  /*42c0*/  IMAD.MOV.U32 R4, RZ, RZ, R2 ;  /* 0x000000ffff047224 */ /* 0x000fe400078e0002 */
[----:B------:R-:W-:Y:S01]  /*42d0*/  @!P4 IMAD.MOV R11, RZ, RZ, -R11 ;  /* 0x000000ffff0bc224 */ /* 0x000fe200078e0a0b */
[----:B------:R-:W-:Y:S01]  /*42e0*/  ISETP.GT.U32.AND P4, PT, R8, R3, PT ;  /* 0x000000030800720c */ /* 0x000fe20003f84070 */
[----:B------:R-:W-:-:S04]  /*42f0*/  IMAD.HI.U32 R2, R9, R4, RZ ;  /* 0x0000000409027227 */ /* 0x000fc800078e00ff */
[C---:B------:R-:W-:Y:S02]  /*4300*/  VIADD R14, R0.reuse, 0x43 ;  /* 0x00000043000e7836 */ /* 0x040fe40000000000 */
[----:B------:R-:W-:Y:S02]  /*4310*/  IMAD.MOV R13, RZ, RZ, -R2 ;  /* 0x000000ffff0d7224 */ /* 0x000fe400078e0a02 */
[----:B------:R-:W-:Y:S01]  /*4320*/  VIADD R16, R0, 0x44 ;  /* 0x0000004400107836 */ /* 0x000fe20000000000 */
[----:B0-----:R-:W-:Y:S01]  /*4330*/  IABS R7, R14 ;  /* 0x0000000e00077213 */ /* 0x001fe20000000000 */
[----:B------:R-:W-:Y:S01]  /*4340*/  @!P1 IMAD.MOV R12, RZ, RZ, -R12 ;  /* 0x000000ffff0c9224 */ /* 0x000fe200078e0a0c */
[C---:B------:R-:W-:Y:S01]  /*4350*/  ISETP.GT.U32.AND P1, PT, R8.reuse, R15, PT ;  /* 0x0000000f0800720c */ /* 0x040fe20003f24070 */
[----:B------:R-:W-:Y:S01]  /*4360*/  IMAD R13, R8, R13, R4 ;  /* 0x0000000d080d7224 */ /* 0x000fe200078e0204 */
[----:B------:R-:W-:Y:S01]  /*4370*/  IABS R6, R16 ;  /* 0x0000001000067213 */ /* 0x000fe20000000000 */
[----:B------:R-:W-:Y:S01]  /*4380*/  VIADD R10, R0, 0x45 ;  /* 0x00000045000a7836 */ /* 0x000fe20000000000 */
[----:B------:R0:W-:Y:S01]  /*4390*/  STL [R1+0x798], R12 ;  /* 0x0007980c01007387 */ /* 0x0001e20000100800 */
[--C-:B------:R-:W-:Y:S01]  /*43a0*/  @!P6 IMAD.IADD R5, R5, 0x1, -R8.reuse ;  /* 0x000000010505e824 */ /* 0x100fe200078e0a08 */
[----:B------:R-:W-:Y:S01]  /*43b0*/  ISETP.GT.U32.AND P6, PT, R8, R13, PT ;  /* 0x0000000d0800720c */ /* 0x000fe20003fc4070 */
[----:B------:R-:W-:Y:S01]  /*43c0*/  IMAD.HI.U32 R2, R9, R7, RZ ;  /* 0x0000000709027227 */ /* 0x000fe200078e00ff */
[----:B------:R1:W-:Y:S03]  /*43d0*/  STL [R1+0x79c], R11 ;  /* 0x00079c0b01007387 */ /* 0x0003e60000100800 */
[--C-:B------:R-:W-:Y:S01]  /*43e0*/  @!P4 IMAD.IADD R3, R3, 0x1, -R8.reuse ;  /* 0x000000010303c824 */ /* 0x100fe200078e0a08 */
[----:B------:R-:W-:Y:S01]  /*43f0*/  ISETP.GE.AND P4, PT, R16, RZ, PT ;  /* 0x000000ff1000720c */ /* 0x000fe20003f86270 */
[----:B------:R-:W-:Y:S01]  /*4400*/  IMAD.MOV.U32 R17, RZ, RZ, R5 ;  /* 0x000000ffff117224 */ /* 0x000fe200078e0005 */
[----:B0-----:R-:W-:Y:S01]  /*4410*/  IABS R12, R10 ;  /* 0x0000000a000c7213 */ /* 0x001fe20000000000 */
[----:B------:R-:W-:Y:S01]  /*4420*/  @!P1 IMAD.IADD R15, R15, 0x1, -R8 ;  /* 0x000000010f0f9824 */ /* 0x000fe200078e0a08 */
[----:B------:R-:W-:Y:S01]  /*4430*/  ISETP.GE.AND P1, PT, R14, RZ, PT ;  /* 0x000000ff0e00720c */ /* 0x000fe20003f26270 */
[----:B------:R-:W-:Y:S01]  /*4440*/  @!P5 IMAD.MOV R17, RZ, RZ, -R17 ;  /* 0x000000ffff11d224 */ /* 0x000fe200078e0a11 */
[----:B------:R-:W-:Y:S01]  /*4450*/  ISETP.GT.U32.AND P5, PT, R8, R3, PT ;  /* 0x000000030800720c */ /* 0x000fe20003fa4070 */
[----:B-1----:R-:W-:-:S02]  /*4460*/  IMAD.MOV.U32 R11, RZ, RZ, R6 ;  /* 0x000000ffff0b7224 */ /* 0x002fc400078e0006 */
[----:B------:R-:W-:Y:S01]  /*4470*/  IMAD.MOV R6, RZ, RZ, -R2 ;  /* 0x000000ffff067224 */ /* 0x000fe200078e0a02 */
[----:B------:R0:W-:Y:S01]  /*4480*/  STL [R1+0x7c4], R17 ;  /* 0x0007c41101007387 */ /* 0x0001e20000100800 */
[----:B------:R-:W-:-:S04]  /*4490*/  IMAD.HI.U32 R2, R9, R12, RZ ;  /* 0x0000000c09027227 */ /* 0x000fc800078e00ff */
[----:B------:R-:W-:-:S04]  /*44a0*/  IMAD.HI.U32 R4, R9, R11, RZ ;  /* 0x0000000b09047227 */ /* 0x000fc800078e00ff */
[----:B------:R-:W-:Y:S02]  /*44b0*/  IMAD.MOV R5, RZ, RZ, -R2 ;  /* 0x000000ffff057224 */ /* 0x000fe400078e0a02 */
[----:B------:R-:W-:Y:S02]  /*44c0*/  IMAD.MOV R4, RZ, RZ, -R4 ;  /* 0x000000ffff047224 */ /* 0x000fe400078e0a04 */
[C---:B------:R-:W-:Y:S02]  /*44d0*/  IMAD R7, R8.reuse, R6, R7 ;  /* 0x0000000608077224 */ /* 0x040fe400078e0207 */
[----:B------:R-:W-:Y:S02]  /*44e0*/  IMAD.MOV.U32 R2, RZ, RZ, R15 ;  /* 0x000000ffff027224 */ /* 0x000fe400078e000f */
[----:B------:R-:W-:Y:S02]  /*44f0*/  @!P6 IMAD.IADD R13, R13, 0x1, -R8 ;  /* 0x000000010d0de824 */ /* 0x000fe400078e0a08 */
[----:B------:R-:W-:-:S02]  /*4500*/  IMAD R11, R8, R4, R11 ;  /* 0x00000004080b7224 */ /* 0x000fc400078e020b */
[----:B------:R-:W-:Y:S01]  /*4510*/  @!P3 IMAD.MOV R2, RZ, RZ, -R2 ;  /* 0x000000ffff02b224 */ /* 0x000fe200078e0a02 */
[C---:B------:R-:W-:Y:S01]  /*4520*/  ISETP.GT.U32.AND P3, PT, R8.reuse, R7, PT ;  /* 0x000000070800720c */ /* 0x040fe20003f64070 */
[----:B------:R-:W-:Y:S01]  /*4530*/  @!P5 IMAD.IADD R3, R3, 0x1, -R8 ;  /* 0x000000010303d824 */ /* 0x000fe200078e0a08 */
[----:B------:R-:W-:Y:S01]  /*4540*/  ISETP.GT.U32.AND P6, PT, R8, R13, PT ;  /* 0x0000000d0800720c */ /* 0x000fe20003fc4070 */
[----:B------:R-:W-:Y:S01]  /*4550*/  VIADD R18, R0, 0x46 ;  /* 0x0000004600127836 */ /* 0x000fe20000000000 */
[C---:B------:R-:W-:Y:S01]  /*4560*/  ISETP.GT.U32.AND P5, PT, R8.reuse, R11, PT ;  /* 0x0000000b0800720c */ /* 0x040fe20003fa4070 */
[----:B------:R-:W-:Y:S01]  /*4570*/  IMAD R5, R8, R5, R12 ;  /* 0x0000000508057224 */ /* 0x000fe200078e020c */
[----:B------:R1:W-:Y:S01]  /*4580*/  STL [R1+0xbc], R2 ;  /* 0x0000bc0201007387 */ /* 0x0003e20000100800 */
[----:B0-----:R-:W-:Y:S01]  /*4590*/  VIADD R17, R0, 0x47 ;  /* 0x0000004700117836 */ /* 0x001fe20000000000 */
[----:B------:R-:W-:Y:S01]  /*45a0*/  IABS R15, R18 ;  /* 0x00000012000f7213 */ /* 0x000fe20000000000 */
[----:B------:R-:W-:-:S02]  /*45b0*/  IMAD.MOV.U32 R22, RZ, RZ, R3 ;  /* 0x000000ffff167224 */ /* 0x000fc400078e0003 */
[----:B------:R-:W-:Y:S01]  /*45c0*/  VIADD R12, R0, 0x49 ;  /* 0x00000049000c7836 */ /* 0x000fe20000000000 */
[----:B------:R-:W-:Y:S01]  /*45d0*/  IABS R16, R17 ;  /* 0x0000001100107213 */ /* 0x000fe20000000000 */
[--C-:B------:R-:W-:Y:S01]  /*45e0*/  @!P3 IMAD.IADD R7, R7, 0x1, -R8.reuse ;  /* 0x000000010707b824 */ /* 0x100fe200078e0a08 */
[----:B------:R-:W-:Y:S01]  /*45f0*/  ISETP.GE.AND P3, PT, R10, RZ, PT ;  /* 0x000000ff0a00720c */ /* 0x000fe20003f66270 */
[--C-:B------:R-:W-:Y:S01]  /*4600*/  @!P6 IMAD.IADD R13, R13, 0x1, -R8.reuse ;  /* 0x000000010d0de824 */ /* 0x100fe200078e0a08 */
[C---:B------:R-:W-:Y:S01]  /*4610*/  ISETP.GT.U32.AND P6, PT, R8.reuse, R5, PT ;  /* 0x000000050800720c */ /* 0x040fe20003fc4070 */
[----:B------:R-:W-:Y:S01]  /*4620*/  @!P5 IMAD.IADD R11, R11, 0x1, -R8 ;  /* 0x000000010b0bd824 */ /* 0x000fe200078e0a08 */
[----:B------:R-:W-:Y:S01]  /*4630*/  ISETP.GT.U32.AND P5, PT, R8, R7, PT ;  /* 0x000000070800720c */ /* 0x000fe20003fa4070 */
[----:B------:R-:W-:Y:S01]  /*4640*/  IMAD.HI.U32 R6, R9, R15, RZ ;  /* 0x0000000f09067227 */ /* 0x000fe200078e00ff */
[----:B-1----:R-:W-:-:S03]  /*4650*/  IABS R2, R12 ;  /* 0x0000000c00027213 */ /* 0x002fc60000000000 */
[----:B------:R-:W-:Y:S02]  /*4660*/  IMAD.MOV R6, RZ, RZ, -R6 ;  /* 0x000000ffff067224 */ /* 0x000fe400078e0a06 */
[----:B------:R-:W-:-:S04]  /*4670*/  IMAD.HI.U32 R10, R9, R16, RZ ;  /* 0x00000010090a7227 */ /* 0x000fc800078e00ff */
[C---:B------:R-:W-:Y:S02]  /*4680*/  IMAD R3, R8.reuse, R6, R15 ;  /* 0x0000000608037224 */ /* 0x040fe400078e020f */
[--C-:B------:R-:W-:Y:S01]  /*4690*/  @!P6 IMAD.IADD R5, R5, 0x1, -R8.reuse ;  /* 0x000000010505e824 */ /* 0x100fe200078e0a08 */
[C---:B------:R-:W-:Y:S01]  /*46a0*/  ISETP.GT.U32.AND P6, PT, R8.reuse, R11, PT ;  /* 0x0000000b0800720c */ /* 0x040fe20003fc4070 */
[----:B------:R-:W-:Y:S01]  /*46b0*/  @!P5 IMAD.IADD R7, R7, 0x1, -R8 ;  /* 0x000000010707d824 */ /* 0x000fe200078e0a08 */
[C---:B------:R-:W-:Y:S01]  /*46c0*/  ISETP.GT.U32.AND P5, PT, R8.reuse, R3, PT ;  /* 0x000000030800720c */ /* 0x040fe20003fa4070 */
[----:B------:R-:W-:Y:S01]  /*46d0*/  @!P0 IMAD.MOV R22, RZ, RZ, -R22 ;  /* 0x000000ffff168224 */ /* 0x000fe200078e0a16 */
[----:B------:R-:W-:Y:S01]  /*46e0*/  ISETP.GT.U32.AND P0, PT, R8, R5, PT ;  /* 0x000000050800720c */ /* 0x000fe20003f04070 */
[----:B------:R-:W-:Y:S02]  /*46f0*/  IMAD.MOV R19, RZ, RZ, -R10 ;  /* 0x000000ffff137224 */ /* 0x000fe400078e0a0a */
[----:B------:R-:W-:Y:S01]  /*4700*/  IMAD.MOV.U32 R21, RZ, RZ, R13 ;  /* 0x000000ffff157224 */ /* 0x000fe200078e000d */
[----:B------:R-:W-:Y:S01]  /*4710*/  STL [R1+0xc0], R22 ;  /* 0x0000c01601007387 */ /* 0x000fe20000100800 */
[----:B------:R-:W-:-:S02]  /*4720*/  VIADD R14, R0, 0x48 ;  /* 0x00000048000e7836 */ /* 0x000fc40000000000 */
[----:B------:R-:W-:Y:S01]  /*4730*/  @!P2 IMAD.MOV R21, RZ, RZ, -R21 ;  /* 0x000000ffff15a224 */ /* 0x000fe200078e0a15 */
[----:B------:R-:W-:Y:S01]  /*4740*/  ISETP.GE.AND P2, PT, R18, RZ, PT ;  /* 0x000000ff1200720c */ /* 0x000fe20003f46270 */
[C---:B------:R-:W-:Y:S01]  /*4750*/  IMAD R13, R8.reuse, R19, R16 ;  /* 0x00000013080d7224 */ /* 0x040fe200078e0210 */
[----:B------:R-:W-:Y:S01]  /*4760*/  IABS R4, R14 ;  /* 0x0000000e00047213 */ /* 0x000fe20000000000 */
[----:B------:R-:W-:Y:S01]  /*4770*/  IMAD.HI.U32 R10, R9, R2, RZ ;  /* 0x00000002090a7227 */ /* 0x000fe200078e00ff */
[----:B------:R0:W-:Y:S03]  /*4780*/  STL [R1+0x7c8], R21 ;  /* 0x0007c81501007387 */ /* 0x0001e60000100800 */
[----:B------:R-:W-:Y:S01]  /*4790*/  @!P6 IMAD.IADD R11, R11, 0x1, -R8 ;  /* 0x000000010b0be824 */ /* 0x000fe200078e0a08 */
[----:B------:R-:W-:Y:S01]  /*47a0*/  ISETP.GT.U32.AND P6, PT, R8, R13, PT ;  /* 0x0000000d0800720c */ /* 0x000fe20003fc4070 */
[----:B------:R-:W-:-:S02]  /*47b0*/  IMAD.MOV R19, RZ, RZ, -R10 ;  /* 0x000000ffff137224 */ /* 0x000fc400078e0a0a */
[--C-:B------:R-:W-:Y:S02]  /*47c0*/  @!P5 IMAD.IADD R3, R3, 0x1, -R8.reuse ;  /* 0x000000010303d824 */ /* 0x100fe400078e0a08 */
[----:B------:R-:W-:Y:S01]  /*47d0*/  @!P0 IMAD.IADD R5, R5, 0x1, -R8 ;  /* 0x0000000105058824 */ /* 0x000fe200078e0a08 */
[----:B------:R-:W-:Y:S01]  /*47e0*/  ISETP.GE.AND P0, PT, R17, RZ, PT ;  /* 0x000000ff1100720c */ /* 0x000fe20003f06270 */
[----:B0-----:R-:W-:Y:S02]  /*47f0*/  IMAD.MOV.U32 R21, RZ, RZ, R7 ;  /* 0x000000ffff157224 */ /* 0x001fe400078e0007 */
[----:B------:R-:W-:-:S04]  /*4800*/  IMAD.HI.U32 R6, R9, R4, RZ ;  /* 0x0000000409067227 */ /* 0x000fc800078e00ff */
[----:B------:R-:W-:Y:S02]  /*4810*/  VIADD R16, R0, 0x4a ;  /* 0x0000004a00107836 */ /* 0x000fe40000000000 */
[C---:B------:R-:W-:Y:S02]  /*4820*/  IMAD R17, R8.reuse, R19, R2 ;  /* 0x0000001308117224 */ /* 0x040fe400078e0202 */
[----:B------:R-:W-:Y:S01]  /*4830*/  @!P1 IMAD.MOV R21, RZ, RZ, -R21 ;  /* 0x000000ffff159224 */ /* 0x000fe200078e0a15 */
[C---:B------:R-:W-:Y:S01]  /*4840*/  ISETP.GT.U32.AND P1, PT, R8.reuse, R3, PT ;  /* 0x000000030800720c */ /* 0x040fe20003f24070 */
[----:B------:R-:W-:Y:S01]  /*4850*/  IMAD.MOV R15, RZ, RZ, -R6 ;  /* 0x000000ffff0f7224 */ /* 0x000fe200078e0a06 */
[----:B------:R-:W-:Y:S01]  /*4860*/  IABS R6, R16 ;  /* 0x0000001000067213 */ /* 0x000fe20000000000 */
[----:B------:R-:W-:Y:S01]  /*4870*/  @!P4 IMAD.MOV R11, RZ, RZ, -R11 ;  /* 0x000000ffff0bc224 */ /* 0x000fe200078e0a0b */
[C---:B------:R-:W-:Y:S01]  /*4880*/  ISETP.GT.U32.AND P4, PT, R8.reuse, R17, PT ;  /* 0x000000110800720c */ /* 0x040fe20003f84070 */
[----:B------:R-:W-:Y:S01]  /*4890*/  IMAD R15, R8, R15, R4 ;  /* 0x0000000f080f7224 */ /* 0x000fe200078e0204 */
[----:B------:R-:W-:Y:S01]  /*48a0*/  STL [R1+0x7cc], R21 ;  /* 0x0007cc1501007387 */ /* 0x000fe20000100800 */
[----:B------:R-:W-:-:S02]  /*48b0*/  @!P6 IMAD.IADD R13, R13, 0x1, -R8 ;  /* 0x000000010d0de824 */ /* 0x000fc400078e0a08 */
[----:B------:R-:W-:Y:S01]  /*48c0*/  IMAD.MOV.U32 R4, RZ, RZ, R6 ;  /* 0x000000ffff047224 */ /* 0x000fe200078e0006 */
[----:B------:R-:W-:Y:S01]  /*48d0*/  ISETP.GT.U32.AND P5, PT, R8, R15, PT ;  /* 0x0000000f0800720c */ /* 0x000fe20003fa4070 */
[----:B------:R-:W-:Y:S01]  /*48e0*/  VIADD R10, R0, 0x4b ;  /* 0x0000004b000a7836 */ /* 0x000fe20000000000 */
[----:B------:R-:W-:Y:S01]  /*48f0*/  ISETP.GT.U32.AND P6, PT, R8, R13, PT ;  /* 0x0000000d0800720c */ /* 0x000fe20003fc4070 */
[----:B------:R-:W-:Y:S01]  /*4900*/  IMAD.HI.U32 R2, R9, R4, RZ ;  /* 0x0000000409027227 */ /* 0x000fe200078e00ff */
[----:B------:R0:W-:Y:S02]  /*4910*/  STL [R1+0x7f0], R11 ;  /* 0x0007f00b01007387 */ /* 0x0001e40000100800 */
[----:B------:R-:W-:Y:S01]  /*4920*/  IABS R6, R10 ;  /* 0x0000000a00067213 */ /* 0x000fe20000000000 */
[----:B------:R-:W-:Y:S01]  /*4930*/  @!P1 IMAD.IADD R3, R3, 0x1, -R8 ;  /* 0x0000000103039824 */ /* 0x000fe200078e0a08 */
[----:B------:R-:W-:Y:S01]  /*4940*/  ISETP.GE.AND P1, PT, R12, RZ, PT ;  /* 0x000000ff0c00720c */ /* 0x000fe20003f26270 */
[----:B------:R-:W-:Y:S01]  /*4950*/  @!P3 IMAD.MOV R5, RZ, RZ, -R5 ;  /* 0x000000ffff05b224 */ /* 0x000fe200078e0a05 */
[----:B------:R-:W-:Y:S01]  /*4960*/  ISETP.GE.AND P3, PT, R14, RZ, PT ;  /* 0x000000ff0e00720c */ /* 0x000fe20003f66270 */
[----:B------:R-:W-:-:S02]  /*4970*/  IMAD.MOV R7, RZ, RZ, -R2 ;  /* 0x000000ffff077224 */ /* 0x000fc400078e0a02 */
[----:B------:R-:W-:Y:S01]  /*4980*/  @!P4 IMAD.IADD R17, R17, 0x1, -R8 ;  /* 0x000000011111c824 */ /* 0x000fe200078e0a08 */
[----:B------:R1:W-:Y:S01]  /*4990*/  STL [R1+0x804], R5 ;  /* 0x0008040501007387 */ /* 0x0003e20000100800 */
[----:B0-----:R-:W-:Y:S01]  /*49a0*/  IMAD.MOV.U32 R11, RZ, RZ, R3 ;  /* 0x000000ffff0b7224 */ /* 0x001fe200078e0003 */
[----:B------:R-:W-:Y:S01]  /*49b0*/  ISETP.GE.AND P4, PT, R16, RZ, PT ;  /* 0x000000ff1000720c */ /* 0x000fe20003f86270 */
[----:B------:R-:W-:-:S04]  /*49c0*/  IMAD.HI.U32 R2, R9, R6, RZ ;  /* 0x0000000609027227 */ /* 0x000fc800078e00ff */
[----:B------:R-:W-:Y:S01]  /*49d0*/  @!P2 IMAD.MOV R11, RZ, RZ, -R11 ;  /* 0x000000ffff0ba224 */ /* 0x000fe200078e0a0b */
[C---:B------:R-:W-:Y:S01]  /*49e0*/  ISETP.GT.U32.AND P2, PT, R8.reuse, R17, PT ;  /* 0x000000110800720c */ /* 0x040fe20003f44070 */
[----:B------:R-:W-:Y:S02]  /*49f0*/  @!P5 IMAD.IADD R15, R15, 0x1, -R8 ;  /* 0x000000010f0fd824 */ /* 0x000fe400078e0a08 */
[C---:B-1----:R-:W-:Y:S01]  /*4a00*/  IMAD R5, R8.reuse, R7, R4 ;  /* 0x0000000708057224 */ /* 0x042fe200078e0204 */
[----:B------:R0:W-:Y:S01]  /*4a10*/  STL [R1+0x80c], R11 ;  /* 0x00080c0b01007387 */ /* 0x0001e20000100800 */
[----:B------:R-:W-:Y:S01]  /*4a20*/  @!P6 IMAD.IADD R13, R13, 0x1, -R8 ;  /* 0x000000010d0de824 */ /* 0x000fe200078e0a08 */
[C---:B------:R-:W-:Y:S01]  /*4a30*/  ISETP.GT.U32.AND P5, PT, R8.reuse, R15, PT ;  /* 0x0000000f0800720c */ /* 0x040fe20003fa4070 */
[----:B------:R-:W-:Y:S01]  /*4a40*/  IMAD.MOV R3, RZ, RZ, -R2 ;  /* 0x000000ffff037224 */ /* 0x000fe200078e0a02 */
[----:B------:R-:W-:Y:S01]  /*4a50*/  ISETP.GT.U32.AND P6, PT, R8, R5, PT ;  /* 0x000000050800720c */ /* 0x000fe20003fc4070 */
[----:B------:R-:W-:-:S02]  /*4a60*/  VIADD R2, R0, 0x4c ;  /* 0x0000004c00027836 */ /* 0x000fc40000000000 */
[C---:B------:R-:W-:Y:S02]  /*4a70*/  IMAD R3, R8.reuse, R3, R6 ;  /* 0x0000000308037224 */ /* 0x040fe400078e0206 */
[--C-:B------:R-:W-:Y:S01]  /*4a80*/  @!P2 IMAD.IADD R17, R17, 0x1, -R8.reuse ;  /* 0x000000011111a824 */ /* 0x100fe200078e0a08 */
[----:B------:R-:W-:Y:S01]  /*4a90*/  IABS R18, R2 ;  /* 0x0000000200127213 */ /* 0x000fe20000000000 */
[----:B0-----:R-:W-:Y:S01]  /*4aa0*/  IMAD.MOV.U32 R11, RZ, RZ, R13 ;  /* 0x000000ffff0b7224 */ /* 0x001fe200078e000d */
[----:B------:R-:W-:Y:S01]  /*4ab0*/  ISETP.GT.U32.AND P2, PT, R8, R3, PT ;  /* 0x000000030800720c */ /* 0x000fe20003f44070 */
[----:B------:R-:W-:Y:S02]  /*4ac0*/  VIADD R6, R0, 0x4e ;  /* 0x0000004e00067836 */ /* 0x000fe40000000000 */
[----:B------:R-:W-:Y:S01]  /*4ad0*/  @!P0 IMAD.MOV R11, RZ, RZ, -R11 ;  /* 0x000000ffff0b8224 */ /* 0x000fe200078e0a0b */
[----:B------:R-:W-:Y:S01]  /*4ae0*/  ISETP.GE.AND P0, PT, R2, RZ, PT ;  /* 0x000000ff0200720c */ /* 0x000fe20003f06270 */
[----:B------:R-:W-:-:S02]  /*4af0*/  @!P6 IMAD.IADD R5, R5, 0x1, -R8 ;  /* 0x000000010505e824 */ /* 0x000fc400078e0a08 */
[--C-:B------:R-:W-:Y:S01]  /*4b00*/  @!P5 IMAD.IADD R15, R15, 0x1, -R8.reuse ;  /* 0x000000010f0fd824 */ /* 0x100fe200078e0a08 */
[----:B------:R0:W-:Y:S01]  /*4b10*/  STL [R1+0x810], R11 ;  /* 0x0008100b01007387 */ /* 0x0001e20000100800 */
[----:B------:R-:W-:Y:S01]  /*4b20*/  ISETP.GE.AND P5, PT, R10, RZ, PT ;  /* 0x000000ff0a00720c */ /* 0x000fe20003fa6270 */
[----:B------:R-:W-:Y:S01]  /*4b30*/  IMAD.MOV.U32 R10, RZ, RZ, R17 ;  /* 0x000000ffff0a7224 */ /* 0x000fe200078e0011 */
[----:B------:R-:W-:Y:S01]  /*4b40*/  ISETP.GT.U32.AND P6, PT, R8, R5, PT ;  /* 0x000000050800720c */ /* 0x000fe20003fc4070 */
[C---:B------:R-:W-:Y:S02]  /*4b50*/  VIADD R4, R0.reuse, 0x4d ;  /* 0x0000004d00047836 */ /* 0x040fe40000000000 */
[----:B------:R-:W-:Y:S02]  /*4b60*/  @!P2 IMAD.IADD R3, R3, 0x1, -R8 ;  /* 0x000000010303a824 */ /* 0x000fe400078e0a08 */
[----:B------:R-:W-:Y:S02]  /*4b70*/  VIADD R7, R0, 0x4f ;  /* 0x0000004f00077836 */ /* 0x000fe40000000000 */
[----:B0-----:R-:W-:Y:S01]  /*4b80*/  IMAD.MOV.U32 R11, RZ, RZ, R15 ;  /* 0x000000ffff0b7224 */ /* 0x001fe200078e000f */
[----:B------:R-:W-:Y:S01]  /*4b90*/  ISETP.GT.U32.AND P2, PT, R8, R3, PT ;  /* 0x000000030800720c */ /* 0x000fe20003f44070 */
[----:B------:R-:W-:Y:S01]  /*4ba0*/  @!P1 IMAD.MOV R10, RZ, RZ, -R10 ;  /* 0x000000ffff0a9224 */ /* 0x000fe200078e0a0a */
[----:B------:R-:W-:Y:S01]  /*4bb0*/  ISETP.GE.AND P1, PT, R6, RZ, PT ;  /* 0x000000ff0600720c */ /* 0x000fe20003f26270 */
[----:B------:R-:W-:Y:S01]  /*4bc0*/  @!P3 IMAD.MOV R11, RZ, RZ, -R11 ;  /* 0x000000ffff0bb224 */ /* 0x000fe200078e0a0b */
[----:B------:R-:W-:Y:S01]  /*4bd0*/  IABS R6, R6 ;  /* 0x0000000600067213 */ /* 0x000fe20000000000 */
[----:B------:R-:W-:Y:S01]  /*4be0*/  IMAD.HI.U32 R2, R9, R18, RZ ;  /* 0x0000001209027227 */ /* 0x000fe200078e00ff */
[----:B------:R-:W-:-:S02]  /*4bf0*/  ISETP.GE.AND P3, PT, R4, RZ, PT ;  /* 0x000000ff0400720c */ /* 0x000fc40003f66270 */
[----:B------:R0:W-:Y:S01]  /*4c00*/  STL [R1+0xc4], R11 ;  /* 0x0000c40b01007387 */ /* 0x0001e20000100800 */
[----:B------:R-:W-:Y:S01]  /*4c10*/  @!P6 IMAD.IADD R5, R5, 0x1, -R8 ;  /* 0x000000010505e824 */ /* 0x000fe200078e0a08 */
[----:B------:R-:W-:Y:S01]  /*4c20*/  ISETP.GE.AND P6, PT, R7, RZ, PT ;  /* 0x000000ff0700720c */ /* 0x000fe20003fc6270 */
[----:B------:R-:W-:Y:S01]  /*4c30*/  IMAD.MOV R13, RZ, RZ, -R2 ;  /* 0x000000ffff0d7224 */ /* 0x000fe200078e0a02 */
[----:B------:R1:W-:Y:S01]  /*4c40*/  STL [R1+0xc8], R10 ;  /* 0x0000c80a01007387 */ /* 0x0003e20000100800 */
[----:B------:R-:W-:Y:S02]  /*4c50*/  @!P2 IMAD.IADD R3, R3, 0x1, -R8 ;  /* 0x000000010303a824 */ /* 0x000fe400078e0a08 */
[----:B------:R-:W-:Y:S02]  /*4c60*/  IMAD R18, R8, R13, R18 ;  /* 0x0000000d08127224 */ /* 0x000fe400078e0212 */
[C---:B------:R-:W-:Y:S01]  /*4c70*/  VIADD R17, R0.reuse, 0x50 ;  /* 0x0000005000117836 */ /* 0x040fe20000000000 */
[----:B0-----:R-:W-:Y:S01]  /*4c80*/  IABS R11, R4 ;  /* 0x00000004000b7213 */ /* 0x001fe20000000000 */
[----:B------:R-:W-:Y:S01]  /*4c90*/  VIADD R14, R0, 0x51 ;  /* 0x00000051000e7836 */ /* 0x000fe20000000000 */
[----:B------:R-:W-:Y:S01]  /*4ca0*/  IABS R4, R7 ;  /* 0x0000000700047213 */ /* 0x000fe20000000000 */
[----:B------:R-:W-:-:S02]  /*4cb0*/  IMAD.MOV.U32 R7, RZ, RZ, R6 ;  /* 0x000000ffff077224 */ /* 0x000fc400078e0006 */
[----:B-1----:R-:W-:Y:S01]  /*4cc0*/  IMAD.MOV.U32 R10, RZ, RZ, R5 ;  /* 0x000000ffff0a7224 */ /* 0x002fe200078e0005 */
[----:B------:R-:W-:Y:S01]  /*4cd0*/  IABS R16, R14 ;  /* 0x0000000e00107213 */ /* 0x000fe20000000000 */
[----:B------:R-:W-:Y:S02]  /*4ce0*/  IMAD.MOV.U32 R6, RZ, RZ, R4 ;  /* 0x000000ffff067224 */ /* 0x000fe400078e0004 */
[----:B------:R-:W-:-:S04]  /*4cf0*/  IMAD.HI.U32 R2, R9, R11, RZ ;  /* 0x0000000b09027227 */ /* 0x000fc800078e00ff */
[----:B------:R-:W-:-:S04]  /*4d00*/  IMAD.HI.U32 R4, R9, R7, RZ ;  /* 0x0000000709047227 */ /* 0x000fc800078e00ff */
[----:B------:R-:W-:Y:S01]  /*4d10*/  @!P4 IMAD.MOV R10, RZ, RZ, -R10 ;  /* 0x000000ffff0ac224 */ /* 0x000fe200078e0a0a */
[C---:B------:R-:W-:Y:S01]  /*4d20*/  ISETP.GT.U32.AND P4, PT, R8.reuse, R18, PT ;  /* 0x000000120800720c */ /* 0x040fe20003f84070 */
[----:B------:R-:W-:Y:S02]  /*4d30*/  IMAD.MOV R5, RZ, RZ, -R2 ;  /* 0x000000ffff057224 */ /* 0x000fe400078e0a02 */
[----:B------:R-:W-:Y:S01]  /*4d40*/  IMAD.MOV R4, RZ, RZ, -R4 ;  /* 0x000000ffff047224 */ /* 0x000fe200078e0a04 */
[----:B------:R0:W-:Y:S01]  /*4d50*/  STL [R1+0x81c], R10 ;  /* 0x00081c0a01007387 */ /* 0x0001e20000100800 */
[C---:B------:R-:W-:Y:S02]  /*4d60*/  IMAD R11, R8.reuse, R5, R11 ;  /* 0x00000005080b7224 */ /* 0x040fe400078e020b */
[C---:B------:R-:W-:Y:S02]  /*4d70*/  IMAD R7, R8.reuse, R4, R7 ;  /* 0x0000000408077224 */ /* 0x040fe400078e0207 */
[----:B------:R-:W-:Y:S01]  /*4d80*/  IMAD.HI.U32 R2, R9, R6, RZ ;  /* 0x0000000609027227 */ /* 0x000fe200078e00ff */
[----:B------:R-:W-:-:S03]  /*4d90*/  ISETP.GT.U32.AND P2, PT, R8, R11, PT ;  /* 0x0000000b0800720c */ /* 0x000fc60003f44070 */
[----:B------:R-:W-:Y:S02]  /*4da0*/  @!P4 IMAD.IADD R18, R18, 0x1, -R8 ;  /* 0x000000011212c824 */ /* 0x000fe400078e0a08 */
[----:B0-----:R-:W-:Y:S02]  /*4db0*/  IMAD.MOV.U32 R10, RZ, RZ, R3 ;  /* 0x000000ffff0a7224 */ /* 0x001fe400078e0003 */
[----:B------:R-:W-:Y:S01]  /*4dc0*/  IMAD.MOV R5, RZ, RZ, -R2 ;  /* 0x000000ffff057224 */ /* 0x000fe200078e0a02 */
[C---:B------:R-:W-:Y:S01]  /*4dd0*/  ISETP.GT.U32.AND P4, PT, R8.reuse, R18, PT ;  /* 0x000000120800720c */ /* 0x040fe20003f84070 */
[----:B------:R-:W-:Y:S01]  /*4de0*/  @!P5 IMAD.MOV R10, RZ, RZ, -R10 ;  /* 0x000000ffff0ad224 */ /* 0x000fe200078e0a0a */
[C---:B------:R-:W-:Y:S01]  /*4df0*/  ISETP.GT.U32.AND P5, PT, R8.reuse, R7, PT ;  /* 0x000000070800720c */ /* 0x040fe20003fa4070 */
[----:B------:R-:W-:Y:S01]  /*4e00*/  IMAD R6, R8, R5, R6 ;  /* 0x0000000508067224 */ /* 0x000fe200078e0206 */
[----:B------:R-:W-:Y:S01]  /*4e10*/  IABS R5, R17 ;  /* 0x0000001100057213 */ /* 0x000fe20000000000 */
[----:B------:R-:W-:Y:S01]  /*4e20*/  @!P2 IMAD.IADD R11, R11, 0x1, -R8 ;  /* 0x000000010b0ba824 */ /* 0x000fe200078e0a08 */
[----:B------:R0:W-:Y:S01]  /*4e30*/  STL [R1+0x848], R10 ;  /* 0x0008480a01007387 */ /* 0x0001e20000100800 */
[----:B------:R-:W-:-:S03]  /*4e40*/  IMAD.HI.U32 R2, R9, R16, RZ ;  /* 0x0000001009027227 */ /* 0x000fc600078e00ff */
[----:B------:R-:W-:Y:S01]  /*4e50*/  ISETP.GT.U32.AND P2, PT, R8, R11, PT ;  /* 0x0000000b0800720c */ /* 0x000fe20003f44070 */
[----:B------:R-:W-:Y:S02]  /*4e60*/  IMAD.MOV R2, RZ, RZ, -R2 ;  /* 0x000000ffff027224 */ /* 0x000fe400078e0a02 */
[--C-:B------:R-:W-:Y:S01]  /*4e70*/  @!P4 IMAD.IADD R18, R18, 0x1, -R8.reuse ;  /* 0x000000011212c824 */ /* 0x100fe200078e0a08 */
[----:B------:R-:W-:Y:S01]  /*4e80*/  ISETP.GT.U32.AND P4, PT, R8, R6, PT ;  /* 0x000000060800720c */ /* 0x000fe20003f84070 */
[----:B------:R-:W-:Y:S02]  /*4e90*/  @!P5 IMAD.IADD R7, R7, 0x1, -R8 ;  /* 0x000000010707d824 */ /* 0x000fe400078e0a08 */
[----:B0-----:R-:W-:-:S03]  /*4ea0*/  IMAD.HI.U32 R10, R9, R5, RZ ;  /* 0x00000005090a7227 */ /* 0x001fc600078e00ff */
[C---:B------:R-:W-:Y:S01]  /*4eb0*/  ISETP.GT.U32.AND P5, PT, R8.reuse, R7, PT ;  /* 0x000000070800720c */ /* 0x040fe20003fa4070 */
[----:B------:R-:W-:Y:S02]  /*4ec0*/  IMAD.MOV R10, RZ, RZ, -R10 ;  /* 0x000000ffff0a7224 */ /* 0x000fe400078e0a0a */
[C---:B------:R-:W-:Y:S02]  /*4ed0*/  IMAD R16, R8.reuse, R2, R16 ;  /* 0x0000000208107224 */ /* 0x040fe400078e0210 */
[----:B------:R-:W-:Y:S02]  /*4ee0*/  IMAD R5, R8, R10, R5 ;  /* 0x0000000a08057224 */ /* 0x000fe400078e0205 */
[----:B------:R-:W-:Y:S02]  /*4ef0*/  @!P2 IMAD.IADD R11, R11, 0x1, -R8 ;  /* 0x000000010b0ba824 */ /* 0x000fe400078e0a08 */
[----:B------:R-:W-:Y:S01]  /*4f00*/  VIADD R3, R0, 0x53 ;  /* 0x0000005300037836 */ /* 0x000fe20000000000 */
[----:B------:R-:W-:Y:S01]  /*4f10*/  ISETP.GT.U32.AND P2, PT, R8, R5, PT ;  /* 0x000000050800720c */ /* 0x000fe20003f44070 */
[----:B------:R-:W-:-:S02]  /*4f20*/  VIADD R4, R0, 0x52 ;  /* 0x0000005200047836 */ /* 0x000fc40000000000 */
[----:B------:R-:W-:Y:S01]  /*4f30*/  @!P5 IMAD.IADD R7, R7, 0x1, -R8 ;  /* 0x000000010707d824 */ /* 0x000fe200078e0a08 */
[----:B------:R-:W-:Y:S01]  /*4f40*/  ISETP.GT.U32.AND P5, PT, R8, R16, PT ;  /* 0x000000100800720c */ /* 0x000fe20003fa4070 */
[----:B------:R-:W-:Y:S01]  /*4f50*/  VIADD R2, R0, 0x54 ;  /* 0x0000005400027836 */ /* 0x000fe20000000000 */
[----:B------:R-:W-:Y:S01]  /*4f60*/  IABS R15, R3 ;  /* 0x00000003000f7213 */ /* 0x000fe20000000000 */
[----:B------:R-:W-:Y:S01]  /*4f70*/  IMAD.MOV.U32 R19, RZ, RZ, R18 ;  /* 0x000000ffff137224 */ /* 0x000fe200078e0012 */
[----:B------:R-:W-:Y:S01]  /*4f80*/  IABS R13, R4 ;  /* 0x00000004000d7213 */ /* 0x000fe20000000000 */
[----:B------:R-:W-:Y:S01]  /*4f90*/  @!P4 IMAD.IADD R6, R6, 0x1, -R8 ;  /* 0x000000010606c824 */ /* 0x000fe200078e0a08 */
[----:B------:R-:W-:Y:S01]  /*4fa0*/  ISETP.GE.AND P4, PT, R17, RZ, PT ;  /* 0x000000ff1100720c */ /* 0x000fe20003f86270 */
[----:B------:R-:W-:Y:S01]  /*4fb0*/  @!P0 IMAD.MOV R19, RZ, RZ, -R19 ;  /* 0x000000ffff138224 */ /* 0x000fe200078e0a13 */
[----:B------:R-:W-:Y:S01]  /*4fc0*/  IABS R17, R2 ;  /* 0x0000000200117213 */ /* 0x000fe20000000000 */
[----:B------:R-:W-:Y:S01]  /*4fd0*/  IMAD.HI.U32 R10, R9, R15, RZ ;  /* 0x0000000f090a7227 */ /* 0x000fe200078e00ff */
[----:B------:R-:W-:-:S02]  /*4fe0*/  ISETP.GT.U32.AND P0, PT, R8, R6, PT ;  /* 0x000000060800720c */ /* 0x000fc40003f04070 */
[----:B------:R-:W-:Y:S01]  /*4ff0*/  STL [R1+0x838], R19 ;  /* 0x0008381301007387 */ /* 0x000fe20000100800 */
[--C-:B------:R-:W-:Y:S01]  /*5000*/  @!P2 IMAD.IADD R5, R5, 0x1, -R8.reuse ;  /* 0x000000010505a824 */ /* 0x100fe200078e0a08 */
[----:B------:R-:W-:Y:S01]  /*5010*/  ISETP.GE.AND P2, PT, R14, RZ, PT ;  /* 0x000000ff0e00720c */ /* 0x000fe20003f46270 */
[----:B------:R-:W-:Y:S02]  /*5020*/  @!P5 IMAD.IADD R16, R16, 0x1, -R8 ;  /* 0x000000011010d824 */ /* 0x000fe400078e0a08 */
[----:B------:R-:W-:Y:S02]  /*5030*/  IMAD.MOV R10, RZ, RZ, -R10 ;  /* 0x000000ffff0a7224 */ /* 0x000fe400078e0a0a */
[----:B------:R-:W-:Y:S01]  /*5040*/  IMAD.HI.U32 R12, R9, R13, RZ ;  /* 0x0000000d090c7227 */ /* 0x000fe200078e00ff */
[----:B------:R-:W-:-:S03]  /*5050*/  ISETP.GT.U32.AND P5, PT, R8, R16, PT ;  /* 0x000000100800720c */ /* 0x000fc60003fa4070 */
[----:B------:R-:W-:Y:S02]  /*5060*/  IMAD.MOV.U32 R14, RZ, RZ, R17 ;  /* 0x000000ffff0e7224 */ /* 0x000fe400078e0011 */
[----:B------:R-:W-:Y:S02]  /*5070*/  IMAD R15, R8, R10, R15 ;  /* 0x0000000a080f7224 */ /* 0x000fe400078e020f */
[----:B------:R-:W-:Y:S02]  /*5080*/  IMAD.MOV R12, RZ, RZ, -R12 ;  /* 0x000000ffff0c7224 */ /* 0x000fe400078e0a0c */
[----:B------:R-:W-:-:S04]  /*5090*/  IMAD.HI.U32 R10, R9, R14, RZ ;  /* 0x0000000e090a7227 */ /* 0x000fc800078e00ff */
[----:B------:R-:W-:Y:S01]  /*50a0*/  @!P3 IMAD.MOV R11, RZ, RZ, -R11 ;  /* 0x000000ffff0bb224 */ /* 0x000fe200078e0a0b */
[C---:B------:R-:W-:Y:S01]  /*50b0*/  ISETP.GT.U32.AND P3, PT, R8.reuse, R5, PT ;  /* 0x000000050800720c */ /* 0x040fe20003f64070 */
[----:B------:R-:W-:Y:S02]  /*50c0*/  IMAD R13, R8, R12, R13 ;  /* 0x0000000c080d7224 */ /* 0x000fe400078e020d */
[----:B------:R-:W-:Y:S01]  /*50d0*/  @!P0 IMAD.IADD R6, R6, 0x1, -R8 ;  /* 0x0000000106068824 */ /* 0x000fe200078e0a08 */
[----:B------:R0:W-:Y:S01]  /*50e0*/  STL [R1+0x83c], R11 ;  /* 0x00083c0b01007387 */ /* 0x0001e20000100800 */
[----:B------:R-:W-:Y:S01]  /*50f0*/  IMAD.MOV R10, RZ, RZ, -R10 ;  /* 0x000000ffff0a7224 */ /* 0x000fe200078e0a0a */
[----:B------:R-:W-:Y:S01]  /*5100*/  ISETP.GT.U32.AND P0, PT, R8, R13, PT ;  /* 0x0000000d0800720c */ /* 0x000fe20003f04070 */
[----:B------:R-:W-:Y:S02]  /*5110*/  @!P5 IMAD.IADD R16, R16, 0x1, -R8 ;  /* 0x000000011010d824 */ /* 0x000fe400078e0a08 */
[----:B------:R-:W-:-:S02]  /*5120*/  IMAD R14, R8, R10, R14 ;  /* 0x0000000a080e7224 */ /* 0x000fc400078e020e */
[----:B------:R-:W-:Y:S01]  /*5130*/  @!P1 IMAD.MOV R7, RZ, RZ, -R7 ;  /* 0x000000ffff079224 */ /* 0x000fe200078e0a07 */
[----:B------:R-:W-:Y:S01]  /*5140*/  ISETP.GE.AND P1, PT, R4, RZ, PT ;  /* 0x000000ff0400720c */ /* 0x000fe20003f26270 */
[----:B------:R-:W-:Y:S01]  /*5150*/  VIADD R4, R0, 0x55 ;  /* 0x0000005500047836 */ /* 0x000fe20000000000 */
[C---:B------:R-:W-:Y:S01]  /*5160*/  ISETP.GT.U32.AND P5, PT, R8.reuse, R14, PT ;  /* 0x0000000e0800720c */ /* 0x040fe20003fa4070 */
[----:B0-----:R-:W-:Y:S01]  /*5170*/  IMAD.MOV.U32 R11, RZ, RZ, R6 ;  /* 0x000000ffff0b7224 */ /* 0x001fe200078e0006 */
[----:B------:R0:W-:Y:S01]  /*5180*/  STL [R1+0x840], R7 ;  /* 0x0008400701007387 */ /* 0x0001e20000100800 */
[--C-:B------:R-:W-:Y:S01]  /*5190*/  @!P3 IMAD.IADD R5, R5, 0x1, -R8.reuse ;  /* 0x000000010505b824 */ /* 0x100fe200078e0a08 */
[----:B------:R-:W-:Y:S01]  /*51a0*/  IABS R10, R4 ;  /* 0x00000004000a7213 */ /* 0x000fe20000000000 */
[----:B------:R-:W-:Y:S01]  /*51b0*/  @!P6 IMAD.MOV R11, RZ, RZ, -R11 ;  /* 0x000000ffff0be224 */ /* 0x000fe200078e0a0b */
[----:B------:R-:W-:Y:S01]  /*51c0*/  ISETP.GT.U32.AND P6, PT, R8, R15, PT ;  /* 0x0000000f0800720c */ /* 0x000fe20003fc4070 */
[----:B------:R-:W-:Y:S01]  /*51d0*/  VIADD R6, R0, 0x56 ;  /* 0x0000005600067836 */ /* 0x000fe20000000000 */
[----:B------:R-:W-:Y:S01]  /*51e0*/  ISETP.GE.AND P3, PT, R3, RZ, PT ;  /* 0x000000ff0300720c */ /* 0x000fe20003f66270 */
[----:B------:R-:W-:Y:S01]  /*51f0*/  @!P0 IMAD.IADD R13, R13, 0x1, -R8 ;  /* 0x000000010d0d8824 */ /* 0x000fe200078e0a08 */
[----:B------:R1:W-:Y:S01]  /*5200*/  STL [R1+0x844], R11 ;  /* 0x0008440b01007387 */ /* 0x0003e20000100800 */
[----:B------:R-:W-:Y:S01]  /*5210*/  ISETP.GE.AND P0, PT, R2, RZ, PT ;  /* 0x000000ff0200720c */ /* 0x000fe20003f06270 */
[----:B0-----:R-:W-:Y:S01]  /*5220*/  IMAD.HI.U32 R7, R9, R10, RZ ;  /* 0x0000000a09077227 */ /* 0x001fe200078e00ff */
[----:B------:R-:W-:-:S03]  /*5230*/  IABS R2, R6 ;  /* 0x0000000600027213 */ /* 0x000fc60000000000 */
[--C-:B------:R-:W-:Y:S02]  /*5240*/  @!P5 IMAD.IADD R14, R14, 0x1, -R8.reuse ;  /* 0x000000010e0ed824 */ /* 0x100fe400078e0a08 */
[----:B------:R-:W-:Y:S02]  /*5250*/  IMAD.MOV R7, RZ, RZ, -R7 ;  /* 0x000000ffff077224 */ /* 0x000fe400078e0a07 */
[----:B-1----:R-:W-:Y:S02]  /*5260*/  IMAD.MOV.U32 R11, RZ, RZ, R5 ;  /* 0x000000ffff0b7224 */ /* 0x002fe400078e0005 */
[----:B------:R-:W-:Y:S01]  /*5270*/  @!P6 IMAD.IADD R15, R15, 0x1, -R8 ;  /* 0x000000010f0fe824 */ /* 0x000fe200078e0a08 */
[C---:B------:R-:W-:Y:S01]  /*5280*/  ISETP.GT.U32.AND P6, PT, R8.reuse, R13, PT ;  /* 0x0000000d0800720c */ /* 0x040fe20003fc4070 */
[----:B------:R-:W-:Y:S01]  /*5290*/  @!P4 IMAD.MOV R11, RZ, RZ, -R11 ;  /* 0x000000ffff0bc224 */ /* 0x000fe200078e0a0b */
[C---:B------:R-:W-:Y:S01]  /*52a0*/  ISETP.GT.U32.AND P4, PT, R8.reuse, R14, PT ;  /* 0x0000000e0800720c */ /* 0x040fe20003f84070 */
[C---:B------:R-:W-:Y:S01]  /*52b0*/  IMAD R10, R8.reuse, R7, R10 ;  /* 0x00000007080a7224 */ /* 0x040fe200078e020a */
[----:B------:R-:W-:Y:S01]  /*52c0*/  ISETP.GT.U32.AND P5, PT, R8, R15, PT ;  /* 0x0000000f0800720c */ /* 0x000fe20003fa4070 */
[C---:B------:R-:W-:Y:S01]  /*52d0*/  VIADD R3, R0.reuse, 0x57 ;  /* 0x0000005700037836 */ /* 0x040fe20000000000 */
[----:B------:R0:W-:Y:S01]  /*52e0*/  STL [R1+0xcc], R11 ;  /* 0x0000cc0b01007387 */ /* 0x0001e20000100800 */
[----:B------:R-:W-:-:S02]  /*52f0*/  VIADD R5, R0, 0x58 ;  /* 0x0000005800057836 */ /* 0x000fc40000000000 */
[----:B------:R-:W-:Y:S01]  /*5300*/  @!P2 IMAD.MOV R16, RZ, RZ, -R16 ;  /* 0x000000ffff10a224 */ /* 0x000fe200078e0a10 */
[----:B------:R-:W-:Y:S01]  /*5310*/  IABS R7, R3 ;  /* 0x0000000300077213 */ /* 0x000fe20000000000 */
[----:B------:R-:W-:Y:S01]  /*5320*/  VIADD R28, R0, 0x1e0 ;  /* 0x000001e0001c7836 */ /* 0x000fe20000000000 */
[----:B------:R-:W-:Y:S01]  /*5330*/  IABS R19, R5 ;  /* 0x0000000500137213 */ /* 0x000fe20000000000 */
[--C-:B------:R-:W-:Y:S01]  /*5340*/  @!P6 IMAD.IADD R13, R13, 0x1, -R8.reuse ;  /* 0x000000010d0de824 */ /* 0x100fe200078e0a08 */
[----:B------:R-:W-:Y:S01]  /*5350*/  ISETP.GT.U32.AND P6, PT, R8, R10, PT ;  /* 0x0000000a0800720c */ /* 0x000fe20003fc4070 */
[----:B------:R-:W-:Y:S01]  /*5360*/  @!P4 IMAD.IADD R14, R14, 0x1, -R8 ;  /* 0x000000010e0ec824 */ /* 0x000fe200078e0a08 */
[----:B------:R1:W-:Y:S01]  /*5370*/  STL [R1+0xe0], R16 ;  /* 0x0000e01001007387 */ /* 0x0003e20000100800 */
[----:B0-----:R-:W-:-:S04]  /*5380*/  IMAD.HI.U32 R11, R9, R2, RZ ;  /* 0x00000002090b7227 */ /* 0x001fc800078e00ff */
[----:B------:R-:W-:Y:S02]  /*5390*/  IMAD.MOV R11, RZ, RZ, -R11 ;  /* 0x000000ffff0b7224 */ /* 0x000fe400078e0a0b */
[----:B------:R-:W-:-:S04]  /*53a0*/  IMAD.HI.U32 R12, R9, R7, RZ ;  /* 0x00000007090c7227 */ /* 0x000fc800078e00ff */
[----:B------:R-:W-:Y:S02]  /*53b0*/  IMAD R2, R8, R11, R2 ;  /* 0x0000000b08027224 */ /* 0x000fe400078e0202 */
[--C-:B------:R-:W-:Y:S01]  /*53c0*/  @!P6 IMAD.IADD R10, R10, 0x1, -R8.reuse ;  /* 0x000000010a0ae824 */ /* 0x100fe200078e0a08 */
[----:B------:R-:W-:Y:S01]  /*53d0*/  ISETP.GE.AND P6, PT, R6, RZ, PT ;  /* 0x000000ff0600720c */ /* 0x000fe20003fc6270 */
[----:B------:R-:W-:Y:S01]  /*53e0*/  @!P5 IMAD.IADD R15, R15, 0x1, -R8 ;  /* 0x000000010f0fd824 */ /* 0x000fe200078e0a08 */
[----:B------:R-:W-:Y:S01]  /*53f0*/  ISETP.GT.U32.AND P4, PT, R8, R2, PT ;  /* 0x000000020800720c */ /* 0x000fe20003f84070 */
[----:B------:R-:W-:Y:S01]  /*5400*/  VIADD R11, R0, 0x59 ;  /* 0x00000059000b7836 */ /* 0x000fe20000000000 */
[----:B------:R-:W-:Y:S01]  /*5410*/  ISETP.GE.AND P5, PT, R4, RZ, PT ;  /* 0x000000ff0400720c */ /* 0x000fe20003fa6270 */
[----:B------:R-:W-:-:S04]  /*5420*/  IMAD.HI.U32 R4, R9, R19, RZ ;  /* 0x0000001309047227 */ /* 0x000fc800078e00ff */
[----:B------:R-:W-:Y:S02]  /*5430*/  IMAD.MOV R12, RZ, RZ, -R12 ;  /* 0x000000ffff0c7224 */ /* 0x000fe400078e0a0c */
[----:B------:R-:W-:Y:S02]  /*5440*/  IMAD.MOV R4, RZ, RZ, -R4 ;  /* 0x000000ffff047224 */ /* 0x000fe400078e0a04 */
[----:B------:R-:W-:Y:S02]  /*5450*/  VIADD R6, R0, 0x5a ;  /* 0x0000005a00067836 */ /* 0x000fe40000000000 */
[----:B------:R-:W-:Y:S01]  /*5460*/  @!P4 IMAD.IADD R2, R2, 0x1, -R8 ;  /* 0x000000010202c824 */ /* 0x000fe200078e0a08 */
[C---:B------:R-:W-:Y:S01]  /*5470*/  ISETP.GT.U32.AND P4, PT, R8.reuse, R10, PT ;  /* 0x0000000a0800720c */ /* 0x040fe20003f84070 */
[C---:B------:R-:W-:Y:S01]  /*5480*/  IMAD R7, R8.reuse, R12, R7 ;  /* 0x0000000c08077224 */ /* 0x040fe200078e0207 */
[----:B------:R-:W-:Y:S01]  /*5490*/  IABS R12, R11 ;  /* 0x0000000b000c7213 */ /* 0x000fe20000000000 */
[----:B------:R-:W-:Y:S01]  /*54a0*/  IMAD.MOV.U32 R17, RZ, RZ, R13 ;  /* 0x000000ffff117224 */ /* 0x000fe200078e000d */
[C---:B------:R-:W-:Y:S01]  /*54b0*/  ISETP.GT.U32.AND P2, PT, R8.reuse, R2, PT ;  /* 0x000000020800720c */ /* 0x040fe20003f44070 */
[C---:B------:R-:W-:Y:S01]  /*54c0*/  IMAD R19, R8.reuse, R4, R19 ;  /* 0x0000000408137224 */ /* 0x040fe200078e0213 */
[----:B------:R-:W-:Y:S01]  /*54d0*/  IABS R4, R6 ;  /* 0x0000000600047213 */ /* 0x000fe20000000000 */
[----:B------:R-:W-:Y:S01]  /*54e0*/  @!P1 IMAD.MOV R17, RZ, RZ, -R17 ;  /* 0x000000ffff119224 */ /* 0x000fe200078e0a11 */
[----:B------:R-:W-:Y:S01]  /*54f0*/  ISETP.GT.U32.AND P1, PT, R8, R7, PT ;  /* 0x000000070800720c */ /* 0x000fe20003f24070 */
[----:B-1----:R-:W-:-:S02]  /*5500*/  IMAD.MOV.U32 R16, RZ, RZ, R14 ;  /* 0x000000ffff107224 */ /* 0x002fc400078e000e */
[----:B------:R-:W-:Y:S01]  /*5510*/  IMAD.HI.U32 R13, R9, R12, RZ ;  /* 0x0000000c090d7227 */ /* 0x000fe200078e00ff */
[----:B------:R-:W-:Y:S03]  /*5520*/  STL [R1+0x834], R17 ;  /* 0x0008341101007387 */ /* 0x000fe60000100800 */
[----:B------:R-:W-:Y:S01]  /*5530*/  @!P3 IMAD.MOV R15, RZ, RZ, -R15 ;  /* 0x000000ffff0fb224 */ /* 0x000fe200078e0a0f */
[----:B------:R-:W-:Y:S01]  /*5540*/  ISETP.GT.U32.AND P3, PT, R8, R19, PT ;  /* 0x000000130800720c */ /* 0x000fe20003f64070 */
[----:B------:R-:W-:Y:S01]  /*5550*/  @!P0 IMAD.MOV R16, RZ, RZ, -R16 ;  /* 0x000000ffff108224 */ /* 0x000fe200078e0a10 */
[----:B------:R-:W-:Y:S01]  /*5560*/  ISETP.GE.AND P0, PT, R3, RZ, PT ;  /* 0x000000ff0300720c */ /* 0x000fe20003f06270 */
[----:B------:R-:W-:Y:S01]  /*5570*/  IMAD.HI.U32 R14, R9, R4, RZ ;  /* 0x00000004090e7227 */ /* 0x000fe200078e00ff */
[----:B------:R-:W-:Y:S03]  /*5580*/  STL [R1+0x820], R15 ;  /* 0x0008200f01007387 */ /* 0x000fe60000100800 */
[----:B------:R-:W-:Y:S01]  /*5590*/  @!P4 IMAD.IADD R10, R10, 0x1, -R8 ;  /* 0x000000010a0ac824 */ /* 0x000fe200078e0a08 */
[----:B------:R0:W-:Y:S01]  /*55a0*/  STL [R1+0x830], R16 ;  /* 0x0008301001007387 */ /* 0x0001e20000100800 */
[----:B------:R-:W-:Y:S01]  /*55b0*/  IMAD.MOV R13, RZ, RZ, -R13 ;  /* 0x000000ffff0d7224 */ /* 0x000fe200078e0a0d */
[----:B------:R-:W-:Y:S01]  /*55c0*/  ISETP.GE.AND P4, PT, R5, RZ, PT ;  /* 0x000000ff0500720c */ /* 0x000fe20003f86270 */
[----:B------:R-:W-:-:S02]  /*55d0*/  IMAD.MOV R14, RZ, RZ, -R14 ;  /* 0x000000ffff0e7224 */ /* 0x000fc400078e0a0e */
[----:B------:R-:W-:Y:S01]  /*55e0*/  @!P2 IMAD.IADD R2, R2, 0x1, -R8 ;  /* 0x000000010202a824 */ /* 0x000fe200078e0a08 */
[----:B------:R-:W-:Y:S01]  /*55f0*/  ISETP.GE.AND P2, PT, R11, RZ, PT ;  /* 0x000000ff0b00720c */ /* 0x000fe20003f46270 */
[C---:B------:R-:W-:Y:S02]  /*5600*/  IMAD R12, R8.reuse, R13, R12 ;  /* 0x0000000d080c7224 */ /* 0x040fe400078e020c */
[----:B------:R-:W-:Y:S02]  /*5610*/  @!P1 IMAD.IADD R7, R7, 0x1, -R8 ;  /* 0x0000000107079824 */ /* 0x000fe400078e0a08 */
[----:B0-----:R-:W-:Y:S02]  /*5620*/  IMAD.MOV.U32 R16, RZ, RZ, R10 ;  /* 0x000000ffff107224 */ /* 0x001fe400078e000a */
[C---:B------:R-:W-:Y:S01]  /*5630*/  IMAD R4, R8.reuse, R14, R4 ;  /* 0x0000000e08047224 */ /* 0x040fe200078e0204 */
[----:B------:R-:W-:Y:S01]  /*5640*/  ISETP.GT.U32.AND P1, PT, R8, R7, PT ;  /* 0x000000070800720c */ /* 0x000fe20003f24070 */
[----:B------:R-:W-:-:S02]  /*5650*/  IMAD.MOV.U32 R15, RZ, RZ, R2 ;  /* 0x000000ffff0f7224 */ /* 0x000fc400078e0002 */
[----:B------:R-:W-:Y:S01]  /*5660*/  @!P5 IMAD.MOV R16, RZ, RZ, -R16 ;  /* 0x000000ffff10d224 */ /* 0x000fe200078e0a10 */
[C---:B------:R-:W-:Y:S01]  /*5670*/  ISETP.GT.U32.AND P5, PT, R8.reuse, R12, PT ;  /* 0x0000000c0800720c */ /* 0x040fe20003fa4070 */
[--C-:B------:R-:W-:Y:S02]  /*5680*/  @!P3 IMAD.IADD R19, R19, 0x1, -R8.reuse ;  /* 0x000000011313b824 */ /* 0x100fe400078e0a08 */
[----:B------:R-:W-:Y:S01]  /*5690*/  @!P6 IMAD.MOV R15, RZ, RZ, -R15 ;  /* 0x000000ffff0fe224 */ /* 0x000fe200078e0a0f */
[----:B------:R-:W-:Y:S01]  /*56a0*/  ISETP.GT.U32.AND P6, PT, R8, R4, PT ;  /* 0x000000040800720c */ /* 0x000fe20003fc4070 */
[----:B------:R-:W-:Y:S01]  /*56b0*/  VIADD R3, R0, 0x5b ;  /* 0x0000005b00037836 */ /* 0x000fe20000000000 */
[----:B------:R-:W-:Y:S01]  /*56c0*/  ISETP.GT.U32.AND P3, PT, R8, R19, PT ;  /* 0x000000130800720c */ /* 0x000fe20003f64070 */
[C---:B------:R-:W-:Y:S01]  /*56d0*/  VIADD R5, R0.reuse, 0x5c ;  /* 0x0000005c00057836 */ /* 0x040fe20000000000 */
[----:B------:R0:W-:Y:S01]  /*56e0*/  STL [R1+0x824], R16 ;  /* 0x0008241001007387 */ /* 0x0001e20000100800 */
[--C-:B------:R-:W-:Y:S01]  /*56f0*/  @!P1 IMAD.IADD R7, R7, 0x1, -R8.reuse ;  /* 0x0000000107079824 */ /* 0x100fe200078e0a08 */
[----:B------:R-:W-:Y:S01]  /*5700*/  IABS R10, R3 ;  /* 0x00000003000a7213 */ /* 0x000fe20000000000 */
[----:B------:R-:W-:Y:S01]  /*5710*/  VIADD R11, R0, 0x5d ;  /* 0x0000005d000b7836 */ /* 0x000fe20000000000 */
[----:B------:R-:W-:Y:S01]  /*5720*/  IABS R2, R5 ;  /* 0x0000000500027213 */ /* 0x000fe20000000000 */
[--C-:B------:R-:W-:Y:S01]  /*5730*/  @!P5 IMAD.IADD R12, R12, 0x1, -R8.reuse ;  /* 0x000000010c0cd824 */ /* 0x100fe200078e0a08 */
[----:B------:R-:W-:Y:S01]  /*5740*/  ISETP.GE.AND P1, PT, R6, RZ, PT ;  /* 0x000000ff0600720c */ /* 0x000fe20003f26270 */
[----:B------:R-:W-:Y:S01]  /*5750*/  IMAD.HI.U32 R6, R9, R10, RZ ;  /* 0x0000000a09067227 */ /* 0x000fe200078e00ff */
[----:B------:R-:W-:Y:S01]  /*5760*/  IABS R17, R11 ;  /* 0x0000000b00117213 */ /* 0x000fe20000000000 */
[----:B------:R-:W-:Y:S01]  /*5770*/  STL [R1+0x82c], R15 ;  /* 0x00082c0f01007387 */ /* 0x000fe20000100800 */
[----:B------:R-:W-:Y:S01]  /*5780*/  ISETP.GT.U32.AND P5, PT, R8, R12, PT ;  /* 0x0000000c0800720c */ /* 0x000fe20003fa4070 */
[----:B------:R-:W-:-:S02]  /*5790*/  @!P6 IMAD.IADD R4, R4, 0x1, -R8 ;  /* 0x000000010404e824 */ /* 0x000fc400078e0a08 */
[----:B------:R-:W-:Y:S01]  /*57a0*/  @!P3 IMAD.IADD R19, R19, 0x1, -R8 ;  /* 0x000000011313b824 */ /* 0x000fe200078e0a08 */
[----:B------:R-:W-:Y:S01]  /*57b0*/  ISETP.GE.AND P3, PT, R3, RZ, PT ;  /* 0x000000ff0300720c */ /* 0x000fe20003f66270 */
[----:B------:R-:W-:Y:S01]  /*57c0*/  IMAD.HI.U32 R3, R9, R2, RZ ;  /* 0x0000000209037227 */ /* 0x000fe200078e00ff */
[----:B------:R-:W-:-:S03]  /*57d0*/  ISETP.GT.U32.AND P6, PT, R8, R4, PT ;  /* 0x000000040800720c */ /* 0x000fc60003fc4070 */
[----:B------:R-:W-:Y:S02]  /*57e0*/  IMAD.MOV R6, RZ, RZ, -R6 ;  /* 0x000000ffff067224 */ /* 0x000fe400078e0a06 */
[----:B------:R-:W-:Y:S02]  /*57f0*/  IMAD.MOV R3, RZ, RZ, -R3 ;  /* 0x000000ffff037224 */ /* 0x000fe400078e0a03 */
[C---:B------:R-:W-:Y:S02]  /*5800*/  IMAD R10, R8.reuse, R6, R10 ;  /* 0x00000006080a7224 */ /* 0x040fe400078e020a */
[----:B------:R-:W-:Y:S02]  /*5810*/  IMAD R2, R8, R3, R2 ;  /* 0x0000000308027224 */ /* 0x000fe400078e0202 */
[--C-:B------:R-:W-:Y:S01]  /*5820*/  @!P5 IMAD.IADD R12, R12, 0x1, -R8.reuse ;  /* 0x000000010c0cd824 */ /* 0x100fe200078e0a08 */
[----:B------:R-:W-:Y:S01]  /*5830*/  ISETP.GT.U32.AND P5, PT, R8, R10, PT ;  /* 0x0000000a0800720c */ /* 0x000fe20003fa4070 */
[----:B------:R-:W-:Y:S01]  /*5840*/  @!P6 IMAD.IADD R4, R4, 0x1, -R8 ;  /* 0x000000010404e824 */ /* 0x000fe200078e0a08 */
[----:B------:R-:W-:Y:S01]  /*5850*/  ISETP.GT.U32.AND P6, PT, R8, R2, PT ;  /* 0x000000020800720c */ /* 0x000fe20003fc4070 */
[----:B------:R-:W-:-:S02]  /*5860*/  VIADD R6, R0, 0x5e ;  /* 0x0000005e00067836 */ /* 0x000fc40000000000 */
[----:B------:R-:W-:Y:S02]  /*5870*/  IMAD.MOV.U32 R13, RZ, RZ, R7 ;  /* 0x000000ffff0d7224 */ /* 0x000fe400078e0007 */
[----:B------:R-:W-:Y:S01]  /*5880*/  VIADD R3, R0, 0x60 ;  /* 0x0000006000037836 */ /* 0x000fe20000000000 */
[----:B0-----:R-:W-:Y:S01]  /*5890*/  IABS R16, R6 ;  /* 0x0000000600107213 */ /* 0x001fe20000000000 */
[----:B------:R-:W-:Y:S01]  /*58a0*/  @!P0 IMAD.MOV R13, RZ, RZ, -R13 ;  /* 0x000000ffff0d8224 */ /* 0x000fe200078e0a0d */
[----:B------:R-:W-:Y:S01]  /*58b0*/  ISETP.GE.AND P0, PT, R5, RZ, PT ;  /* 0x000000ff0500720c */ /* 0x000fe20003f06270 */
[----:B------:R-:W-:Y:S01]  /*58c0*/  @!P4 IMAD.MOV R19, RZ, RZ, -R19 ;  /* 0x000000ffff13c224 */ /* 0x000fe200078e0a13 */
[----:B------:R-:W-:Y:S01]  /*58d0*/  IABS R14, R3 ;  /* 0x00000003000e7213 */ /* 0x000fe20000000000 */
[--C-:B------:R-:W-:Y:S01]  /*58e0*/  @!P5 IMAD.IADD R10, R10, 0x1, -R8.reuse ;  /* 0x000000010a0ad824 */ /* 0x100fe200078e0a08 */
[----:B------:R-:W-:Y:S01]  /*58f0*/  STL [R1+0x828], R13 ;  /* 0x0008280d01007387 */ /* 0x000fe20000100800 */
[----:B------:R-:W-:Y:S01]  /*5900*/  @!P6 IMAD.IADD R2, R2, 0x1, -R8 ;  /* 0x000000010202e824 */ /* 0x000fe200078e0a08 */
[----:B------:R-:W-:Y:S01]  /*5910*/  ISETP.GE.AND P4, PT, R11, RZ, PT ;  /* 0x000000ff0b00720c */ /* 0x000fe20003f86270 */
[----:B------:R-:W-:Y:S01]  /*5920*/  IMAD.HI.U32 R18, R9, R16, RZ ;  /* 0x0000001009127227 */ /* 0x000fe200078e00ff */
[----:B------:R-:W-:Y:S01]  /*5930*/  ISETP.GT.U32.AND P6, PT, R8, R10, PT ;  /* 0x0000000a0800720c */ /* 0x000fe20003fc4070 */
[----:B------:R0:W-:Y:S02]  /*5940*/  STL [R1+0xe4], R19 ;  /* 0x0000e41301007387 */ /* 0x0001e40000100800 */
[----:B------:R-:W-:-:S02]  /*5950*/  IMAD.MOV R18, RZ, RZ, -R18 ;  /* 0x000000ffff127224 */ /* 0x000fc400078e0a12 */
[----:B------:R-:W-:-:S04]  /*5960*/  IMAD.HI.U32 R5, R9, R17, RZ ;  /* 0x0000001109057227 */ /* 0x000fc800078e00ff */
[----:B------:R-:W-:Y:S02]  /*5970*/  IMAD R16, R8, R18, R16 ;  /* 0x0000001208107224 */ /* 0x000fe400078e0210 */
[----:B------:R-:W-:Y:S02]  /*5980*/  VIADD R7, R0, 0x5f ;  /* 0x0000005f00077836 */ /* 0x000fe40000000000 */
[----:B------:R-:W-:Y:S02]  /*5990*/  IMAD.MOV R5, RZ, RZ, -R5 ;  /* 0x000000ffff057224 */ /* 0x000fe400078e0a05 */
[----:B------:R-:W-:Y:S01]  /*59a0*/  @!P6 IMAD.IADD R10, R10, 0x1, -R8 ;  /* 0x000000010a0ae824 */ /* 0x000fe200078e0a08 */
[----:B------:R-:W-:Y:S01]  /*59b0*/  ISETP.GT.U32.AND P6, PT, R8, R16, PT ;  /* 0x000000100800720c */ /* 0x000fe20003fc4070 */
[----:B0-----:R-:W-:Y:S01]  /*59c0*/  IMAD.MOV.U32 R19, RZ, RZ, R12 ;  /* 0x000000ffff137224 */ /* 0x001fe200078e000c */
[----:B------:R-:W-:Y:S01]  /*59d0*/  IABS R15, R7 ;  /* 0x00000007000f7213 */ /* 0x000fe20000000000 */
[----:B------:R-:W-:-:S04]  /*59e0*/  IMAD.HI.U32 R12, R9, R14, RZ ;  /* 0x0000000e090c7227 */ /* 0x000fc800078e00ff */
[----:B------:R-:W-:Y:S02]  /*59f0*/  IMAD R17, R8, R5, R17 ;  /* 0x0000000508117224 */ /* 0x000fe400078e0211 */
[----:B------:R-:W-:Y:S02]  /*5a00*/  VIADD R5, R0, 0x61 ;  /* 0x0000006100057836 */ /* 0x000fe40000000000 */
[----:B------:R-:W-:Y:S01]  /*5a10*/  @!P2 IMAD.MOV R19, RZ, RZ, -R19 ;  /* 0x000000ffff13a224 */ /* 0x000fe200078e0a13 */
[C---:B------:R-:W-:Y:S01]  /*5a20*/  ISETP.GT.U32.AND P2, PT, R8.reuse, R2, PT ;  /* 0x000000020800720c */ /* 0x040fe20003f44070 */
[----:B------:R-:W-:Y:S01]  /*5a30*/  IMAD.MOV R12, RZ, RZ, -R12 ;  /* 0x000000ffff0c7224 */ /* 0x000fe200078e0a0c */
[----:B------:R-:W-:Y:S01]  /*5a40*/  IABS R11, R5 ;  /* 0x00000005000b7213 */ /* 0x000fe20000000000 */
[----:B------:R-:W-:Y:S01]  /*5a50*/  IMAD.HI.U32 R13, R9, R15, RZ ;  /* 0x0000000f090d7227 */ /* 0x000fe200078e00ff */
[C---:B------:R-:W-:Y:S01]  /*5a60*/  ISETP.GT.U32.AND P5, PT, R8.reuse, R17, PT ;  /* 0x000000110800720c */ /* 0x040fe20003fa4070 */
[----:B------:R-:W-:Y:S02]  /*5a70*/  STL [R1+0xf0], R19 ;  /* 0x0000f01301007387 */ /* 0x000fe40000100800 */
[----:B------:R-:W-:-:S02]  /*5a80*/  IMAD R14, R8, R12, R14 ;  /* 0x0000000c080e7224 */ /* 0x000fc400078e020e */
[----:B------:R-:W-:Y:S02]  /*5a90*/  IMAD.MOV R13, RZ, RZ, -R13 ;  /* 0x000000ffff0d7224 */ /* 0x000fe400078e0a0d */
[----:B------:R-:W-:Y:S02]  /*5aa0*/  IMAD.MOV.U32 R18, RZ, RZ, R4 ;  /* 0x000000ffff127224 */ /* 0x000fe400078e0004 */
[----:B------:R-:W-:Y:S01]  /*5ab0*/  @!P6 IMAD.IADD R16, R16, 0x1, -R8 ;  /* 0x000000011010e824 */ /* 0x000fe200078e0a08 */
[----:B------:R-:W-:Y:S01]  /*5ac0*/  ISETP.GT.U32.AND P6, PT, R8, R14, PT ;  /* 0x0000000e0800720c */ /* 0x000fe20003fc4070 */
[----:B------:R-:W-:-:S04]  /*5ad0*/  IMAD.HI.U32 R4, R9, R11, RZ ;  /* 0x0000000b09047227 */ /* 0x000fc800078e00ff */
[----:B------:R-:W-:Y:S02]  /*5ae0*/  IMAD R15, R8, R13, R15 ;  /* 0x0000000d080f7224 */ /* 0x000fe400078e020f */
[----:B------:R-:W-:Y:S02]  /*5af0*/  IMAD.MOV.U32 R13, RZ, RZ, R10 ;  /* 0x000000ffff0d7224 */ /* 0x000fe400078e000a */
[----:B------:R-:W-:Y:S02]  /*5b00*/  IMAD.MOV R4, RZ, RZ, -R4 ;  /* 0x000000ffff047224 */ /* 0x000fe400078e0a04 */
[----:B------:R-:W-:Y:S01]  /*5b10*/  @!P2 IMAD.IADD R2, R2, 0x1, -R8 ;  /* 0x000000010202a824 */ /* 0x000fe200078e0a08 */
[----:B------:R-:W-:Y:S01]  /*5b20*/  ISETP.GE.AND P2, PT, R7, RZ, PT ;  /* 0x000000ff0700720c */ /* 0x000fe20003f46270 */
[----:B------:R-:W-:Y:S01]  /*5b30*/  @!P1 IMAD.MOV R18, RZ, RZ, -R18 ;  /* 0x000000ffff129224 */ /* 0x000fe200078e0a12 */
[----:B------:R-:W-:Y:S01]  /*5b40*/  ISETP.GE.AND P1, PT, R6, RZ, PT ;  /* 0x000000ff0600720c */ /* 0x000fe20003f26270 */
[----:B------:R-:W-:Y:S01]  /*5b50*/  @!P3 IMAD.MOV R13, RZ, RZ, -R13 ;  /* 0x000000ffff0db224 */ /* 0x000fe200078e0a0d */
[C---:B------:R-:W-:Y:S01]  /*5b60*/  ISETP.GT.U32.AND P3, PT, R8.reuse, R15, PT ;  /* 0x0000000f0800720c */ /* 0x040fe20003f64070 */
[----:B------:R-:W-:Y:S01]  /*5b70*/  IMAD R10, R8, R4, R11 ;  /* 0x00000004080a7224 */ /* 0x000fe200078e020b */
[----:B------:R-:W-:Y:S01]  /*5b80*/  STL [R1+0x818], R18 ;  /* 0x0008181201007387 */ /* 0x000fe20000100800 */
[----:B------:R-:W-:-:S02]  /*5b90*/  VIADD R4, R0, 0x62 ;  /* 0x0000006200047836 */ /* 0x000fc40000000000 */
[----:B------:R-:W-:Y:S01]  /*5ba0*/  IMAD.MOV.U32 R6, RZ, RZ, R2 ;  /* 0x000000ffff067224 */ /* 0x000fe200078e0002 */
[----:B------:R0:W-:Y:S01]  /*5bb0*/  STL [R1+0x814], R13 ;  /* 0x0008140d01007387 */ /* 0x0001e20000100800 */
[----:B------:R-:W-:Y:S01]  /*5bc0*/  @!P6 IMAD.IADD R14, R14, 0x1, -R8 ;  /* 0x000000010e0ee824 */ /* 0x000fe200078e0a08 */
[----:B------:R-:W-:Y:S01]  /*5bd0*/  IABS R7, R4 ;  /* 0x0000000400077213 */ /* 0x000fe20000000000 */
[----:B------:R-:W-:Y:S01]  /*5be0*/  @!P0 IMAD.MOV R6, RZ, RZ, -R6 ;  /* 0x000000ffff068224 */ /* 0x000fe200078e0a06 */
[C---:B------:R-:W-:Y:S01]  /*5bf0*/  ISETP.GT.U32.AND P0, PT, R8.reuse, R16, PT ;  /* 0x000000100800720c */ /* 0x040fe20003f04070 */
[--C-:B------:R-:W-:Y:S01]  /*5c00*/  @!P5 IMAD.IADD R17, R17, 0x1, -R8.reuse ;  /* 0x000000011111d824 */ /* 0x100fe200078e0a08 */
[----:B------:R-:W-:Y:S01]  /*5c10*/  ISETP.GT.U32.AND P6, PT, R8, R14, PT ;  /* 0x0000000e0800720c */ /* 0x000fe20003fc4070 */
[--C-:B------:R-:W-:Y:S01]  /*5c20*/  @!P3 IMAD.IADD R15, R15, 0x1, -R8.reuse ;  /* 0x000000010f0fb824 */ /* 0x100fe200078e0a08 */
[----:B------:R1:W-:Y:S01]  /*5c30*/  STL [R1+0x808], R6 ;  /* 0x0008080601007387 */ /* 0x0003e20000100800 */
[----:B------:R-:W-:Y:S01]  /*5c40*/  VIADD R11, R0, 0x64 ;  /* 0x00000064000b7836 */ /* 0x000fe20000000000 */
[----:B------:R-:W-:Y:S01]  /*5c50*/  ISETP.GT.U32.AND P5, PT, R8, R17, PT ;  /* 0x000000110800720c */ /* 0x000fe20003fa4070 */
[----:B0-----:R-:W-:Y:S01]  /*5c60*/  VIADD R13, R0, 0x63 ;  /* 0x00000063000d7836 */ /* 0x001fe20000000000 */
[----:B------:R-:W-:Y:S01]  /*5c70*/  ISETP.GT.U32.AND P3, PT, R8, R15, PT ;  /* 0x0000000f0800720c */ /* 0x000fe20003f64070 */
[C---:B------:R-:W-:Y:S01]  /*5c80*/  VIADD R12, R0.reuse, 0x65 ;  /* 0x00000065000c7836 */ /* 0x040fe20000000000 */
[----:B------:R-:W-:Y:S01]  /*5c90*/  IABS R2, R11 ;  /* 0x0000000b00027213 */ /* 0x000fe20000000000 */
[----:B------:R-:W-:Y:S01]  /*5ca0*/  VIADD R54, R0, 0x1d9 ;  /* 0x000001d900367836 */ /* 0x000fe20000000000 */
[----:B------:R-:W-:Y:S01]  /*5cb0*/  IABS R18, R13 ;  /* 0x0000000d00127213 */ /* 0x000fe20000000000 */
[----:B------:R-:W-:Y:S01]  /*5cc0*/  @!P0 IMAD.IADD R16, R16, 0x1, -R8 ;  /* 0x0000000110108824 */ /* 0x000fe200078e0a08 */
[----:B------:R-:W-:Y:S01]  /*5cd0*/  ISETP.GT.U32.AND P0, PT, R8, R10, PT ;  /* 0x0000000a0800720c */ /* 0x000fe20003f04070 */
[----:B-1----:R-:W-:-:S04]  /*5ce0*/  IMAD.HI.U32 R6, R9, R7, RZ ;  /* 0x0000000709067227 */ /* 0x002fc800078e00ff */
[----:B------:R-:W-:Y:S02]  /*5cf0*/  IMAD.MOV R6, RZ, RZ, -R6 ;  /* 0x000000ffff067224 */ /* 0x000fe400078e0a06 */
[----:B------:R-:W-:Y:S02]  /*5d00*/  @!P6 IMAD.IADD R14, R14, 0x1, -R8 ;  /* 0x000000010e0ee824 */ /* 0x000fe400078e0a08 */
[----:B------:R-:W-:Y:S02]  /*5d10*/  IMAD R7, R8, R6, R7 ;  /* 0x0000000608077224 */ /* 0x000fe400078e0207 */
[----:B------:R-:W-:-:S03]  /*5d20*/  IMAD.HI.U32 R19, R9, R18, RZ ;  /* 0x0000001209137227 */ /* 0x000fc600078e00ff */
[----:B------:R-:W-:Y:S01]  /*5d30*/  ISETP.GT.U32.AND P6, PT, R8, R7, PT ;  /* 0x000000070800720c */ /* 0x000fe20003fc4070 */
[--C-:B------:R-:W-:Y:S01]  /*5d40*/  @!P5 IMAD.IADD R17, R17, 0x1, -R8.reuse ;  /* 0x000000011111d824 */ /* 0x100fe200078e0a08 */
[----:B------:R-:W-:Y:S01]  /*5d50*/  ISETP.GE.AND P5, PT, R3, RZ, PT ;  /* 0x000000ff0300720c */ /* 0x000fe20003fa6270 */
[--C-:B------:R-:W-:Y:S01]  /*5d60*/  @!P3 IMAD.IADD R15, R15, 0x1, -R8.reuse ;  /* 0x000000010f0fb824 */ /* 0x100fe200078e0a08 */
[----:B------:R-:W-:Y:S01]  /*5d70*/  ISETP.GE.AND P3, PT, R5, RZ, PT ;  /* 0x000000ff0500720c */ /* 0x000fe20003f66270 */
[----:B------:R-:W-:Y:S01]  /*5d80*/  @!P0 IMAD.IADD R10, R10, 0x1, -R8 ;  /* 0x000000010a0a8824 */ /* 0x000fe200078e0a08 */
[----:B------:R-:W-:Y:S01]  /*5d90*/  IABS R3, R12 ;  /* 0x0000000c00037213 */ /* 0x000fe20000000000 */
[----:B------:R-:W-:Y:S01]  /*5da0*/  IMAD.HI.U32 R5, R9, R2, RZ ;  /* 0x0000000209057227 */ /* 0x000fe200078e00ff */
[----:B------:R-:W-:-:S03]  /*5db0*/  ISETP.GE.AND P0, PT, R4, RZ, PT ;  /* 0x000000ff0400720c */ /* 0x000fc60003f06270 */
[----:B------:R-:W-:Y:S02]  /*5dc0*/  IMAD.MOV R19, RZ, RZ, -R19 ;  /* 0x000000ffff137224 */ /* 0x000fe400078e0a13 */
[----:B------:R-:W-:Y:S01]  /*5dd0*/  @!P6 IMAD.IADD R7, R7, 0x1, -R8 ;  /* 0x000000010707e824 */ /* 0x000fe200078e0a08 */
[----:B------:R-:W-:Y:S01]  /*5de0*/  ISETP.GT.U32.AND P6, PT, R8, R10, PT ;  /* 0x0000000a0800720c */ /* 0x000fe20003fc4070 */
[----:B------:R-:W-:Y:S02]  /*5df0*/  IMAD.MOV R5, RZ, RZ, -R5 ;  /* 0x000000ffff057224 */ /* 0x000fe400078e0a05 */
[----:B------:R-:W-:-:S04]  /*5e00*/  IMAD.HI.U32 R6, R9, R3, RZ ;  /* 0x0000000309067227 */ /* 0x000fc800078e00ff */
[C---:B------:R-:W-:Y:S02]  /*5e10*/  IMAD R4, R8.reuse, R19, R18 ;  /* 0x0000001308047224 */ /* 0x040fe400078e0212 */
[----:B------:R-:W-:Y:S02]  /*5e20*/  IMAD R2, R8, R5, R2 ;  /* 0x0000000508027224 */ /* 0x000fe400078e0202 */
[----:B------:R-:W-:Y:S02]  /*5e30*/  IMAD.MOV R6, RZ, RZ, -R6 ;  /* 0x000000ffff067224 */ /* 0x000fe400078e0a06 */
[----:B------:R-:W-:Y:S02]  /*5e40*/  VIADD R5, R0, 0x66 ;  /* 0x0000006600057836 */ /* 0x000fe40000000000 */
[----:B------:R-:W-:Y:S02]  /*5e50*/  IMAD.MOV.U32 R21, RZ, RZ, R16 ;  /* 0x000000ffff157224 */ /* 0x000fe400078e0010 */
[----:B------:R-:W-:Y:S01]  /*5e60*/  @!P4 IMAD.MOV R17, RZ, RZ, -R17 ;  /* 0x000000ffff11c224 */ /* 0x000fe200078e0a11 */
[C---:B------:R-:W-:Y:S01]  /*5e70*/  ISETP.GT.U32.AND P4, PT, R8.reuse, R4, PT ;  /* 0x000000040800720c */ /* 0x040fe20003f84070 */
[C---:B------:R-:W-:Y:S01]  /*5e80*/  IMAD R3, R8.reuse, R6, R3 ;  /* 0x0000000608037224 */ /* 0x040fe200078e0203 */
[----:B------:R-:W-:Y:S01]  /*5e90*/  IABS R18, R5 ;  /* 0x0000000500127213 */ /* 0x000fe20000000000 */
[----:B------:R-:W-:Y:S01]  /*5ea0*/  @!P1 IMAD.MOV R21, RZ, RZ, -R21 ;  /* 0x000000ffff159224 */ /* 0x000fe200078e0a15 */
[C---:B------:R-:W-:Y:S01]  /*5eb0*/  ISETP.GT.U32.AND P1, PT, R8.reuse, R7, PT ;  /* 0x000000070800720c */ /* 0x040fe20003f24070 */
[----:B------:R-:W-:Y:S01]  /*5ec0*/  @!P2 IMAD.MOV R15, RZ, RZ, -R15 ;  /* 0x000000ffff0fa224 */ /* 0x000fe200078e0a0f */
[----:B------:R-:W-:Y:S01]  /*5ed0*/  ISETP.GT.U32.AND P2, PT, R8, R2, PT ;  /* 0x000000020800720c */ /* 0x000fe20003f44070 */
[----:B------:R-:W-:Y:S01]  /*5ee0*/  @!P6 IMAD.IADD R10, R10, 0x1, -R8 ;  /* 0x000000010a0ae824 */ /* 0x000fe200078e0a08 */
[----:B------:R0:W-:Y:S01]  /*5ef0*/  STL [R1+0x800], R17 ;  /* 0x0008001101007387 */ /* 0x0001e20000100800 */
[----:B------:R-:W-:Y:S01]  /*5f00*/  ISETP.GT.U32.AND P6, PT, R8, R3, PT ;  /* 0x000000030800720c */ /* 0x000fe20003fc4070 */
[----:B------:R-:W-:-:S02]  /*5f10*/  VIADD R6, R0, 0x67 ;  /* 0x0000006700067836 */ /* 0x000fc40000000000 */
[----:B------:R-:W-:Y:S01]  /*5f20*/  IMAD.MOV.U32 R16, RZ, RZ, R18 ;  /* 0x000000ffff107224 */ /* 0x000fe200078e0012 */
[----:B------:R-:W-:Y:S01]  /*5f30*/  STL [R1+0x7fc], R21 ;  /* 0x0007fc1501007387 */ /* 0x000fe20000100800 */
[----:B------:R-:W-:Y:S02]  /*5f40*/  IMAD.MOV.U32 R18, RZ, RZ, R14 ;  /* 0x000000ffff127224 */ /* 0x000fe400078e000e */
[----:B------:R-:W-:Y:S01]  /*5f50*/  IMAD.HI.U32 R14, R9, R16, RZ ;  /* 0x00000010090e7227 */ /* 0x000fe200078e00ff */
[----:B------:R1:W-:Y:S01]  /*5f60*/  STL [R1+0x7f8], R15 ;  /* 0x0007f80f01007387 */ /* 0x0003e20000100800 */
[----:B0-----:R-:W-:Y:S02]  /*5f70*/  IABS R17, R6 ;  /* 0x0000000600117213 */ /* 0x001fe40000000000 */
[----:B------:R-:W-:Y:S01]  /*5f80*/  @!P4 IMAD.IADD R4, R4, 0x1, -R8 ;  /* 0x000000010404c824 */ /* 0x000fe200078e0a08 */
[----:B------:R-:W-:Y:S01]  /*5f90*/  ISETP.GE.AND P4, PT, R12, RZ, PT ;  /* 0x000000ff0c00720c */ /* 0x000fe20003f86270 */
[----:B------:R-:W-:Y:S01]  /*5fa0*/  @!P5 IMAD.MOV R18, RZ, RZ, -R18 ;  /* 0x000000ffff12d224 */ /* 0x000fe200078e0a12 */
[----:B------:R-:W-:Y:S01]  /*5fb0*/  ISETP.GE.AND P5, PT, R13, RZ, PT ;  /* 0x000000ff0d00720c */ /* 0x000fe20003fa6270 */
[----:B------:R-:W-:-:S02]  /*5fc0*/  IMAD.MOV R14, RZ, RZ, -R14 ;  /* 0x000000ffff0e7224 */ /* 0x000fc400078e0a0e */
[----:B------:R-:W-:Y:S01]  /*5fd0*/  @!P1 IMAD.IADD R7, R7, 0x1, -R8 ;  /* 0x0000000107079824 */ /* 0x000fe200078e0a08 */
[----:B------:R-:W-:Y:S01]  /*5fe0*/  STL [R1+0xf8], R18 ;  /* 0x0000f81201007387 */ /* 0x000fe20000100800 */
[----:B-1----:R-:W-:Y:S01]  /*5ff0*/  IMAD.MOV.U32 R15, RZ, RZ, R10 ;  /* 0x000000ffff0f7224 */ /* 0x002fe200078e000a */
[----:B------:R-:W-:Y:S01]  /*6000*/  ISETP.GE.AND P1, PT, R11, RZ, PT ;  /* 0x000000ff0b00720c */ /* 0x000fe20003f26270 */
[----:B------:R-:W-:Y:S01]  /*6010*/  @!P2 IMAD.IADD R2, R2, 0x1, -R8 ;  /* 0x000000010202a824 */ /* 0x000fe200078e0a08 */
[C---:B------:R-:W-:Y:S01]  /*6020*/  ISETP.GT.U32.AND P2, PT, R8.reuse, R4, PT ;  /* 0x000000040800720c */ /* 0x040fe20003f44070 */
[----:B------:R-:W-:Y:S02]  /*6030*/  @!P3 IMAD.MOV R15, RZ, RZ, -R15 ;  /* 0x000000ffff0fb224 */ /* 0x000fe400078e0a0f */
[----:B------:R-:W-:Y:S02]  /*6040*/  IMAD.MOV.U32 R13, RZ, RZ, R17 ;  /* 0x000000ffff0d7224 */ /* 0x000fe400078e0011 */
[C---:B------:R-:W-:Y:S01]  /*6050*/  IMAD R12, R8.reuse, R14, R16 ;  /* 0x0000000e080c7224 */ /* 0x040fe200078e0210 */
[----:B------:R0:W-:Y:S01]  /*6060*/  STL [R1+0x114], R15 ;  /* 0x0001140f01007387 */ /* 0x0001e20000100800 */
[----:B------:R-:W-:Y:S01]  /*6070*/  @!P6 IMAD.IADD R3, R3, 0x1, -R8 ;  /* 0x000000010303e824 */ /* 0x000fe200078e0a08 */
[----:B------:R-:W-:Y:S01]  /*6080*/  ISETP.GT.U32.AND P6, PT, R8, R2, PT ;  /* 0x000000020800720c */ /* 0x000fe20003fc4070 */
[----:B------:R-:W-:-:S03]  /*6090*/  IMAD.HI.U32 R11, R9, R13, RZ ;  /* 0x0000000d090b7227 */ /* 0x000fc600078e00ff */
[----:B------:R-:W-:Y:S01]  /*60a0*/  ISETP.GT.U32.AND P3, PT, R8, R3, PT ;  /* 0x000000030800720c */ /* 0x000fe20003f64070 */
[----:B------:R-:W-:Y:S02]  /*60b0*/  IMAD.MOV R11, RZ, RZ, -R11 ;  /* 0x000000ffff0b7224 */ /* 0x000fe400078e0a0b */
[----:B------:R-:W-:Y:S02]  /*60c0*/  VIADD R14, R0, 0x68 ;  /* 0x00000068000e7836 */ /* 0x000fe40000000000 */
[----:B0-----:R-:W-:Y:S02]  /*60d0*/  IMAD.MOV.U32 R15, RZ, RZ, R7 ;  /* 0x000000ffff0f7224 */ /* 0x001fe400078e0007 */
[C---:B------:R-:W-:Y:S01]  /*60e0*/  IMAD R7, R8.reuse, R11, R13 ;  /* 0x0000000b08077224 */ /* 0x040fe200078e020d */
[----:B------:R-:W-:Y:S01]  /*60f0*/  IABS R13, R14 ;  /* 0x0000000e000d7213 */ /* 0x000fe20000000000 */
[----:B------:R-:W-:Y:S01]  /*6100*/  @!P0 IMAD.MOV R15, RZ, RZ, -R15 ;  /* 0x000000ffff0f8224 */ /* 0x000fe200078e0a0f */
[----:B------:R-:W-:Y:S01]  /*6110*/  ISETP.GT.U32.AND P0, PT, R8, R12, PT ;  /* 0x0000000c0800720c */ /* 0x000fe20003f04070 */
[--C-:B------:R-:W-:Y:S01]  /*6120*/  @!P2 IMAD.IADD R4, R4, 0x1, -R8.reuse ;  /* 0x000000010404a824 */ /* 0x100fe200078e0a08 */
[----:B------:R-:W-:Y:S01]  /*6130*/  ISETP.GE.AND P2, PT, R5, RZ, PT ;  /* 0x000000ff0500720c */ /* 0x000fe20003f46270 */
[----:B------:R-:W-:Y:S01]  /*6140*/  @!P6 IMAD.IADD R2, R2, 0x1, -R8 ;  /* 0x000000010202e824 */ /* 0x000fe200078e0a08 */
[----:B------:R-:W-:Y:S01]  /*6150*/  ISETP.GT.U32.AND P6, PT, R8, R7, PT ;  /* 0x000000070800720c */ /* 0x000fe20003fc4070 */
[----:B------:R-:W-:Y:S01]  /*6160*/  IMAD.MOV.U32 R17, RZ, RZ, R4 ;  /* 0x000000ffff117224 */ /* 0x000fe200078e0004 */
[----:B------:R0:W-:Y:S01]  /*6170*/  STL [R1+0x7f4], R15 ;  /* 0x0007f40f01007387 */ /* 0x0001e20000100800 */
[----:B------:R-:W-:-:S02]  /*6180*/  VIADD R10, R0, 0x69 ;  /* 0x00000069000a7836 */ /* 0x000fc40000000000 */
[----:B------:R-:W-:-:S03]  /*6190*/  IMAD.HI.U32 R16, R9, R13, RZ ;  /* 0x0000000d09107227 */ /* 0x000fc600078e00ff */
[----:B------:R-:W-:Y:S01]  /*61a0*/  IABS R11, R10 ;  /* 0x0000000a000b7213 */ /* 0x000fe20000000000 */
[--C-:B------:R-:W-:Y:S01]  /*61b0*/  @!P0 IMAD.IADD R12, R12, 0x1, -R8.reuse ;  /* 0x000000010c0c8824 */ /* 0x100fe200078e0a08 */
[----:B------:R-:W-:Y:S01]  /*61c0*/  ISETP.GE.AND P0, PT, R14, RZ, PT ;  /* 0x000000ff0e00720c */ /* 0x000fe20003f06270 */
[----:B------:R-:W-:Y:S02]  /*61d0*/  @!P5 IMAD.MOV R17, RZ, RZ, -R17 ;  /* 0x000000ffff11d224 */ /* 0x000fe400078e0a11 */
[----:B------:R-:W-:Y:S01]  /*61e0*/  @!P3 IMAD.IADD R3, R3, 0x1, -R8 ;  /* 0x000000010303b824 */ /* 0x000fe200078e0a08 */
[----:B------:R-:W-:Y:S01]  /*61f0*/  ISETP.GE.AND P3, PT, R6, RZ, PT ;  /* 0x000000ff0600720c */ /* 0x000fe20003f66270 */
[----:B------:R-:W-:Y:S01]  /*6200*/  IMAD.MOV R16, RZ, RZ, -R16 ;  /* 0x000000ffff107224 */ /* 0x000fe200078e0a10 */
[----:B------:R-:W-:Y:S01]  /*6210*/  ISETP.GT.U32.AND P5, PT, R8, R12, PT ;  /* 0x0000000c0800720c */ /* 0x000fe20003fa4070 */
[----:B------:R-:W-:Y:S01]  /*6220*/  VIADD R6, R0, 0x6a ;  /* 0x0000006a00067836 */ /* 0x000fe20000000000 */
[----:B------:R1:W-:Y:S01]  /*6230*/  STL [R1+0x7d8], R17 ;  /* 0x0007d81101007387 */ /* 0x0003e20000100800 */
[----:B------:R-:W-:-:S02]  /*6240*/  IMAD R4, R8, R16, R13 ;  /* 0x0000001008047224 */ /* 0x000fc400078e020d */
[----:B0-----:R-:W-:Y:S01]  /*6250*/  IMAD.HI.U32 R15, R9, R11, RZ ;  /* 0x0000000b090f7227 */ /* 0x001fe200078e00ff */
[----:B------:R-:W-:-:S03]  /*6260*/  IABS R5, R6 ;  /* 0x0000000600057213 */ /* 0x000fc60000000000 */
[----:B------:R-:W-:Y:S02]  /*6270*/  @!P6 IMAD.IADD R7, R7, 0x1, -R8 ;  /* 0x000000010707e824 */ /* 0x000fe400078e0a08 */
[----:B------:R-:W-:Y:S02]  /*6280*/  IMAD.MOV R14, RZ, RZ, -R15 ;  /* 0x000000ffff0e7224 */ /* 0x000fe400078e0a0f */
[----:B-1----:R-:W-:Y:S01]  /*6290*/  IMAD.MOV.U32 R17, RZ, RZ, R2 ;  /* 0x000000ffff117224 */ /* 0x002fe200078e0002 */
[C---:B------:R-:W-:Y:S01]  /*62a0*/  ISETP.GT.U32.AND P6, PT, R8.reuse, R7, PT ;  /* 0x000000070800720c */ /* 0x040fe20003fc4070 */
[----:B------:R-:W-:Y:S02]  /*62b0*/  IMAD.MOV.U32 R15, RZ, RZ, R3 ;  /* 0x000000ffff0f7224 */ /* 0x000fe400078e0003 */
[----:B------:R-:W-:Y:S01]  /*62c0*/  @!P1 IMAD.MOV R17, RZ, RZ, -R17 ;  /* 0x000000ffff119224 */ /* 0x000fe200078e0a11 */
[----:B------:R-:W-:Y:S01]  /*62d0*/  ISETP.GT.U32.AND P1, PT, R8, R4, PT ;  /* 0x000000040800720c */ /* 0x000fe20003f24070 */
[----:B------:R-:W-:-:S03]  /*62e0*/  IMAD.HI.U32 R3, R9, R5, RZ ;  /* 0x0000000509037227 */ /* 0x000fc600078e00ff */
[----:B------:R-:W-:Y:S01]  /*62f0*/  STL [R1+0x7e0], R17 ;  /* 0x0007e01101007387 */ /* 0x000fe20000100800 */
[----:B------:R-:W-:Y:S02]  /*6300*/  IMAD.MOV R3, RZ, RZ, -R3 ;  /* 0x000000ffff037224 */ /* 0x000fe400078e0a03 */
[----:B------:R-:W-:Y:S02]  /*6310*/  @!P5 IMAD.IADD R12, R12, 0x1, -R8 ;  /* 0x000000010c0cd824 */ /* 0x000fe400078e0a08 */
[C---:B------:R-:W-:Y:S02]  /*6320*/  IMAD R2, R8.reuse, R14, R11 ;  /* 0x0000000e08027224 */ /* 0x040fe400078e020b */
[C---:B------:R-:W-:Y:S02]  /*6330*/  IMAD R3, R8.reuse, R3, R5 ;  /* 0x0000000308037224 */ /* 0x040fe400078e0205 */
[----:B------:R-:W-:Y:S01]  /*6340*/  IMAD.MOV.U32 R14, RZ, RZ, R12 ;  /* 0x000000ffff0e7224 */ /* 0x000fe200078e000c */
[----:B------:R-:W-:Y:S01]  /*6350*/  ISETP.GT.U32.AND P5, PT, R8, R2, PT ;  /* 0x000000020800720c */ /* 0x000fe20003fa4070 */
[----:B------:R-:W-:-:S02]  /*6360*/  @!P1 IMAD.IADD R4, R4, 0x1, -R8 ;  /* 0x0000000104049824 */ /* 0x000fc400078e0a08 */
[----:B------:R-:W-:Y:S01]  /*6370*/  @!P2 IMAD.MOV R14, RZ, RZ, -R14 ;  /* 0x000000ffff0ea224 */ /* 0x000fe200078e0a0e */
[----:B------:R-:W-:Y:S01]  /*6380*/  ISETP.GT.U32.AND P2, PT, R8, R3, PT ;  /* 0x000000030800720c */ /* 0x000fe20003f44070 */
[--C-:B------:R-:W-:Y:S01]  /*6390*/  @!P6 IMAD.IADD R7, R7, 0x1, -R8.reuse ;  /* 0x000000010707e824 */ /* 0x100fe200078e0a08 */
[----:B------:R-:W-:Y:S01]  /*63a0*/  ISETP.GE.AND P6, PT, R6, RZ, PT ;  /* 0x000000ff0600720c */ /* 0x000fe20003fc6270 */
[----:B------:R-:W-:Y:S01]  /*63b0*/  VIADD R6, R0, 0x6b ;  /* 0x0000006b00067836 */ /* 0x000fe20000000000 */
[----:B------:R-:W-:Y:S01]  /*63c0*/  ISETP.GT.U32.AND P1, PT, R8, R4, PT ;  /* 0x000000040800720c */ /* 0x000fe20003f24070 */
[----:B------:R-:W-:Y:S02]  /*63d0*/  VIADD R11, R0, 0x6c ;  /* 0x0000006c000b7836 */ /* 0x000fe40000000000 */
[----:B------:R-:W-:Y:S01]  /*63e0*/  @!P4 IMAD.MOV R15, RZ, RZ, -R15 ;  /* 0x000000ffff0fc224 */ /* 0x000fe200078e0a0f */
[----:B------:R-:W-:Y:S01]  /*63f0*/  IABS R21, R6 ;  /* 0x0000000600157213 */ /* 0x000fe20000000000 */
[----:B------:R-:W-:Y:S01]  /*6400*/  @!P5 IMAD.IADD R2, R2, 0x1, -R8 ;  /* 0x000000010202d824 */ /* 0x000fe200078e0a08 */
[----:B------:R-:W-:Y:S01]  /*6410*/  IABS R19, R11 ;  /* 0x0000000b00137213 */ /* 0x000fe20000000000 */
[----:B------:R-:W-:Y:S01]  /*6420*/  IMAD.MOV.U32 R13, RZ, RZ, R7 ;  /* 0x000000ffff0d7224 */ /* 0x000fe200078e0007 */
[----:B------:R-:W-:Y:S01]  /*6430*/  STL [R1+0x7e4], R15 ;  /* 0x0007e40f01007387 */ /* 0x000fe20000100800 */
[----:B------:R-:W-:Y:S01]  /*6440*/  IMAD.HI.U32 R12, R9, R21, RZ ;  /* 0x00000015090c7227 */ /* 0x000fe200078e00ff */
[----:B------:R-:W-:-:S02]  /*6450*/  ISETP.GE.AND P4, PT, R10, RZ, PT ;  /* 0x000000ff0a00720c */ /* 0x000fc40003f86270 */
[----:B------:R0:W-:Y:S01]  /*6460*/  STL [R1+0x7e8], R14 ;  /* 0x0007e80e01007387 */ /* 0x0001e20000100800 */
[--C-:B------:R-:W-:Y:S01]  /*6470*/  @!P2 IMAD.IADD R3, R3, 0x1, -R8.reuse ;  /* 0x000000010303a824 */ /* 0x100fe200078e0a08 */
[----:B------:R-:W-:Y:S01]  /*6480*/  ISETP.GT.U32.AND P5, PT, R8, R2, PT ;  /* 0x000000020800720c */ /* 0x000fe20003fa4070 */
[----:B------:R-:W-:Y:S01]  /*6490*/  @!P1 IMAD.IADD R4, R4, 0x1, -R8 ;  /* 0x0000000104049824 */ /* 0x000fe200078e0a08 */
[----:B------:R-:W-:Y:S01]  /*64a0*/  ISETP.GE.AND P1, PT, R11, RZ, PT ;  /* 0x000000ff0b00720c */ /* 0x000fe20003f26270 */
[----:B------:R-:W-:Y:S01]  /*64b0*/  IMAD.MOV R11, RZ, RZ, -R12 ;  /* 0x000000ffff0b7224 */ /* 0x000fe200078e0a0c */
[----:B------:R-:W-:Y:S01]  /*64c0*/  ISETP.GT.U32.AND P2, PT, R8, R3, PT ;  /* 0x000000030800720c */ /* 0x000fe20003f44070 */
[----:B------:R-:W-:-:S04]  /*64d0*/  IMAD.HI.U32 R7, R9, R19, RZ ;  /* 0x0000001309077227 */ /* 0x000fc800078e00ff */
[----:B------:R-:W-:Y:S02]  /*64e0*/  IMAD R21, R8, R11, R21 ;  /* 0x0000000b08157224 */ /* 0x000fe400078e0215 */
[----:B0-----:R-:W-:Y:S02]  /*64f0*/  IMAD.MOV.U32 R14, RZ, RZ, R4 ;  /* 0x000000ffff0e7224 */ /* 0x001fe400078e0004 */
[----:B------:R-:W-:Y:S02]  /*6500*/  VIADD R10, R0, 0x6d ;  /* 0x0000006d000a7836 */ /* 0x000fe40000000000 */
[----:B------:R-:W-:Y:S02]  /*6510*/  IMAD.MOV R7, RZ, RZ, -R7 ;  /* 0x000000ffff077224 */ /* 0x000fe400078e0a07 */
[----:B------:R-:W-:Y:S01]  /*6520*/  @!P0 IMAD.MOV R14, RZ, RZ, -R14 ;  /* 0x000000ffff0e8224 */ /* 0x000fe200078e0a0e */
[C---:B------:R-:W-:Y:S01]  /*6530*/  ISETP.GT.U32.AND P0, PT, R8.reuse, R21, PT ;  /* 0x000000150800720c */ /* 0x040fe20003f04070 */
[----:B------:R-:W-:Y:S01]  /*6540*/  IMAD R19, R8, R7, R19 ;  /* 0x0000000708137224 */ /* 0x000fe200078e0213 */
[----:B------:R-:W-:Y:S01]  /*6550*/  IABS R5, R10 ;  /* 0x0000000a00057213 */ /* 0x000fe20000000000 */
[----:B------:R-:W-:Y:S01]  /*6560*/  @!P3 IMAD.MOV R13, RZ, RZ, -R13 ;  /* 0x000000ffff0db224 */ /* 0x000fe200078e0a0d */
[----:B------:R-:W-:Y:S01]  /*6570*/  ISETP.GE.AND P3, PT, R6, RZ, PT ;  /* 0x000000ff0600720c */ /* 0x000fe20003f66270 */
[----:B------:R-:W-:Y:S01]  /*6580*/  @!P2 IMAD.IADD R3, R3, 0x1, -R8 ;  /* 0x000000010303a824 */ /* 0x000fe200078e0a08 */
[----:B------:R-:W-:Y:S01]  /*6590*/  ISETP.GT.U32.AND P2, PT, R8, R19, PT ;  /* 0x000000130800720c */ /* 0x000fe20003f44070 */
[----:B------:R-:W-:Y:S01]  /*65a0*/  IMAD.HI.U32 R6, R9, R5, RZ ;  /* 0x0000000509067227 */ /* 0x000fe200078e00ff */
[----:B------:R0:W-:Y:S03]  /*65b0*/  STL [R1+0x7ec], R13 ;  /* 0x0007ec0d01007387 */ /* 0x0001e60000100800 */
[----:B------:R-:W-:Y:S01]  /*65c0*/  IMAD.MOV R6, RZ, RZ, -R6 ;  /* 0x000000ffff067224 */ /* 0x000fe200078e0a06 */
[----:B------:R1:W-:Y:S01]  /*65d0*/  STL [R1+0x1d8], R14 ;  /* 0x0001d80e01007387 */ /* 0x0003e20000100800 */
[--C-:B------:R-:W-:Y:S01]  /*65e0*/  @!P5 IMAD.IADD R2, R2, 0x1, -R8.reuse ;  /* 0x000000010202d824 */ /* 0x100fe200078e0a08 */
[----:B------:R-:W-:Y:S01]  /*65f0*/  ISETP.GE.AND P5, PT, R10, RZ, PT ;  /* 0x000000ff0a00720c */ /* 0x000fe20003fa6270 */
[----:B------:R-:W-:-:S02]  /*6600*/  @!P0 IMAD.IADD R21, R21, 0x1, -R8 ;  /* 0x0000000115158824 */ /* 0x000fc400078e0a08 */
[----:B------:R-:W-:Y:S02]  /*6610*/  IMAD R5, R8, R6, R5 ;  /* 0x0000000608057224 */ /* 0x000fe400078e0205 */
[----:B------:R-:W-:Y:S01]  /*6620*/  VIADD R11, R0, 0x6e ;  /* 0x0000006e000b7836 */ /* 0x000fe20000000000 */
[----:B------:R-:W-:Y:S01]  /*6630*/  ISETP.GT.U32.AND P0, PT, R8, R21, PT ;  /* 0x000000150800720c */ /* 0x000fe20003f04070 */
[----:B0-----:R-:W-:Y:S02]  /*6640*/  IMAD.MOV.U32 R13, RZ, RZ, R2 ;  /* 0x000000ffff0d7224 */ /* 0x001fe400078e0002 */
[C---:B------:R-:W-:Y:S02]  /*6650*/  VIADD R6, R0.reuse, 0x6f ;  /* 0x0000006f00067836 */ /* 0x040fe40000000000 */
[----:B------:R-:W-:Y:S01]  /*6660*/  @!P4 IMAD.MOV R13, RZ, RZ, -R13 ;  /* 0x000000ffff0dc224 */ /* 0x000fe200078e0a0d */
[----:B------:R-:W-:Y:S01]  /*6670*/  ISETP.GE.AND P4, PT, R11, RZ, PT ;  /* 0x000000ff0b00720c */ /* 0x000fe20003f86270 */
[----:B------:R-:W-:Y:S01]  /*6680*/  @!P2 IMAD.IADD R19, R19, 0x1, -R8 ;  /* 0x000000011313a824 */ /* 0x000fe200078e0a08 */
[----:B------:R-:W-:Y:S01]  /*6690*/  IABS R11, R11 ;  /* 0x0000000b000b7213 */ /* 0x000fe20000000000 */
[----:B------:R-:W-:Y:S01]  /*66a0*/  IMAD.MOV.U32 R16, RZ, RZ, R3 ;  /* 0x000000ffff107224 */ /* 0x000fe200078e0003 */
[----:B------:R-:W-:Y:S01]  /*66b0*/  IABS R7, R6 ;  /* 0x0000000600077213 */ /* 0x000fe20000000000 */
[----:B------:R-:W-:Y:S01]  /*66c0*/  VIADD R17, R0, 0x70 ;  /* 0x0000007000117836 */ /* 0x000fe20000000000 */
[C---:B------:R-:W-:Y:S01]  /*66d0*/  ISETP.GT.U32.AND P2, PT, R8.reuse, R19, PT ;  /* 0x000000130800720c */ /* 0x040fe20003f44070 */
[----:B------:R-:W-:Y:S01]  /*66e0*/  @!P6 IMAD.MOV R16, RZ, RZ, -R16 ;  /* 0x000000ffff10e224 */ /* 0x000fe200078e0a10 */
[----:B------:R-:W-:Y:S01]  /*66f0*/  ISETP.GT.U32.AND P6, PT, R8, R5, PT ;  /* 0x000000050800720c */ /* 0x000fe20003fc4070 */
[C---:B------:R-:W-:Y:S01]  /*6700*/  IMAD.HI.U32 R12, R9.reuse, R11, RZ ;  /* 0x0000000b090c7227 */ /* 0x040fe200078e00ff */
[----:B------:R-:W-:Y:S01]  /*6710*/  IABS R15, R17 ;  /* 0x00000011000f7213 */ /* 0x000fe20000000000 */
[----:B------:R0:W-:Y:S02]  /*6720*/  STL [R1+0x1e4], R13 ;  /* 0x0001e40d01007387 */ /* 0x0001e40000100800 */
[----:B------:R-:W-:-:S02]  /*6730*/  IMAD.HI.U32 R10, R9, R7, RZ ;  /* 0x00000007090a7227 */ /* 0x000fc400078e00ff */
[----:B------:R2:W-:Y:S02]  /*6740*/  STL [R1+0x7dc], R16 ;  /* 0x0007dc1001007387 */ /* 0x0005e40000100800 */
[----:B------:R-:W-:Y:S02]  /*6750*/  IMAD.MOV R12, RZ, RZ, -R12 ;  /* 0x000000ffff0c7224 */ /* 0x000fe400078e0a0c */
[----:B------:R-:W-:Y:S02]  /*6760*/  IMAD.MOV R10, RZ, RZ, -R10 ;  /* 0x000000ffff0a7224 */ /* 0x000fe400078e0a0a */
[----:B------:R-:W-:Y:S01]  /*6770*/  @!P0 IMAD.IADD R21, R21, 0x1, -R8 ;  /* 0x0000000115158824 */ /* 0x000fe200078e0a08 */
[----:B------:R-:W-:Y:S01]  /*6780*/  ISETP.GE.AND P0, PT, R6, RZ, PT ;  /* 0x000000ff0600720c */ /* 0x000fe20003f06270 */
[----:B-1----:R-:W-:Y:S02]  /*6790*/  VIADD R14, R0, 0x71 ;  /* 0x00000071000e7836 */ /* 0x002fe40000000000 */
[----:B------:R-:W-:-:S02]  /*67a0*/  IMAD R6, R8, R12, R11 ;  /* 0x0000000c08067224 */ /* 0x000fc400078e020b */
[C---:B------:R-:W-:Y:S01]  /*67b0*/  IMAD R7, R8.reuse, R10, R7 ;  /* 0x0000000a08077224 */ /* 0x040fe200078e0207 */
[----:B------:R-:W-:Y:S01]  /*67c0*/  IABS R4, R14 ;  /* 0x0000000e00047213 */ /* 0x000fe20000000000 */
[--C-:B------:R-:W-:Y:S01]  /*67d0*/  @!P2 IMAD.IADD R19, R19, 0x1, -R8.reuse ;  /* 0x000000011313a824 */ /* 0x100fe200078e0a08 */
[C---:B------:R-:W-:Y:S01]  /*67e0*/  ISETP.GT.U32.AND P2, PT, R8.reuse, R6, PT ;  /* 0x000000060800720c */ /* 0x040fe20003f44070 */
[----:B------:R-:W-:Y:S01]  /*67f0*/  @!P6 IMAD.IADD R5, R5, 0x1, -R8 ;  /* 0x000000010505e824 */ /* 0x000fe200078e0a08 */
[----:B------:R-:W-:Y:S01]  /*6800*/  ISETP.GT.U32.AND P6, PT, R8, R7, PT ;  /* 0x000000070800720c */ /* 0x000fe20003fc4070 */
[----:B0-----:R-:W-:-:S04]  /*6810*/  IMAD.HI.U32 R13, R9, R15, RZ ;  /* 0x0000000f090d7227 */ /* 0x001fc800078e00ff */
[----:B------:R-:W-:-:S04]  /*6820*/  IMAD.HI.U32 R2, R9, R4, RZ ;  /* 0x0000000409027227 */ /* 0x000fc800078e00ff */
[----:B------:R-:W-:Y:S02]  /*6830*/  IMAD.MOV R3, RZ, RZ, -R13 ;  /* 0x000000ffff037224 */ /* 0x000fe400078e0a0d */
[----:B------:R-:W-:Y:S02]  /*6840*/  IMAD.MOV R2, RZ, RZ, -R2 ;  /* 0x000000ffff027224 */ /* 0x000fe400078e0a02 */
[C---:B------:R-:W-:Y:S02]  /*6850*/  VIADD R12, R0.reuse, 0x72 ;  /* 0x00000072000c7836 */ /* 0x040fe40000000000 */
[----:B------:R-:W-:Y:S02]  /*6860*/  VIADD R13, R0, 0x73 ;  /* 0x00000073000d7836 */ /* 0x000fe40000000000 */
[C---:B------:R-:W-:Y:S01]  /*6870*/  IMAD R15, R8.reuse, R3, R15 ;  /* 0x00000003080f7224 */ /* 0x040fe200078e020f */
[----:B------:R-:W-:Y:S01]  /*6880*/  IABS R3, R12 ;  /* 0x0000000c00037213 */ /* 0x000fe20000000000 */
[----:B------:R-:W-:Y:S01]  /*6890*/  IMAD R4, R8, R2, R4 ;  /* 0x0000000208047224 */ /* 0x000fe200078e0204 */
[----:B------:R-:W-:Y:S01]  /*68a0*/  IABS R2, R13 ;  /* 0x0000000d00027213 */ /* 0x000fe20000000000 */
[----:B------:R-:W-:Y:S01]  /*68b0*/  @!P2 IMAD.IADD R6, R6, 0x1, -R8 ;  /* 0x000000010606a824 */ /* 0x000fe200078e0a08 */
[----:B------:R-:W-:Y:S01]  /*68c0*/  ISETP.GT.U32.AND P2, PT, R8, R5, PT ;  /* 0x000000050800720c */ /* 0x000fe20003f44070 */
[----:B------:R-:W-:-:S02]  /*68d0*/  IMAD.MOV.U32 R23, RZ, RZ, R21 ;  /* 0x000000ffff177224 */ /* 0x000fc400078e0015 */
[----:B------:R-:W-:Y:S02]  /*68e0*/  @!P6 IMAD.IADD R7, R7, 0x1, -R8 ;  /* 0x000000010707e824 */ /* 0x000fe400078e0a08 */
[----:B------:R-:W-:Y:S01]  /*68f0*/  @!P3 IMAD.MOV R23, RZ, RZ, -R23 ;  /* 0x000000ffff17b224 */ /* 0x000fe200078e0a17 */
[C---:B------:R-:W-:Y:S01]  /*6900*/  ISETP.GT.U32.AND P3, PT, R8.reuse, R6, PT ;  /* 0x000000060800720c */ /* 0x040fe20003f64070 */
[C---:B------:R-:W-:Y:S01]  /*6910*/  IMAD.HI.U32 R21, R9.reuse, R3, RZ ;  /* 0x0000000309157227 */ /* 0x040fe200078e00ff */
[----:B------:R-:W-:Y:S02]  /*6920*/  ISETP.GT.U32.AND P6, PT, R8, R7, PT ;  /* 0x000000070800720c */ /* 0x000fe40003fc4070 */
[----:B------:R-:W-:Y:S01]  /*6930*/  STL [R1+0x7d4], R23 ;  /* 0x0007d41701007387 */ /* 0x000fe20000100800 */
[----:B------:R-:W-:-:S04]  /*6940*/  IMAD.HI.U32 R22, R9, R2, RZ ;  /* 0x0000000209167227 */ /* 0x000fc800078e00ff */
[----:B------:R-:W-:Y:S02]  /*6950*/  IMAD.MOV R21, RZ, RZ, -R21 ;  /* 0x000000ffff157224 */ /* 0x000fe400078e0a15 */
[----:B------:R-:W-:Y:S02]  /*6960*/  IMAD.MOV R22, RZ, RZ, -R22 ;  /* 0x000000ffff167224 */ /* 0x000fe400078e0a16 */
[----:B------:R-:W-:Y:S01]  /*6970*/  @!P1 IMAD.MOV R19, RZ, RZ, -R19 ;  /* 0x000000ffff139224 */ /* 0x000fe200078e0a13 */
[C---:B------:R-:W-:Y:S01]  /*6980*/  ISETP.GT.U32.AND P1, PT, R8.reuse, R15, PT ;  /* 0x0000000f0800720c */ /* 0x040fe20003f24070 */
[----:B------:R-:W-:Y:S01]  /*6990*/  @!P2 IMAD.IADD R5, R5, 0x1, -R8 ;  /* 0x000000010505a824 */ /* 0x000fe200078e0a08 */
[C---:B------:R-:W-:Y:S01]  /*69a0*/  ISETP.GT.U32.AND P2, PT, R8.reuse, R4, PT ;  /* 0x000000040800720c */ /* 0x040fe20003f44070 */
[C---:B------:R-:W-:Y:S01]  /*69b0*/  IMAD R3, R8.reuse, R21, R3 ;  /* 0x0000001508037224 */ /* 0x040fe200078e0203 */
[----:B------:R0:W-:Y:S01]  /*69c0*/  STL [R1+0x7d0], R19 ;  /* 0x0007d01301007387 */ /* 0x0001e20000100800 */
[----:B------:R-:W-:-:S02]  /*69d0*/  IMAD R2, R8, R22, R2 ;  /* 0x0000001608027224 */ /* 0x000fc400078e0202 */
[--C-:B------:R-:W-:Y:S01]  /*69e0*/  @!P3 IMAD.IADD R6, R6, 0x1, -R8.reuse ;  /* 0x000000010606b824 */ /* 0x100fe200078e0a08 */
[C---:B------:R-:W-:Y:S01]  /*69f0*/  ISETP.GT.U32.AND P3, PT, R8.reuse, R3, PT ;  /* 0x000000030800720c */ /* 0x040fe20003f64070 */
[--C-:B------:R-:W-:Y:S01]  /*6a00*/  @!P6 IMAD.IADD R7, R7, 0x1, -R8.reuse ;  /* 0x000000010707e824 */ /* 0x100fe200078e0a08 */
[----:B------:R-:W-:Y:S01]  /*6a10*/  ISETP.GT.U32.AND P6, PT, R8, R2, PT ;  /* 0x000000020800720c */ /* 0x000fe20003fc4070 */
[C---:B------:R-:W-:Y:S02]  /*6a20*/  VIADD R10, R0.reuse, 0x74 ;  /* 0x00000074000a7836 */ /* 0x040fe40000000000 */
[----:B------:R-:W-:Y:S02]  /*6a30*/  VIADD R11, R0, 0x75 ;  /* 0x00000075000b7836 */ /* 0x000fe40000000000 */
[--C-:B------:R-:W-:Y:S01]  /*6a40*/  @!P1 IMAD.IADD R15, R15, 0x1, -R8.reuse ;  /* 0x000000010f0f9824 */ /* 0x100fe200078e0a08 */
[----:B------:R-:W-:Y:S01]  /*6a50*/  IABS R18, R10 ;  /* 0x0000000a00127213 */ /* 0x000fe20000000000 */
[----:B------:R-:W-:Y:S01]  /*6a60*/  @!P2 IMAD.IADD R4, R4, 0x1, -R8 ;  /* 0x000000010404a824 */ /* 0x000fe200078e0a08 */
[----:B--2---:R-:W-:Y:S01]  /*6a70*/  IABS R16, R11 ;  /* 0x0000000b00107213 */ /* 0x004fe20000000000 */
[----:B------:R-:W-:Y:S01]  /*6a80*/  IMAD.MOV.U32 R24, RZ, RZ, R5 ;  /* 0x000000ffff187224 */ /* 0x000fe200078e0005 */
[----:B------:R-:W-:Y:S01]  /*6a90*/  ISETP.GE.AND P2, PT, R14, RZ, PT ;  /* 0x000000ff0e00720c */ /* 0x000fe20003f46270 */
[----:B0-----:R-:W-:Y:S01]  /*6aa0*/  IMAD.HI.U32 R19, R9, R18, RZ ;  /* 0x0000001209137227 */ /* 0x001fe200078e00ff */
[----:B------:R-:W-:-:S03]  /*6ab0*/  ISETP.GE.AND P1, PT, R17, RZ, PT ;  /* 0x000000ff1100720c */ /* 0x000fc60003f26270 */
[----:B------:R-:W-:Y:S01]  /*6ac0*/  @!P3 IMAD.IADD R3, R3, 0x1, -R8 ;  /* 0x000000010303b824 */ /* 0x000fe200078e0a08 */
[----:B------:R-:W-:Y:S01]  /*6ad0*/  ISETP.GT.U32.AND P3, PT, R8, R15, PT ;  /* 0x0000000f0800720c */ /* 0x000fe20003f64070 */
[----:B------:R-:W-:Y:S02]  /*6ae0*/  IMAD.MOV.U32 R23, RZ, RZ, R6 ;  /* 0x000000ffff177224 */ /* 0x000fe400078e0006 */
[----:B------:R-:W-:Y:S01]  /*6af0*/  @!P6 IMAD.IADD R2, R2, 0x1, -R8 ;  /* 0x000000010202e824 */ /* 0x000fe200078e0a08 */
[----:B------:R-:W-:Y:S01]  /*6b00*/  ISETP.GT.U32.AND P6, PT, R8, R4, PT ;  /* 0x000000040800720c */ /* 0x000fe20003fc4070 */
[----:B------:R-:W-:-:S04]  /*6b10*/  IMAD.HI.U32 R21, R9, R16, RZ ;  /* 0x0000001009157227 */ /* 0x000fc800078e00ff */
[----:B------:R-:W-:Y:S02]  /*6b20*/  IMAD.MOV R19, RZ, RZ, -R19 ;  /* 0x000000ffff137224 */ /* 0x000fe400078e0a13 */
[----:B------:R-:W-:Y:S01]  /*6b30*/  @!P5 IMAD.MOV R24, RZ, RZ, -R24 ;  /* 0x000000ffff18d224 */ /* 0x000fe200078e0a18 */
[C---:B------:R-:W-:Y:S01]  /*6b40*/  ISETP.GT.U32.AND P5, PT, R8.reuse, R3, PT ;  /* 0x000000030800720c */ /* 0x040fe20003fa4070 */
[----:B------:R-:W-:Y:S01]  /*6b50*/  @!P4 IMAD.MOV R23, RZ, RZ, -R23 ;  /* 0x000000ffff17c224 */ /* 0x000fe200078e0a17 */
[----:B------:R-:W-:Y:S01]  /*6b60*/  ISETP.GT.U32.AND P4, PT, R8, R2, PT ;  /* 0x000000020800720c */ /* 0x000fe20003f84070 */
[----:B------:R-:W-:Y:S01]  /*6b70*/  IMAD.MOV R21, RZ, RZ, -R21 ;  /* 0x000000ffff157224 */ /* 0x000fe200078e0a15 */
[----:B------:R-:W-:Y:S01]  /*6b80*/  STL [R1+0x7c0], R24 ;  /* 0x0007c01801007387 */ /* 0x000fe20000100800 */
[----:B------:R-:W-:Y:S02]  /*6b90*/  VIADD R14, R0, 0x76 ;  /* 0x00000076000e7836 */ /* 0x000fe40000000000 */
[C---:B------:R-:W-:Y:S01]  /*6ba0*/  IMAD R18, R8.reuse, R19, R18 ;  /* 0x0000001308127224 */ /* 0x040fe200078e0212 */
[----:B------:R-:W-:Y:S01]  /*6bb0*/  STL [R1+0x7bc], R23 ;  /* 0x0007bc1701007387 */ /* 0x000fe20000100800 */
[----:B------:R-:W-:Y:S01]  /*6bc0*/  IMAD R16, R8, R21, R16 ;  /* 0x0000001508107224 */ /* 0x000fe200078e0210 */
[----:B------:R-:W-:Y:S01]  /*6bd0*/  IABS R6, R14 ;  /* 0x0000000e00067213 */ /* 0x000fe20000000000 */
[----:B------:R-:W-:-:S02]  /*6be0*/  VIADD R17, R0, 0x77 ;  /* 0x0000007700117836 */ /* 0x000fc40000000000 */
[----:B------:R-:W-:Y:S01]  /*6bf0*/  @!P0 IMAD.MOV R7, RZ, RZ, -R7 ;  /* 0x000000ffff078224 */ /* 0x000fe200078e0a07 */
[----:B------:R-:W-:Y:S01]  /*6c00*/  ISETP.GT.U32.AND P0, PT, R8, R18, PT ;  /* 0x000000120800720c */ /* 0x000fe20003f04070 */
[--C-:B------:R-:W-:Y:S01]  /*6c10*/  @!P3 IMAD.IADD R15, R15, 0x1, -R8.reuse ;  /* 0x000000010f0fb824 */ /* 0x100fe200078e0a08 */
[----:B------:R-:W-:Y:S01]  /*6c20*/  IABS R5, R17 ;  /* 0x0000001100057213 */ /* 0x000fe20000000000 */
[--C-:B------:R-:W-:Y:S01]  /*6c30*/  @!P6 IMAD.IADD R4, R4, 0x1, -R8.reuse ;  /* 0x000000010404e824 */ /* 0x100fe200078e0a08 */
[----:B------:R-:W-:Y:S01]  /*6c40*/  ISETP.GE.AND P3, PT, R12, RZ, PT ;  /* 0x000000ff0c00720c */ /* 0x000fe20003f66270 */
[----:B------:R-:W-:Y:S01]  /*6c50*/  IMAD.HI.U32 R12, R9, R6, RZ ;  /* 0x00000006090c7227 */ /* 0x000fe200078e00ff */
[----:B------:R-:W-:Y:S01]  /*6c60*/  ISETP.GT.U32.AND P6, PT, R8, R16, PT ;  /* 0x000000100800720c */ /* 0x000fe20003fc4070 */
[----:B------:R0:W-:Y:S02]  /*6c70*/  STL [R1+0x7b8], R7 ;  /* 0x0007b80701007387 */ /* 0x0001e40000100800 */
[--C-:B------:R-:W-:Y:S01]  /*6c80*/  @!P5 IMAD.IADD R3, R3, 0x1, -R8.reuse ;  /* 0x000000010303d824 */ /* 0x100fe200078e0a08 */
[----:B------:R-:W-:Y:S01]  /*6c90*/  ISETP.GE.AND P5, PT, R13, RZ, PT ;  /* 0x000000ff0d00720c */ /* 0x000fe20003fa6270 */
[----:B------:R-:W-:Y:S01]  /*6ca0*/  @!P4 IMAD.IADD R2, R2, 0x1, -R8 ;  /* 0x000000010202c824 */ /* 0x000fe200078e0a08 */
[----:B------:R-:W-:Y:S01]  /*6cb0*/  ISETP.GE.AND P4, PT, R10, RZ, PT ;  /* 0x000000ff0a00720c */ /* 0x000fe20003f86270 */
[----:B------:R-:W-:-:S02]  /*6cc0*/  IMAD.MOV R10, RZ, RZ, -R12 ;  /* 0x000000ffff0a7224 */ /* 0x000fc400078e0a0c */
[----:B------:R-:W-:Y:S02]  /*6cd0*/  IMAD.MOV.U32 R19, RZ, RZ, R4 ;  /* 0x000000ffff137224 */ /* 0x000fe400078e0004 */
[----:B0-----:R-:W-:-:S04]  /*6ce0*/  IMAD.HI.U32 R7, R9, R5, RZ ;  /* 0x0000000509077227 */ /* 0x001fc800078e00ff */
[----:B------:R-:W-:Y:S02]  /*6cf0*/  IMAD.MOV R7, RZ, RZ, -R7 ;  /* 0x000000ffff077224 */ /* 0x000fe400078e0a07 */
[----:B------:R-:W-:Y:S02]  /*6d00*/  IMAD R6, R8, R10, R6 ;  /* 0x0000000a08067224 */ /* 0x000fe400078e0206 */
[----:B------:R-:W-:Y:S02]  /*6d10*/  IMAD.MOV.U32 R4, RZ, RZ, R3 ;  /* 0x000000ffff047224 */ /* 0x000fe400078e0003 */
[--C-:B------:R-:W-:Y:S01]  /*6d20*/  @!P0 IMAD.IADD R18, R18, 0x1, -R8.reuse ;  /* 0x0000000112128824 */ /* 0x100fe200078e0a08 */
[----:B------:R-:W-:Y:S01]  /*6d30*/  ISETP.GE.AND P0, PT, R11, RZ, PT ;  /* 0x000000ff0b00720c */ /* 0x000fe20003f06270 */
[----:B------:R-:W-:Y:S02]  /*6d40*/  IMAD.MOV.U32 R21, RZ, RZ, R15 ;  /* 0x000000ffff157224 */ /* 0x000fe400078e000f */
[----:B------:R-:W-:Y:S01]  /*6d50*/  @!P6 IMAD.IADD R16, R16, 0x1, -R8 ;  /* 0x000000011010e824 */ /* 0x000fe200078e0a08 */
[----:B------:R-:W-:Y:S01]  /*6d60*/  ISETP.GE.AND P6, PT, R14, RZ, PT ;  /* 0x000000ff0e00720c */ /* 0x000fe20003fc6270 */
[----:B------:R-:W-:-:S02]  /*6d70*/  IMAD R3, R8, R7, R5 ;  /* 0x0000000708037224 */ /* 0x000fc400078e0205 */
[----:B------:R-:W-:Y:S02]  /*6d80*/  IMAD.MOV.U32 R11, RZ, RZ, R2 ;  /* 0x000000ffff0b7224 */ /* 0x000fe400078e0002 */
[----:B------:R-:W-:Y:S01]  /*6d90*/  @!P3 IMAD.MOV R4, RZ, RZ, -R4 ;  /* 0x000000ffff04b224 */ /* 0x000fe200078e0a04 */
[C---:B------:R-:W-:Y:S01]  /*6da0*/  ISETP.GT.U32.AND P3, PT, R8.reuse, R6, PT ;  /* 0x000000060800720c */ /* 0x040fe20003f64070 */
[----:B------:R-:W-:Y:S01]  /*6db0*/  @!P1 IMAD.MOV R21, RZ, RZ, -R21 ;  /* 0x000000ffff159224 */ /* 0x000fe200078e0a15 */
[C---:B------:R-:W-:Y:S01]  /*6dc0*/  ISETP.GT.U32.AND P1, PT, R8.reuse, R18, PT ;  /* 0x000000120800720c */ /* 0x040fe20003f24070 */
[----:B------:R-:W-:Y:S01]  /*6dd0*/  @!P2 IMAD.MOV R19, RZ, RZ, -R19 ;  /* 0x000000ffff13a224 */ /* 0x000fe200078e0a13 */
[C---:B------:R-:W-:Y:S01]  /*6de0*/  ISETP.GT.U32.AND P2, PT, R8.reuse, R16, PT ;  /* 0x000000100800720c */ /* 0x040fe20003f44070 */
[----:B------:R-:W-:Y:S01]  /*6df0*/  @!P5 IMAD.MOV R11, RZ, RZ, -R11 ;  /* 0x000000ffff0bd224 */ /* 0x000fe200078e0a0b */
[----:B------:R-:W-:Y:S01]  /*6e00*/  ISETP.GT.U32.AND P5, PT, R8, R3, PT ;  /* 0x000000030800720c */ /* 0x000fe20003fa4070 */
[----:B------:R-:W-:Y:S01]  /*6e10*/  STL [R1+0x234], R21 ;  /* 0x0002341501007387 */ /* 0x000fe20000100800 */
[----:B------:R-:W-:-:S02]  /*6e20*/  VIADD R2, R0, 0x79 ;  /* 0x0000007900027836 */ /* 0x000fc40000000000 */
[----:B------:R-:W-:Y:S01]  /*6e30*/  VIADD R10, R0, 0x7b ;  /* 0x0000007b000a7836 */ /* 0x000fe20000000000 */
[----:B------:R-:W-:Y:S01]  /*6e40*/  STL [R1+0x238], R19 ;  /* 0x0002381301007387 */ /* 0x000fe20000100800 */
[----:B---3--:R-:W-:Y:S01]  /*6e50*/  IMAD R20, R20, UR30, RZ ;  /* 0x0000001e14147c24 */ /* 0x008fe2000f8e02ff */
[----:B------:R-:W-:Y:S01]  /*6e60*/  IABS R5, R2 ;  /* 0x0000000200057213 */ /* 0x000fe20000000000 */
[--C-:B------:R-:W-:Y:S01]  /*6e70*/  @!P3 IMAD.IADD R6, R6, 0x1, -R8.reuse ;  /* 0x000000010606b824 */ /* 0x100fe200078e0a08 */
[----:B------:R0:W-:Y:S01]  /*6e80*/  STL [R1+0x7b4], R4 ;  /* 0x0007b40401007387 */ /* 0x0001e20000100800 */
[--C-:B------:R-:W-:Y:S01]  /*6e90*/  @!P1 IMAD.IADD R18, R18, 0x1, -R8.reuse ;  /* 0x0000000112129824 */ /* 0x100fe200078e0a08 */
[----:B------:R-:W-:Y:S01]  /*6ea0*/  ISETP.GE.AND P3, PT, R2, RZ, PT ;  /* 0x000000ff0200720c */ /* 0x000fe20003f66270 */
[--C-:B------:R-:W-:Y:S01]  /*6eb0*/  @!P2 IMAD.IADD R16, R16, 0x1, -R8.reuse ;  /* 0x000000011010a824 */ /* 0x100fe200078e0a08 */
[----:B------:R-:W-:Y:S01]  /*6ec0*/  STL [R1+0x7b0], R11 ;  /* 0x0007b00b01007387 */ /* 0x000fe20000100800 */
[----:B------:R-:W-:Y:S01]  /*6ed0*/  @!P5 IMAD.IADD R3, R3, 0x1, -R8 ;  /* 0x000000010303d824 */ /* 0x000fe200078e0a08 */
[----:B------:R-:W-:Y:S01]  /*6ee0*/  ISETP.GT.U32.AND P5, PT, R8, R6, PT ;  /* 0x000000060800720c */ /* 0x000fe20003fa4070 */
[----:B------:R-:W-:Y:S01]  /*6ef0*/  IMAD.MOV.U32 R7, RZ, RZ, R18 ;  /* 0x000000ffff077224 */ /* 0x000fe200078e0012 */
[----:B------:R-:W-:Y:S01]  /*6f00*/  ISETP.GE.AND P1, PT, R17, RZ, PT ;  /* 0x000000ff1100720c */ /* 0x000fe20003f26270 */
[----:B------:R-:W-:-:S04]  /*6f10*/  IMAD.HI.U32 R2, R9, R5, RZ ;  /* 0x0000000509027227 */ /* 0x000fc800078e00ff */
[----:B0-----:R-:W-:Y:S02]  /*6f20*/  VIADD R4, R0, 0x78 ;  /* 0x0000007800047836 */ /* 0x001fe40000000000 */
[----:B------:R-:W-:Y:S01]  /*6f30*/  @!P4 IMAD.MOV R7, RZ, RZ, -R7 ;  /* 0x000000ffff07c224 */ /* 0x000fe200078e0a07 */
[----:B------:R-:W-:Y:S01]  /*6f40*/  ISETP.GT.U32.AND P4, PT, R8, R3, PT ;  /* 0x000000030800720c */ /* 0x000fe20003f84070 */
[----:B------:R-:W-:Y:S01]  /*6f50*/  IMAD.MOV R2, RZ, RZ, -R2 ;  /* 0x000000ffff027224 */ /* 0x000fe200078e0a02 */
[----:B------:R-:W-:Y:S01]  /*6f60*/  IABS R13, R4 ;  /* 0x00000004000d7213 */ /* 0x000fe20000000000 */
[----:B------:R-:W-:Y:S01]  /*6f70*/  @!P5 IMAD.IADD R6, R6, 0x1, -R8 ;  /* 0x000000010606d824 */ /* 0x000fe200078e0a08 */
[----:B------:R-:W-:Y:S01]  /*6f80*/  ISETP.GE.AND P2, PT, R4, RZ, PT ;  /* 0x000000ff0400720c */ /* 0x000fe20003f46270 */
[----:B------:R-:W-:Y:S01]  /*6f90*/  IMAD R5, R8, R2, R5 ;  /* 0x0000000208057224 */ /* 0x000fe200078e0205 */
[----:B------:R0:W-:Y:S01]  /*6fa0*/  STL [R1+0x7ac], R7 ;  /* 0x0007ac0701007387 */ /* 0x0001e20000100800 */
[----:B------:R-:W-:-:S04]  /*6fb0*/  IMAD.HI.U32 R4, R9, R13, RZ ;  /* 0x0000000d09047227 */ /* 0x000fc800078e00ff */
[----:B------:R-:W-:Y:S02]  /*6fc0*/  IMAD.MOV R4, RZ, RZ, -R4 ;  /* 0x000000ffff047224 */ /* 0x000fe400078e0a04 */
[----:B------:R-:W-:Y:S02]  /*6fd0*/  IMAD.MOV.U32 R14, RZ, RZ, R6 ;  /* 0x000000ffff0e7224 */ /* 0x000fe400078e0006 */
[----:B------:R-:W-:Y:S02]  /*6fe0*/  IMAD R13, R8, R4, R13 ;  /* 0x00000004080d7224 */ /* 0x000fe400078e020d */
[----:B0-----:R-:W-:Y:S02]  /*6ff0*/  IMAD.MOV.U32 R7, RZ, RZ, R16 ;  /* 0x000000ffff077224 */ /* 0x001fe400078e0010 */
[----:B------:R-:W-:Y:S01]  /*7000*/  VIADD R11, R0, 0x7a ;  /* 0x0000007a000b7836 */ /* 0x000fe20000000000 */
[C---:B------:R-:W-:Y:S01]  /*7010*/  ISETP.GT.U32.AND P5, PT, R8.reuse, R13, PT ;  /* 0x0000000d0800720c */ /* 0x040fe20003fa4070 */
[----:B------:R-:W-:Y:S01]  /*7020*/  @!P6 IMAD.MOV R14, RZ, RZ, -R14 ;  /* 0x000000ffff0ee224 */ /* 0x000fe200078e0a0e */
[----:B------:R-:W-:Y:S01]  /*7030*/  ISETP.GT.U32.AND P6, PT, R8, R5, PT ;  /* 0x000000050800720c */ /* 0x000fe20003fc4070 */
[----:B------:R-:W-:Y:S01]  /*7040*/  @!P0 IMAD.MOV R7, RZ, RZ, -R7 ;  /* 0x000000ffff078224 */ /* 0x000fe200078e0a07 */
[----:B------:R-:W-:Y:S01]  /*7050*/  ISETP.GE.AND P0, PT, R11, RZ, PT ;  /* 0x000000ff0b00720c */ /* 0x000fe20003f06270 */
[--C-:B------:R-:W-:Y:S01]  /*7060*/  @!P4 IMAD.IADD R3, R3, 0x1, -R8.reuse ;  /* 0x000000010303c824 */ /* 0x100fe200078e0a08 */
[----:B------:R-:W-:Y:S01]  /*7070*/  IABS R11, R11 ;  /* 0x0000000b000b7213 */ /* 0x000fe20000000000 */
[----:B------:R-:W-:Y:S01]  /*7080*/  VIADD R4, R0, 0x7d ;  /* 0x0000007d00047836 */ /* 0x000fe20000000000 */
[----:B------:R0:W-:Y:S01]  /*7090*/  STL [R1+0x7a0], R7 ;  /* 0x0007a00701007387 */ /* 0x0001e20000100800 */
[----:B------:R-:W-:Y:S01]  /*70a0*/  IMAD.MOV.U32 R12, RZ, RZ, R3 ;  /* 0x000000ffff0c7224 */ /* 0x000fe200078e0003 */
[----:B------:R-:W-:Y:S01]  /*70b0*/  ISETP.GE.AND P4, PT, R10, RZ, PT ;  /* 0x000000ff0a00720c */ /* 0x000fe20003f86270 */
[----:B------:R-:W-:Y:S01]  /*70c0*/  IMAD.HI.U32 R2, R9, R11, RZ ;  /* 0x0000000b09027227 */ /* 0x000fe200078e00ff */
[----:B------:R-:W-:Y:S01]  /*70d0*/  IABS R10, R10 ;  /* 0x0000000a000a7213 */ /* 0x000fe20000000000 */
[----:B------:R-:W-:Y:S02]  /*70e0*/  STL [R1+0x7a4], R14 ;  /* 0x0007a40e01007387 */ /* 0x000fe40000100800 */
[----:B------:R-:W-:-:S02]  /*70f0*/  @!P5 IMAD.IADD R13, R13, 0x1, -R8 ;  /* 0x000000010d0dd824 */ /* 0x000fc400078e0a08 */
[----:B------:R-:W-:Y:S02]  /*7100*/  @!P1 IMAD.MOV R12, RZ, RZ, -R12 ;  /* 0x000000ffff0c9224 */ /* 0x000fe400078e0a0c */
[----:B0-----:R-:W-:Y:S01]  /*7110*/  VIADD R7, R0, 0x7c ;  /* 0x0000007c00077836 */ /* 0x001fe20000000000 */
[C---:B------:R-:W-:Y:S01]  /*7120*/  ISETP.GT.U32.AND P5, PT, R8.reuse, R13, PT ;  /* 0x0000000d0800720c */ /* 0x040fe20003fa4070 */
[----:B------:R-:W-:Y:S01]  /*7130*/  IMAD.MOV R2, RZ, RZ, -R2 ;  /* 0x000000ffff027224 */ /* 0x000fe200078e0a02 */
[----:B------:R0:W-:Y:S01]  /*7140*/  STL [R1+0x7a8], R12 ;  /* 0x0007a80c01007387 */ /* 0x0001e20000100800 */
[----:B------:R-:W-:Y:S01]  /*7150*/  @!P6 IMAD.IADD R5, R5, 0x1, -R8 ;  /* 0x000000010505e824 */ /* 0x000fe200078e0a08 */
[----:B------:R-:W-:Y:S01]  /*7160*/  ISETP.GE.AND P1, PT, R7, RZ, PT ;  /* 0x000000ff0700720c */ /* 0x000fe20003f26270 */
[----:B------:R-:W-:Y:S01]  /*7170*/  IMAD R11, R8, R2, R11 ;  /* 0x00000002080b7224 */ /* 0x000fe200078e020b */
[----:B------:R-:W-:Y:S01]  /*7180*/  IABS R7, R7 ;  /* 0x0000000700077213 */ /* 0x000fe20000000000 */
[----:B------:R-:W-:Y:S01]  /*7190*/  IMAD.HI.U32 R3, R9, R10, RZ ;  /* 0x0000000a09037227 */ /* 0x000fe200078e00ff */
[----:B------:R-:W-:-:S02]  /*71a0*/  IABS R2, R4 ;  /* 0x0000000400027213 */ /* 0x000fc40000000000 */
[----:B------:R-:W-:Y:S01]  /*71b0*/  ISETP.GT.U32.AND P6, PT, R8, R5, PT ;  /* 0x000000050800720c */ /* 0x000fe20003fc4070 */
[----:B------:R-:W-:-:S04]  /*71c0*/  IMAD.HI.U32 R6, R9, R7, RZ ;  /* 0x0000000709067227 */ /* 0x000fc800078e00ff */
[----:B------:R-:W-:Y:S01]  /*71d0*/  @!P5 IMAD.IADD R13, R13, 0x1, -R8 ;  /* 0x000000010d0dd824 */ /* 0x000fe200078e0a08 */
[----:B------:R-:W-:Y:S01]  /*71e0*/  ISETP.GT.U32.AND P5, PT, R8, R11, PT ;  /* 0x0000000b0800720c */ /* 0x000fe20003fa4070 */
[----:B0-----:R-:W-:-:S04]  /*71f0*/  IMAD.HI.U32 R12, R9, R2, RZ ;  /* 0x00000002090c7227 */ /* 0x001fc800078e00ff */
[----:B------:R-:W-:Y:S02]  /*7200*/  IMAD.MOV R6, RZ, RZ, -R6 ;  /* 0x000000ffff067224 */ /* 0x000fe400078e0a06 */
[----:B------:R-:W-:Y:S02]  /*7210*/  IMAD.MOV R3, RZ, RZ, -R3 ;  /* 0x000000ffff037224 */ /* 0x000fe400078e0a03 */
[----:B------:R-:W-:Y:S02]  /*7220*/  IMAD.MOV R12, RZ, RZ, -R12 ;  /* 0x000000ffff0c7224 */ /* 0x000fe400078e0a0c */
[C---:B------:R-:W-:Y:S02]  /*7230*/  IMAD R7, R8.reuse, R6, R7 ;  /* 0x0000000608077224 */ /* 0x040fe400078e0207 */
[----:B------:R-:W-:Y:S02]  /*7240*/  IMAD R10, R8, R3, R10 ;  /* 0x00000003080a7224 */ /* 0x000fe400078e020a */
[----:B------:R-:W-:-:S02]  /*7250*/  IMAD.MOV.U32 R14, RZ, RZ, R13 ;  /* 0x000000ffff0e7224 */ /* 0x000fc400078e000d */
[C---:B------:R-:W-:Y:S02]  /*7260*/  IMAD R2, R8.reuse, R12, R2 ;  /* 0x0000000c08027224 */ /* 0x040fe400078e0202 */
[----:B------:R-:W-:Y:S01]  /*7270*/  @!P6 IMAD.IADD R5, R5, 0x1, -R8 ;  /* 0x000000010505e824 */ /* 0x000fe200078e0a08 */
[C---:B------:R-:W-:Y:S01]  /*7280*/  ISETP.GT.U32.AND P6, PT, R8.reuse, R7, PT ;  /* 0x000000070800720c */ /* 0x040fe20003fc4070 */
[----:B------:R-:W-:Y:S01]  /*7290*/  @!P2 IMAD.MOV R14, RZ, RZ, -R14 ;  /* 0x000000ffff0ea224 */ /* 0x000fe200078e0a0e */
[C---:B------:R-:W-:Y:S01]  /*72a0*/  ISETP.GT.U32.AND P2, PT, R8.reuse, R10, PT ;  /* 0x0000000a0800720c */ /* 0x040fe20003f44070 */
[----:B------:R-:W-:Y:S01]  /*72b0*/  @!P5 IMAD.IADD R11, R11, 0x1, -R8 ;  /* 0x000000010b0bd824 */ /* 0x000fe200078e0a08 */
[----:B------:R-:W-:Y:S01]  /*72c0*/  ISETP.GT.U32.AND P5, PT, R8, R2, PT ;  /* 0x000000020800720c */ /* 0x000fe20003fa4070 */
[C---:B------:R-:W-:Y:S01]  /*72d0*/  VIADD R18, R0.reuse, 0x7e ;  /* 0x0000007e00127836 */ /* 0x040fe20000000000 */
[----:B------:R0:W-:Y:S01]  /*72e0*/  STL [R1+0x23c], R14 ;  /* 0x00023c0e01007387 */ /* 0x0001e20000100800 */
[----:B------:R-:W-:-:S02]  /*72f0*/  VIADD R13, R0, 0x7f ;  /* 0x0000007f000d7836 */ /* 0x000fc40000000000 */
[----:B------:R-:W-:Y:S01]  /*7300*/  VIADD R12, R0, 0x80 ;  /* 0x00000080000c7836 */ /* 0x000fe20000000000 */
[----:B------:R-:W-:Y:S02]  /*7310*/  IABS R3, R18 ;  /* 0x0000001200037213 */ /* 0x000fe40000000000 */
[----:B------:R-:W-:Y:S01]  /*7320*/  IABS R17, R13 ;  /* 0x0000000d00117213 */ /* 0x000fe20000000000 */
[--C-:B------:R-:W-:Y:S01]  /*7330*/  @!P6 IMAD.IADD R7, R7, 0x1, -R8.reuse ;  /* 0x000000010707e824 */ /* 0x100fe200078e0a08 */
[----:B------:R-:W-:Y:S01]  /*7340*/  IABS R16, R12 ;  /* 0x0000000c00107213 */ /* 0x000fe20000000000 */
[--C-:B------:R-:W-:Y:S01]  /*7350*/  @!P2 IMAD.IADD R10, R10, 0x1, -R8.reuse ;  /* 0x000000010a0aa824 */ /* 0x100fe200078e0a08 */
[----:B------:R-:W-:Y:S01]  /*7360*/  ISETP.GT.U32.AND P2, PT, R8, R11, PT ;  /* 0x0000000b0800720c */ /* 0x000fe20003f44070 */
[----:B------:R-:W-:Y:S01]  /*7370*/  @!P5 IMAD.IADD R2, R2, 0x1, -R8 ;  /* 0x000000010202d824 */ /* 0x000fe200078e0a08 */
[C---:B------:R-:W-:Y:S01]  /*7380*/  ISETP.GT.U32.AND P5, PT, R8.reuse, R7, PT ;  /* 0x000000070800720c */ /* 0x040fe20003fa4070 */
[----:B0-----:R-:W-:Y:S01]  /*7390*/  IMAD.MOV.U32 R14, RZ, RZ, R5 ;  /* 0x000000ffff0e7224 */ /* 0x001fe200078e0005 */
[----:B------:R-:W-:Y:S01]  /*73a0*/  ISETP.GT.U32.AND P6, PT, R8, R10, PT ;  /* 0x0000000a0800720c */ /* 0x000fe20003fc4070 */
[----:B------:R-:W-:-:S04]  /*73b0*/  IMAD.HI.U32 R6, R9, R3, RZ ;  /* 0x0000000309067227 */ /* 0x000fc800078e00ff */
[----:B------:R-:W-:-:S04]  /*73c0*/  IMAD.HI.U32 R5, R9, R17, RZ ;  /* 0x0000001109057227 */ /* 0x000fc800078e00ff */
[----:B------:R-:W-:Y:S02]  /*73d0*/  IMAD.MOV R6, RZ, RZ, -R6 ;  /* 0x000000ffff067224 */ /* 0x000fe400078e0a06 */
[----:B------:R-:W-:Y:S02]  /*73e0*/  IMAD.MOV R5, RZ, RZ, -R5 ;  /* 0x000000ffff057224 */ /* 0x000fe400078e0a05 */
[----:B------:R-:W-:Y:S01]  /*73f0*/  @!P3 IMAD.MOV R14, RZ, RZ, -R14 ;  /* 0x000000ffff0eb224 */ /* 0x000fe200078e0a0e */
[C---:B------:R-:W-:Y:S01]  /*7400*/  ISETP.GT.U32.AND P3, PT, R8.reuse, R2, PT ;  /* 0x000000020800720c */ /* 0x040fe20003f64070 */
[C---:B------:R-:W-:Y:S02]  /*7410*/  IMAD R3, R8.reuse, R6, R3 ;  /* 0x0000000608037224 */ /* 0x040fe400078e0203 */
[C---:B------:R-:W-:Y:S01]  /*7420*/  IMAD R17, R8.reuse, R5, R17 ;  /* 0x0000000508117224 */ /* 0x040fe200078e0211 */
[----:B------:R0:W-:Y:S01]  /*7430*/  STL [R1+0x240], R14 ;  /* 0x0002400e01007387 */ /* 0x0001e20000100800 */
[--C-:B------:R-:W-:Y:S01]  /*7440*/  @!P2 IMAD.IADD R11, R11, 0x1, -R8.reuse ;  /* 0x000000010b0ba824 */ /* 0x100fe200078e0a08 */
[C---:B------:R-:W-:Y:S01]  /*7450*/  ISETP.GT.U32.AND P2, PT, R8.reuse, R3, PT ;  /* 0x000000030800720c */ /* 0x040fe20003f44070 */
[----:B------:R-:W-:Y:S01]  /*7460*/  @!P5 IMAD.IADD R7, R7, 0x1, -R8 ;  /* 0x000000010707d824 */ /* 0x000fe200078e0a08 */
[----:B------:R-:W-:Y:S01]  /*7470*/  ISETP.GT.U32.AND P5, PT, R8, R17, PT ;  /* 0x000000110800720c */ /* 0x000fe20003fa4070 */
[----:B------:R-:W-:-:S02]  /*7480*/  VIADD R6, R0, 0x81 ;  /* 0x0000008100067836 */ /* 0x000fc40000000000 */
[----:B------:R-:W-:Y:S02]  /*7490*/  VIADD R5, R0, 0x82 ;  /* 0x0000008200057836 */ /* 0x000fe40000000000 */
[--C-:B------:R-:W-:Y:S01]  /*74a0*/  @!P3 IMAD.IADD R2, R2, 0x1, -R8.reuse ;  /* 0x000000010202b824 */ /* 0x100fe200078e0a08 */
[----:B------:R-:W-:Y:S01]  /*74b0*/  IABS R15, R6 ;  /* 0x00000006000f7213 */ /* 0x000fe20000000000 */
[----:B------:R-:W-:Y:S01]  /*74c0*/  @!P6 IMAD.IADD R10, R10, 0x1, -R8 ;  /* 0x000000010a0ae824 */ /* 0x000fe200078e0a08 */
[----:B------:R-:W-:Y:S01]  /*74d0*/  ISETP.GE.AND P3, PT, R18, RZ, PT ;  /* 0x000000ff1200720c */ /* 0x000fe20003f66270 */
[C---:B0-----:R-:W-:Y:S01]  /*74e0*/  IMAD.HI.U32 R14, R9.reuse, R16, RZ ;  /* 0x00000010090e7227 */ /* 0x041fe200078e00ff */
[----:B------:R-:W-:Y:S02]  /*74f0*/  IABS R18, R5 ;  /* 0x0000000500127213 */ /* 0x000fe40000000000 */
[----:B------:R-:W-:Y:S01]  /*7500*/  ISETP.GE.AND P6, PT, R4, RZ, PT ;  /* 0x000000ff0400720c */ /* 0x000fe20003fc6270 */
[----:B------:R-:W-:-:S04]  /*7510*/  IMAD.HI.U32 R4, R9, R15, RZ ;  /* 0x0000000f09047227 */ /* 0x000fc800078e00ff */
[--C-:B------:R-:W-:Y:S01]  /*7520*/  @!P2 IMAD.IADD R3, R3, 0x1, -R8.reuse ;  /* 0x000000010303a824 */ /* 0x100fe200078e0a08 */
[----:B------:R-:W-:Y:S01]  /*7530*/  ISETP.GE.AND P2, PT, R13, RZ, PT ;  /* 0x000000ff0d00720c */ /* 0x000fe20003f46270 */
[----:B------:R-:W-:Y:S02]  /*7540*/  @!P5 IMAD.IADD R17, R17, 0x1, -R8 ;  /* 0x000000011111d824 */ /* 0x000fe400078e0a08 */
[----:B------:R-:W-:Y:S02]  /*7550*/  IMAD.MOV R14, RZ, RZ, -R14 ;  /* 0x000000ffff0e7224 */ /* 0x000fe400078e0a0e */
[----:B------:R-:W-:Y:S01]  /*7560*/  IMAD.MOV.U32 R13, RZ, RZ, R18 ;  /* 0x000000ffff0d7224 */ /* 0x000fe200078e0012 */
[----:B------:R-:W-:Y:S01]  /*7570*/  ISETP.GT.U32.AND P5, PT, R8, R17, PT ;  /* 0x000000110800720c */ /* 0x000fe20003fa4070 */
[----:B------:R-:W-:Y:S02]  /*7580*/  IMAD.MOV R4, RZ, RZ, -R4 ;  /* 0x000000ffff047224 */ /* 0x000fe400078e0a04 */
[----:B------:R-:W-:-:S02]  /*7590*/  IMAD.MOV.U32 R21, RZ, RZ, R11 ;  /* 0x000000ffff157224 */ /* 0x000fc400078e000b */
[----:B------:R-:W-:Y:S02]  /*75a0*/  IMAD R16, R8, R14, R16 ;  /* 0x0000000e08107224 */ /* 0x000fe400078e0210 */
[----:B------:R-:W-:-:S04]  /*75b0*/  IMAD.HI.U32 R11, R9, R13, RZ ;  /* 0x0000000d090b7227 */ /* 0x000fc800078e00ff */
[----:B------:R-:W-:Y:S02]  /*75c0*/  IMAD.MOV.U32 R14, RZ, RZ, R7 ;  /* 0x000000ffff0e7224 */ /* 0x000fe400078e0007 */
[C---:B------:R-:W-:Y:S02]  /*75d0*/  IMAD R15, R8.reuse, R4, R15 ;  /* 0x00000004080f7224 */ /* 0x040fe400078e020f */
[----:B------:R-:W-:Y:S01]  /*75e0*/  @!P0 IMAD.MOV R21, RZ, RZ, -R21 ;  /* 0x000000ffff158224 */ /* 0x000fe200078e0a15 */
[----:B------:R-:W-:Y:S01]  /*75f0*/  ISETP.GT.U32.AND P0, PT, R8, R3, PT ;  /* 0x000000030800720c */ /* 0x000fe20003f04070 */
[----:B------:R-:W-:Y:S02]  /*7600*/  IMAD.MOV.U32 R7, RZ, RZ, R2 ;  /* 0x000000ffff077224 */ /* 0x000fe400078e0002 */
[----:B------:R-:W-:Y:S01]  /*7610*/  IMAD.MOV.U32 R19, RZ, RZ, R10 ;  /* 0x000000ffff137224 */ /* 0x000fe200078e000a */
[----:B------:R0:W-:Y:S01]  /*7620*/  STL [R1+0x790], R21 ;  /* 0x0007901501007387 */ /* 0x0001e20000100800 */
[----:B------:R-:W-:-:S02]  /*7630*/  IMAD.MOV R10, RZ, RZ, -R11 ;  /* 0x000000ffff0a7224 */ /* 0x000fc400078e0a0b */
[----:B------:R-:W-:Y:S01]  /*7640*/  @!P6 IMAD.MOV R7, RZ, RZ, -R7 ;  /* 0x000000ffff07e224 */ /* 0x000fe200078e0a07 */
[C---:B------:R-:W-:Y:S01]  /*7650*/  ISETP.GT.U32.AND P6, PT, R8.reuse, R15, PT ;  /* 0x0000000f0800720c */ /* 0x040fe20003fc4070 */
[C---:B------:R-:W-:Y:S02]  /*7660*/  IMAD R2, R8.reuse, R10, R13 ;  /* 0x0000000a08027224 */ /* 0x040fe400078e020d */
[--C-:B------:R-:W-:Y:S02]  /*7670*/  @!P5 IMAD.IADD R17, R17, 0x1, -R8.reuse ;  /* 0x000000011111d824 */ /* 0x100fe400078e0a08 */
[----:B------:R-:W-:Y:S01]  /*7680*/  @!P0 IMAD.IADD R3, R3, 0x1, -R8 ;  /* 0x0000000103038824 */ /* 0x000fe200078e0a08 */
[----:B------:R-:W-:Y:S01]  /*7690*/  ISETP.GT.U32.AND P5, PT, R8, R2, PT ;  /* 0x000000020800720c */ /* 0x000fe20003fa4070 */
[----:B------:R-:W-:Y:S01]  /*76a0*/  @!P1 IMAD.MOV R14, RZ, RZ, -R14 ;  /* 0x000000ffff0e9224 */ /* 0x000fe200078e0a0e */
[----:B------:R-:W-:Y:S01]  /*76b0*/  ISETP.GE.AND P1, PT, R12, RZ, PT ;  /* 0x000000ff0c00720c */ /* 0x000fe20003f26270 */
[----:B------:R-:W-:Y:S01]  /*76c0*/  IMAD.MOV.U32 R10, RZ, RZ, R3 ;  /* 0x000000ffff0a7224 */ /* 0x000fe200078e0003 */
[----:B------:R-:W-:Y:S01]  /*76d0*/  ISETP.GE.AND P0, PT, R6, RZ, PT ;  /* 0x000000ff0600720c */ /* 0x000fe20003f06270 */
[----:B------:R-:W-:Y:S01]  /*76e0*/  @!P4 IMAD.MOV R19, RZ, RZ, -R19 ;  /* 0x000000ffff13c224 */ /* 0x000fe200078e0a13 */
[----:B------:R-:W-:Y:S01]  /*76f0*/  ISETP.GT.U32.AND P4, PT, R8, R16, PT ;  /* 0x000000100800720c */ /* 0x000fe20003f84070 */
[----:B------:R-:W-:-:S02]  /*7700*/  @!P6 IMAD.IADD R15, R15, 0x1, -R8 ;  /* 0x000000010f0fe824 */ /* 0x000fc400078e0a08 */
[----:B------:R-:W-:Y:S01]  /*7710*/  VIADD R12, R0, 0x84 ;  /* 0x00000084000c7836 */ /* 0x000fe20000000000 */
[----:B------:R-:W-:Y:S01]  /*7720*/  STL [R1+0x78c], R19 ;  /* 0x00078c1301007387 */ /* 0x000fe20000100800 */
[----:B------:R-:W-:Y:S01]  /*7730*/  @!P3 IMAD.MOV R10, RZ, RZ, -R10 ;  /* 0x000000ffff0ab224 */ /* 0x000fe200078e0a0a */
[----:B------:R-:W-:Y:S01]  /*7740*/  ISETP.GT.U32.AND P3, PT, R8, R15, PT ;  /* 0x0000000f0800720c */ /* 0x000fe20003f64070 */
[--C-:B------:R-:W-:Y:S01]  /*7750*/  @!P5 IMAD.IADD R2, R2, 0x1, -R8.reuse ;  /* 0x000000010202d824 */ /* 0x100fe200078e0a08 */
[----:B------:R-:W-:Y:S01]  /*7760*/  IABS R11, R12 ;  /* 0x0000000c000b7213 */ /* 0x000fe20000000000 */
[----:B------:R-:W-:Y:S01]  /*7770*/  VIADD R4, R0, 0x83 ;  /* 0x0000008300047836 */ /* 0x000fe20000000000 */
[----:B------:R1:W-:Y:S01]  /*7780*/  STL [R1+0x788], R14 ;  /* 0x0007880e01007387 */ /* 0x0003e20000100800 */
[----:B0-----:R-:W-:Y:S01]  /*7790*/  IMAD.MOV.U32 R21, RZ, RZ, R17 ;  /* 0x000000ffff157224 */ /* 0x001fe200078e0011 */
[----:B------:R-:W-:Y:S01]  /*77a0*/  ISETP.GT.U32.AND P5, PT, R8, R2, PT ;  /* 0x000000020800720c */ /* 0x000fe20003fa4070 */
[----:B------:R-:W-:Y:S01]  /*77b0*/  IMAD.HI.U32 R6, R9, R11, RZ ;  /* 0x0000000b09067227 */ /* 0x000fe200078e00ff */
[----:B------:R-:W-:Y:S01]  /*77c0*/  IABS R13, R4 ;  /* 0x00000004000d7213 */ /* 0x000fe20000000000 */
[----:B------:R-:W-:Y:S02]  /*77d0*/  STL [R1+0x784], R7 ;  /* 0x0007840701007387 */ /* 0x000fe40000100800 */
[--C-:B------:R-:W-:Y:S01]  /*77e0*/  @!P4 IMAD.IADD R16, R16, 0x1, -R8.reuse ;  /* 0x000000011010c824 */ /* 0x100fe200078e0a08 */
[----:B------:R-:W-:Y:S01]  /*77f0*/  ISETP.GE.AND P4, PT, R5, RZ, PT ;  /* 0x000000ff0500720c */ /* 0x000fe20003f86270 */
[----:B------:R-:W-:Y:S01]  /*7800*/  @!P3 IMAD.IADD R15, R15, 0x1, -R8 ;  /* 0x000000010f0fb824 */ /* 0x000fe200078e0a08 */
[----:B------:R-:W-:Y:S01]  /*7810*/  ISETP.GE.AND P3, PT, R4, RZ, PT ;  /* 0x000000ff0400720c */ /* 0x000fe20003f66270 */
[----:B-1----:R-:W-:Y:S01]  /*7820*/  IMAD.MOV R14, RZ, RZ, -R6 ;  /* 0x000000ffff0e7224 */ /* 0x002fe200078e0a06 */
[C---:B------:R-:W-:Y:S01]  /*7830*/  ISETP.GT.U32.AND P6, PT, R8.reuse, R16, PT ;  /* 0x000000100800720c */ /* 0x040fe20003fc4070 */
[----:B------:R-:W-:Y:S01]  /*7840*/  IMAD.HI.U32 R3, R9, R13, RZ ;  /* 0x0000000d09037227 */ /* 0x000fe200078e00ff */
[----:B------:R0:W-:Y:S03]  /*7850*/  STL [R1+0x77c], R10 ;  /* 0x00077c0a01007387 */ /* 0x0001e60000100800 */
[----:B------:R-:W-:-:S02]  /*7860*/  IMAD R4, R8, R14, R11 ;  /* 0x0000000e08047224 */ /* 0x000fc400078e020b */
[----:B------:R-:W-:Y:S02]  /*7870*/  IMAD.MOV R3, RZ, RZ, -R3 ;  /* 0x000000ffff037224 */ /* 0x000fe400078e0a03 */
[--C-:B------:R-:W-:Y:S01]  /*7880*/  @!P5 IMAD.IADD R2, R2, 0x1, -R8.reuse ;  /* 0x000000010202d824 */ /* 0x100fe200078e0a08 */
[C---:B------:R-:W-:Y:S01]  /*7890*/  ISETP.GT.U32.AND P5, PT, R8.reuse, R4, PT ;  /* 0x000000040800720c */ /* 0x040fe20003fa4070 */
[----:B------:R-:W-:Y:S02]  /*78a0*/  IMAD R3, R8, R3, R13 ;  /* 0x0000000308037224 */ /* 0x000fe400078e020d */
[C---:B0-----:R-:W-:Y:S02]  /*78b0*/  VIADD R10, R0.reuse, 0x86 ;  /* 0x00000086000a7836 */ /* 0x041fe40000000000 */
[----:B------:R-:W-:Y:S02]  /*78c0*/  VIADD R7, R0, 0x85 ;  /* 0x0000008500077836 */ /* 0x000fe40000000000 */
[--C-:B------:R-:W-:Y:S01]  /*78d0*/  @!P6 IMAD.IADD R16, R16, 0x1, -R8.reuse ;  /* 0x000000011010e824 */ /* 0x100fe200078e0a08 */
[----:B------:R-:W-:Y:S01]  /*78e0*/  IABS R13, R10 ;  /* 0x0000000a000d7213 */ /* 0x000fe20000000000 */
[----:B------:R-:W-:Y:S01]  /*78f0*/  VIADD R11, R0, 0x87 ;  /* 0x00000087000b7836 */ /* 0x000fe20000000000 */
[----:B------:R-:W-:Y:S01]  /*7900*/  ISETP.GT.U32.AND P6, PT, R8, R3, PT ;  /* 0x000000030800720c */ /* 0x000fe20003fc4070 */
[----:B------:R-:W-:Y:S01]  /*7910*/  @!P2 IMAD.MOV R21, RZ, RZ, -R21 ;  /* 0x000000ffff15a224 */ /* 0x000fe200078e0a15 */
[----:B------:R-:W-:Y:S01]  /*7920*/  IABS R5, R7 ;  /* 0x0000000700057213 */ /* 0x000fe20000000000 */
[----:B------:R-:W-:Y:S01]  /*7930*/  IMAD.MOV.U32 R6, RZ, RZ, R13 ;  /* 0x000000ffff067224 */ /* 0x000fe200078e000d */
[----:B------:R-:W-:Y:S01]  /*7940*/  IABS R13, R11 ;  /* 0x0000000b000d7213 */ /* 0x000fe20000000000 */
[----:B------:R-:W-:Y:S01]  /*7950*/  @!P5 IMAD.IADD R4, R4, 0x1, -R8 ;  /* 0x000000010404d824 */ /* 0x000fe200078e0a08 */
[----:B------:R-:W-:Y:S01]  /*7960*/  STL [R1+0x768], R21 ;  /* 0x0007681501007387 */ /* 0x000fe20000100800 */
[----:B------:R-:W-:-:S03]  /*7970*/  IMAD.HI.U32 R14, R9, R6, RZ ;  /* 0x00000006090e7227 */ /* 0x000fc600078e00ff */
[----:B------:R-:W-:Y:S01]  /*7980*/  ISETP.GT.U32.AND P2, PT, R8, R4, PT ;  /* 0x000000040800720c */ /* 0x000fe20003f44070 */
[----:B------:R-:W-:Y:S02]  /*7990*/  IMAD.MOV R14, RZ, RZ, -R14 ;  /* 0x000000ffff0e7224 */ /* 0x000fe400078e0a0e */
[----:B------:R-:W-:-:S04]  /*79a0*/  IMAD.HI.U32 R18, R9, R5, RZ ;  /* 0x0000000509127227 */ /* 0x000fc800078e00ff */
[----:B------:R-:W-:-:S04]  /*79b0*/  IMAD.HI.U32 R17, R9, R13, RZ ;  /* 0x0000000d09117227 */ /* 0x000fc800078e00ff */
[----:B------:R-:W-:Y:S02]  /*79c0*/  IMAD R6, R8, R14, R6 ;  /* 0x0000000e08067224 */ /* 0x000fe400078e0206 */
[----:B------:R-:W-:Y:S02]  /*79d0*/  IMAD.MOV R18, RZ, RZ, -R18 ;  /* 0x000000ffff127224 */ /* 0x000fe400078e0a12 */
[----:B------:R-:W-:Y:S01]  /*79e0*/  @!P6 IMAD.IADD R3, R3, 0x1, -R8 ;  /* 0x000000010303e824 */ /* 0x000fe200078e0a08 */
[----:B------:R-:W-:Y:S01]  /*79f0*/  ISETP.GE.AND P6, PT, R12, RZ, PT ;  /* 0x000000ff0c00720c */ /* 0x000fe20003fc6270 */
[----:B------:R-:W-:Y:S02]  /*7a00*/  IMAD.MOV R17, RZ, RZ, -R17 ;  /* 0x000000ffff117224 */ /* 0x000fe400078e0a11 */
[----:B------:R-:W-:Y:S01]  /*7a10*/  @!P4 IMAD.MOV R2, RZ, RZ, -R2 ;  /* 0x000000ffff02c224 */ /* 0x000fe200078e0a02 */
[C---:B------:R-:W-:Y:S01]  /*7a20*/  ISETP.GT.U32.AND P4, PT, R8.reuse, R6, PT ;  /* 0x000000060800720c */ /* 0x040fe20003f84070 */
[C---:B------:R-:W-:Y:S01]  /*7a30*/  IMAD R5, R8.reuse, R18, R5 ;  /* 0x0000001208057224 */ /* 0x040fe200078e0205 */
[----:B------:R-:W-:Y:S01]  /*7a40*/  ISETP.GT.U32.AND P5, PT, R8, R3, PT ;  /* 0x000000030800720c */ /* 0x000fe20003fa4070 */
[----:B------:R-:W-:-:S02]  /*7a50*/  IMAD.MOV.U32 R19, RZ, RZ, R16 ;  /* 0x000000ffff137224 */ /* 0x000fc400078e0010 */
[C---:B------:R-:W-:Y:S02]  /*7a60*/  IMAD R13, R8.reuse, R17, R13 ;  /* 0x00000011080d7224 */ /* 0x040fe400078e020d */
[----:B------:R-:W-:Y:S01]  /*7a70*/  @!P1 IMAD.MOV R19, RZ, RZ, -R19 ;  /* 0x000000ffff139224 */ /* 0x000fe200078e0a13 */
[----:B------:R-:W-:Y:S01]  /*7a80*/  ISETP.GT.U32.AND P1, PT, R8, R5, PT ;  /* 0x000000050800720c */ /* 0x000fe20003f24070 */
[--C-:B------:R-:W-:Y:S01]  /*7a90*/  @!P2 IMAD.IADD R4, R4, 0x1, -R8.reuse ;  /* 0x000000010404a824 */ /* 0x100fe200078e0a08 */
[----:B------:R-:W-:Y:S01]  /*7aa0*/  ISETP.GT.U32.AND P2, PT, R8, R13, PT ;  /* 0x0000000d0800720c */ /* 0x000fe20003f44070 */
[----:B------:R-:W-:Y:S01]  /*7ab0*/  @!P0 IMAD.MOV R15, RZ, RZ, -R15 ;  /* 0x000000ffff0f8224 */ /* 0x000fe200078e0a0f */
[----:B------:R-:W-:Y:S01]  /*7ac0*/  ISETP.GE.AND P0, PT, R7, RZ, PT ;  /* 0x000000ff0700720c */ /* 0x000fe20003f06270 */
[----:B------:R-:W-:Y:S01]  /*7ad0*/  @!P4 IMAD.IADD R6, R6, 0x1, -R8 ;  /* 0x000000010606c824 */ /* 0x000fe200078e0a08 */
[----:B------:R-:W-:Y:S01]  /*7ae0*/  STL [R1+0x244], R19 ;  /* 0x0002441301007387 */ /* 0x000fe20000100800 */
[----:B------:R-:W-:-:S02]  /*7af0*/  VIADD R12, R0, 0x88 ;  /* 0x00000088000c7836 */ /* 0x000fc40000000000 */
[--C-:B------:R-:W-:Y:S01]  /*7b00*/  @!P5 IMAD.IADD R3, R3, 0x1, -R8.reuse ;  /* 0x000000010303d824 */ /* 0x100fe200078e0a08 */
[----:B------:R0:W-:Y:S01]  /*7b10*/  STL [R1+0x248], R15 ;  /* 0x0002480f01007387 */ /* 0x0001e20000100800 */
[----:B------:R-:W-:Y:S01]  /*7b20*/  VIADD R7, R0, 0x89 ;  /* 0x0000008900077836 */ /* 0x000fe20000000000 */
[----:B------:R-:W-:Y:S01]  /*7b30*/  ISETP.GT.U32.AND P4, PT, R8, R6, PT ;  /* 0x000000060800720c */ /* 0x000fe20003f84070 */
[--C-:B------:R-:W-:Y:S01]  /*7b40*/  @!P1 IMAD.IADD R5, R5, 0x1, -R8.reuse ;  /* 0x0000000105059824 */ /* 0x100fe200078e0a08 */
[----:B------:R-:W-:Y:S01]  /*7b50*/  IABS R14, R12 ;  /* 0x0000000c000e7213 */ /* 0x000fe20000000000 */
[----:B------:R-:W-:Y:S01]  /*7b60*/  @!P2 IMAD.IADD R13, R13, 0x1, -R8 ;  /* 0x000000010d0da824 */ /* 0x000fe200078e0a08 */
[----:B------:R1:W-:Y:S01]  /*7b70*/  STL [R1+0x764], R2 ;  /* 0x0007640201007387 */ /* 0x0003e20000100800 */
[----:B------:R-:W-:Y:S02]  /*7b80*/  ISETP.GE.AND P5, PT, R10, RZ, PT ;  /* 0x000000ff0a00720c */ /* 0x000fe40003fa6270 */
[----:B------:R-:W-:Y:S01]  /*7b90*/  ISETP.GE.AND P1, PT, R11, RZ, PT ;  /* 0x000000ff0b00720c */ /* 0x000fe20003f26270 */
[----:B0-----:R-:W-:Y:S01]  /*7ba0*/  IMAD.MOV.U32 R15, RZ, RZ, R3 ;  /* 0x000000ffff0f7224 */ /* 0x001fe200078e0003 */
[----:B------:R-:W-:Y:S01]  /*7bb0*/  IABS R3, R7 ;  /* 0x0000000700037213 */ /* 0x000fe20000000000 */
[----:B------:R-:W-:Y:S01]  /*7bc0*/  VIADD R11, R0, 0x8a ;  /* 0x0000008a000b7836 */ /* 0x000fe20000000000 */
[C---:B------:R-:W-:Y:S01]  /*7bd0*/  ISETP.GT.U32.AND P2, PT, R8.reuse, R13, PT ;  /* 0x0000000d0800720c */ /* 0x040fe20003f44070 */
[----:B------:R-:W-:Y:S01]  /*7be0*/  @!P3 IMAD.MOV R15, RZ, RZ, -R15 ;  /* 0x000000ffff0fb224 */ /* 0x000fe200078e0a0f */
[----:B------:R-:W-:Y:S01]  /*7bf0*/  ISETP.GT.U32.AND P3, PT, R8, R5, PT ;  /* 0x000000050800720c */ /* 0x000fe20003f64070 */
[----:B-1----:R-:W-:-:S03]  /*7c00*/  IMAD.HI.U32 R2, R9, R14, RZ ;  /* 0x0000000e09027227 */ /* 0x002fc600078e00ff */
[----:B------:R0:W-:Y:S01]  /*7c10*/  STL [R1+0x758], R15 ;  /* 0x0007580f01007387 */ /* 0x0001e20000100800 */
[----:B------:R-:W-:-:S04]  /*7c20*/  IMAD.HI.U32 R10, R9, R3, RZ ;  /* 0x00000003090a7227 */ /* 0x000fc800078e00ff */
[----:B------:R-:W-:Y:S02]  /*7c30*/  IMAD.MOV R2, RZ, RZ, -R2 ;  /* 0x000000ffff027224 */ /* 0x000fe400078e0a02 */
[----:B------:R-:W-:Y:S02]  /*7c40*/  IMAD.MOV R10, RZ, RZ, -R10 ;  /* 0x000000ffff0a7224 */ /* 0x000fe400078e0a0a */
[----:B------:R-:W-:Y:S01]  /*7c50*/  @!P4 IMAD.IADD R6, R6, 0x1, -R8 ;  /* 0x000000010606c824 */ /* 0x000fe200078e0a08 */
[----:B------:R-:W-:Y:S01]  /*7c60*/  ISETP.GE.AND P4, PT, R7, RZ, PT ;  /* 0x000000ff0700720c */ /* 0x000fe20003f86270 */
[C---:B------:R-:W-:Y:S02]  /*7c70*/  IMAD R2, R8.reuse, R2, R14 ;  /* 0x0000000208027224 */ /* 0x040fe400078e020e */
[C---:B------:R-:W-:Y:S02]  /*7c80*/  IMAD R7, R8.reuse, R10, R3 ;  /* 0x0000000a08077224 */ /* 0x040fe400078e0203 */
[--C-:B------:R-:W-:Y:S01]  /*7c90*/  @!P3 IMAD.IADD R5, R5, 0x1, -R8.reuse ;  /* 0x000000010505b824 */ /* 0x100fe200078e0a08 */
[C---:B------:R-:W-:Y:S01]  /*7ca0*/  ISETP.GT.U32.AND P3, PT, R8.reuse, R2, PT ;  /* 0x000000020800720c */ /* 0x040fe20003f64070 */
[----:B------:R-:W-:Y:S01]  /*7cb0*/  @!P2 IMAD.IADD R13, R13, 0x1, -R8 ;  /* 0x000000010d0da824 */ /* 0x000fe200078e0a08 */
[----:B------:R-:W-:Y:S01]  /*7cc0*/  ISETP.GT.U32.AND P2, PT, R8, R7, PT ;  /* 0x000000070800720c */ /* 0x000fe20003f44070 */
[----:B0-----:R-:W-:Y:S01]  /*7cd0*/  IMAD.MOV.U32 R15, RZ, RZ, R4 ;  /* 0x000000ffff0f7224 */ /* 0x001fe200078e0004 */
[----:B------:R-:W-:Y:S01]  /*7ce0*/  IABS R4, R11 ;  /* 0x0000000b00047213 */ /* 0x000fe20000000000 */
[----:B------:R-:W-:-:S02]  /*7cf0*/  VIADD R3, R0, 0x8b ;  /* 0x0000008b00037836 */ /* 0x000fc40000000000 */
[----:B------:R-:W-:Y:S01]  /*7d00*/  @!P6 IMAD.MOV R15, RZ, RZ, -R15 ;  /* 0x000000ffff0fe224 */ /* 0x000fe200078e0a0f */
[----:B------:R-:W-:Y:S01]  /*7d10*/  ISETP.GE.AND P6, PT, R12, RZ, PT ;  /* 0x000000ff0c00720c */ /* 0x000fe20003fc6270 */
[----:B------:R-:W-:Y:S01]  /*7d20*/  VIADD R10, R0, 0x8c ;  /* 0x0000008c000a7836 */ /* 0x000fe20000000000 */
[----:B------:R-:W-:Y:S01]  /*7d30*/  IABS R14, R3 ;  /* 0x00000003000e7213 */ /* 0x000fe20000000000 */
[----:B------:R-:W-:Y:S01]  /*7d40*/  IMAD.MOV.U32 R16, RZ, RZ, R5 ;  /* 0x000000ffff107224 */ /* 0x000fe200078e0005 */
[----:B------:R0:W-:Y:S01]  /*7d50*/  STL [R1+0x754], R15 ;  /* 0x0007540f01007387 */ /* 0x0001e20000100800 */
[--C-:B------:R-:W-:Y:S01]  /*7d60*/  @!P3 IMAD.IADD R2, R2, 0x1, -R8.reuse ;  /* 0x000000010202b824 */ /* 0x100fe200078e0a08 */
[----:B------:R-:W-:Y:S01]  /*7d70*/  IABS R12, R10 ;  /* 0x0000000a000c7213 */ /* 0x000fe20000000000 */
[----:B------:R-:W-:Y:S01]  /*7d80*/  @!P2 IMAD.IADD R7, R7, 0x1, -R8 ;  /* 0x000000010707a824 */ /* 0x000fe200078e0a08 */
[----:B------:R-:W-:Y:S01]  /*7d90*/  ISETP.GE.AND P3, PT, R11, RZ, PT ;  /* 0x000000ff0b00720c */ /* 0x000fe20003f66270 */
[----:B------:R-:W-:-:S02]  /*7da0*/  IMAD.MOV.U32 R5, RZ, RZ, R14 ;  /* 0x000000ffff057224 */ /* 0x000fc400078e000e */
[----:B------:R-:W-:Y:S01]  /*7db0*/  @!P0 IMAD.MOV R16, RZ, RZ, -R16 ;  /* 0x000000ffff108224 */ /* 0x000fe200078e0a10 */
[C---:B------:R-:W-:Y:S01]  /*7dc0*/  ISETP.GT.U32.AND P0, PT, R8.reuse, R2, PT ;  /* 0x000000020800720c */ /* 0x040fe20003f04070 */
[----:B------:R-:W-:Y:S01]  /*7dd0*/  IMAD.MOV.U32 R11, RZ, RZ, R12 ;  /* 0x000000ffff0b7224 */ /* 0x000fe200078e000c */
[----:B------:R-:W-:Y:S01]  /*7de0*/  ISETP.GT.U32.AND P2, PT, R8, R7, PT ;  /* 0x000000070800720c */ /* 0x000fe20003f44070 */
[C---:B0-----:R-:W-:Y:S01]  /*7df0*/  IMAD.HI.U32 R15, R9.reuse, R4, RZ ;  /* 0x00000004090f7227 */ /* 0x041fe200078e00ff */
[----:B------:R-:W-:Y:S03]  /*7e00*/  STL [R1+0x74c], R16 ;  /* 0x00074c1001007387 */ /* 0x000fe60000100800 */
[----:B------:R-:W-:Y:S02]  /*7e10*/  IMAD.MOV R15, RZ, RZ, -R15 ;  /* 0x000000ffff0f7224 */ /* 0x000fe400078e0a0f */
[----:B------:R-:W-:-:S04]  /*7e20*/  IMAD.HI.U32 R12, R9, R5, RZ ;  /* 0x00000005090c7227 */ /* 0x000fc800078e00ff */
[C---:B------:R-:W-:Y:S02]  /*7e30*/  IMAD R4, R8.reuse, R15, R4 ;  /* 0x0000000f08047224 */ /* 0x040fe400078e0204 */
[----:B------:R-:W-:Y:S02]  /*7e40*/  IMAD.MOV.U32 R14, RZ, RZ, R6 ;  /* 0x000000ffff0e7224 */ /* 0x000fe400078e0006 */
[----:B------:R-:W-:Y:S02]  /*7e50*/  IMAD.MOV R12, RZ, RZ, -R12 ;  /* 0x000000ffff0c7224 */ /* 0x000fe400078e0a0c */
[----:B------:R-:W-:Y:S01]  /*7e60*/  @!P5 IMAD.MOV R14, RZ, RZ, -R14 ;  /* 0x000000ffff0ed224 */ /* 0x000fe200078e0a0e */
[C---:B------:R-:W-:Y:S01]  /*7e70*/  ISETP.GT.U32.AND P5, PT, R8.reuse, R4, PT ;  /* 0x000000040800720c */ /* 0x040fe20003fa4070 */
[----:B------:R-:W-:Y:S01]  /*7e80*/  @!P1 IMAD.MOV R13, RZ, RZ, -R13 ;  /* 0x000000ffff0d9224 */ /* 0x000fe200078e0a0d */
[----:B------:R-:W-:Y:S01]  /*7e90*/  ISETP.GE.AND P1, PT, R3, RZ, PT ;  /* 0x000000ff0300720c */ /* 0x000fe20003f26270 */
[----:B------:R-:W-:Y:S01]  /*7ea0*/  IMAD.HI.U32 R6, R9, R11, RZ ;  /* 0x0000000b09067227 */ /* 0x000fe200078e00ff */
[----:B------:R-:W-:Y:S03]  /*7eb0*/  STL [R1+0x734], R14 ;  /* 0x0007340e01007387 */ /* 0x000fe60000100800 */
[----:B------:R-:W-:Y:S01]  /*7ec0*/  IMAD R3, R8, R12, R5 ;  /* 0x0000000c08037224 */ /* 0x000fe200078e0205 */
[----:B------:R0:W-:Y:S01]  /*7ed0*/  STL [R1+0x730], R13 ;  /* 0x0007300d01007387 */ /* 0x0001e20000100800 */
[----:B------:R-:W-:-:S02]  /*7ee0*/  IMAD.MOV R6, RZ, RZ, -R6 ;  /* 0x000000ffff067224 */ /* 0x000fc400078e0a06 */
[--C-:B------:R-:W-:Y:S01]  /*7ef0*/  @!P0 IMAD.IADD R2, R2, 0x1, -R8.reuse ;  /* 0x0000000102028824 */ /* 0x100fe200078e0a08 */
[----:B------:R-:W-:Y:S01]  /*7f00*/  ISETP.GE.AND P0, PT, R10, RZ, PT ;  /* 0x000000ff0a00720c */ /* 0x000fe20003f06270 */
[----:B------:R-:W-:Y:S01]  /*7f10*/  @!P2 IMAD.IADD R7, R7, 0x1, -R8 ;  /* 0x000000010707a824 */ /* 0x000fe200078e0a08 */
[C---:B------:R-:W-:Y:S01]  /*7f20*/  ISETP.GT.U32.AND P2, PT, R8.reuse, R3, PT ;  /* 0x000000030800720c */ /* 0x040fe20003f44070 */
[----:B------:R-:W-:Y:S02]  /*7f30*/  IMAD R11, R8, R6, R11 ;  /* 0x00000006080b7224 */ /* 0x000fe400078e020b */
[----:B------:R-:W-:Y:S02]  /*7f40*/  IMAD.MOV.U32 R15, RZ, RZ, R2 ;  /* 0x000000ffff0f7224 */ /* 0x000fe400078e0002 */
[--C-:B------:R-:W-:Y:S02]  /*7f50*/  @!P5 IMAD.IADD R4, R4, 0x1, -R8.reuse ;  /* 0x000000010404d824 */ /* 0x100fe400078e0a08 */
[----:B------:R-:W-:Y:S01]  /*7f60*/  @!P6 IMAD.MOV R15, RZ, RZ, -R15 ;  /* 0x000000ffff0fe224 */ /* 0x000fe200078e0a0f */
[----:B------:R-:W-:Y:S01]  /*7f70*/  ISETP.GT.U32.AND P6, PT, R8, R11, PT ;  /* 0x0000000b0800720c */ /* 0x000fe20003fc4070 */
[----:B------:R-:W-:Y:S01]  /*7f80*/  VIADD R6, R0, 0x8e ;  /* 0x0000008e00067836 */ /* 0x000fe20000000000 */
[----:B------:R-:W-:Y:S01]  /*7f90*/  ISETP.GT.U32.AND P5, PT, R8, R4, PT ;  /* 0x000000040800720c */ /* 0x000fe20003fa4070 */
[C---:B0-----:R-:W-:Y:S01]  /*7fa0*/  VIADD R13, R0.reuse, 0x8d ;  /* 0x0000008d000d7836 */ /* 0x041fe20000000000 */
[----:B------:R0:W-:Y:S01]  /*7fb0*/  STL [R1+0x24c], R15 ;  /* 0x00024c0f01007387 */ /* 0x0001e20000100800 */
[----:B------:R-:W-:Y:S01]  /*7fc0*/  @!P2 IMAD.IADD R3, R3, 0x1, -R8 ;  /* 0x000000010303a824 */ /* 0x000fe200078e0a08 */
[----:B------:R-:W-:Y:S01]  /*7fd0*/  IABS R12, R6 ;  /* 0x00000006000c7213 */ /* 0x000fe20000000000 */
[----:B------:R-:W-:Y:S01]  /*7fe0*/  IMAD.MOV.U32 R14, RZ, RZ, R7 ;  /* 0x000000ffff0e7224 */ /* 0x000fe200078e0007 */
[----:B------:R-:W-:Y:S01]  /*7ff0*/  IABS R10, R13 ;  /* 0x0000000d000a7213 */ /* 0x000fe20000000000 */
[----:B------:R-:W-:Y:S01]  /*8000*/  VIADD R5, R0, 0x8f ;  /* 0x0000008f00057836 */ /* 0x000fe20000000000 */
[----:B------:R-:W-:Y:S01]  /*8010*/  ISETP.GT.U32.AND P2, PT, R8, R3, PT ;  /* 0x000000030800720c */ /* 0x000fe20003f44070 */
[----:B------:R-:W-:Y:S01]  /*8020*/  @!P4 IMAD.MOV R14, RZ, RZ, -R14 ;  /* 0x000000ffff0ec224 */ /* 0x000fe200078e0a0e */
[----:B------:R-:W-:Y:S01]  /*8030*/  ISETP.GE.AND P4, PT, R13, RZ, PT ;  /* 0x000000ff0d00720c */ /* 0x000fe20003f86270 */
[----:B------:R-:W-:Y:S01]  /*8040*/  @!P6 IMAD.IADD R11, R11, 0x1, -R8 ;  /* 0x000000010b0be824 */ /* 0x000fe200078e0a08 */
[----:B------:R-:W-:Y:S01]  /*8050*/  IABS R2, R5 ;  /* 0x0000000500027213 */ /* 0x000fe20000000000 */
[----:B------:R-:W-:Y:S01]  /*8060*/  IMAD.MOV.U32 R13, RZ, RZ, R12 ;  /* 0x000000ffff0d7224 */ /* 0x000fe200078e000c */
[----:B------:R1:W-:Y:S01]  /*8070*/  STL [R1+0x250], R14 ;  /* 0x0002500e01007387 */ /* 0x0003e20000100800 */
[----:B------:R-:W-:Y:S01]  /*8080*/  @!P5 IMAD.IADD R4, R4, 0x1, -R8 ;  /* 0x000000010404d824 */ /* 0x000fe200078e0a08 */
[----:B------:R-:W-:Y:S01]  /*8090*/  ISETP.GT.U32.AND P6, PT, R8, R11, PT ;  /* 0x0000000b0800720c */ /* 0x000fe20003fc4070 */
[----:B------:R-:W-:Y:S01]  /*80a0*/  IMAD.HI.U32 R7, R9, R10, RZ ;  /* 0x0000000a09077227 */ /* 0x000fe200078e00ff */
[----:B------:R-:W-:-:S03]  /*80b0*/  ISETP.GE.AND P5, PT, R6, RZ, PT ;  /* 0x000000ff0600720c */ /* 0x000fc60003fa6270 */
[----:B------:R-:W-:-:S04]  /*80c0*/  IMAD.HI.U32 R6, R9, R13, RZ ;  /* 0x0000000d09067227 */ /* 0x000fc800078e00ff */
[----:B------:R-:W-:Y:S02]  /*80d0*/  IMAD.MOV.U32 R12, RZ, RZ, R2 ;  /* 0x000000ffff0c7224 */ /* 0x000fe400078e0002 */
[----:B------:R-:W-:Y:S02]  /*80e0*/  IMAD.MOV R7, RZ, RZ, -R7 ;  /* 0x000000ffff077224 */ /* 0x000fe400078e0a07 */
[----:B------:R-:W-:Y:S02]  /*80f0*/  IMAD.MOV R6, RZ, RZ, -R6 ;  /* 0x000000ffff067224 */ /* 0x000fe400078e0a06 */
[----:B------:R-:W-:Y:S02]  /*8100*/  @!P2 IMAD.IADD R3, R3, 0x1, -R8 ;  /* 0x000000010303a824 */ /* 0x000fe400078e0a08 */
[----:B0-----:R-:W-:Y:S02]  /*8110*/  IMAD.MOV.U32 R15, RZ, RZ, R4 ;  /* 0x000000ffff0f7224 */ /* 0x001fe400078e0004 */
[----:B-1----:R-:W-:-:S04]  /*8120*/  IMAD.HI.U32 R14, R9, R12, RZ ;  /* 0x0000000c090e7227 */ /* 0x002fc800078e00ff */
[C---:B------:R-:W-:Y:S02]  /*8130*/  IMAD R2, R8.reuse, R7, R10 ;  /* 0x0000000708027224 */ /* 0x040fe400078e020a */
[C---:B------:R-:W-:Y:S02]  /*8140*/  IMAD R4, R8.reuse, R6, R13 ;  /* 0x0000000608047224 */ /* 0x040fe400078e020d */
[----:B------:R-:W-:Y:S01]  /*8150*/  IMAD.MOV.U32 R7, RZ, RZ, R3 ;  /* 0x000000ffff077224 */ /* 0x000fe200078e0003 */
[C---:B------:R-:W-:Y:S01]  /*8160*/  ISETP.GT.U32.AND P2, PT, R8.reuse, R2, PT ;  /* 0x000000020800720c */ /* 0x040fe20003f44070 */
[----:B------:R-:W-:Y:S01]  /*8170*/  @!P3 IMAD.MOV R15, RZ, RZ, -R15 ;  /* 0x000000ffff0fb224 */ /* 0x000fe200078e0a0f */
[----:B------:R-:W-:Y:S01]  /*8180*/  ISETP.GE.AND P3, PT, R5, RZ, PT ;  /* 0x000000ff0500720c */ /* 0x000fe20003f66270 */
[----:B------:R-:W-:Y:S02]  /*8190*/  IMAD.MOV R14, RZ, RZ, -R14 ;  /* 0x000000ffff0e7224 */ /* 0x000fe400078e0a0e */
[----:B------:R-:W-:Y:S01]  /*81a0*/  @!P6 IMAD.IADD R11, R11, 0x1, -R8 ;  /* 0x000000010b0be824 */ /* 0x000fe200078e0a08 */
[----:B------:R0:W-:Y:S01]  /*81b0*/  STL [R1+0x724], R15 ;  /* 0x0007240f01007387 */ /* 0x0001e20000100800 */
[----:B------:R-:W-:Y:S01]  /*81c0*/  @!P1 IMAD.MOV R7, RZ, RZ, -R7 ;  /* 0x000000ffff079224 */ /* 0x000fe200078e0a07 */
[C---:B------:R-:W-:Y:S01]  /*81d0*/  ISETP.GT.U32.AND P1, PT, R8.reuse, R4, PT ;  /* 0x000000040800720c */ /* 0x040fe20003f24070 */
[----:B------:R-:W-:Y:S01]  /*81e0*/  IMAD R10, R8, R14, R12 ;  /* 0x0000000e080a7224 */ /* 0x000fe200078e020c */
[----:B------:R-:W-:Y:S01]  /*81f0*/  ISETP.GE.AND P6, PT, R60, RZ, PT ;  /* 0x000000ff3c00720c */ /* 0x000fe20003fc6270 */
[----:B------:R-:W-:Y:S01]  /*8200*/  VIADD R13, R0, 0x91 ;  /* 0x00000091000d7836 */ /* 0x000fe20000000000 */
[----:B------:R-:W-:Y:S01]  /*8210*/  IABS R60, R60 ;  /* 0x0000003c003c7213 */ /* 0x000fe20000000000 */
[----:B------:R-:W-:Y:S01]  /*8220*/  @!P2 IMAD.IADD R2, R2, 0x1, -R8 ;  /* 0x000000010202a824 */ /* 0x000fe200078e0a08 */
[----:B------:R1:W-:Y:S01]  /*8230*/  STL [R1+0x710], R7 ;  /* 0x0007100701007387 */ /* 0x0003e20000100800 */
[----:B------:R-:W-:Y:S01]  /*8240*/  VIADD R3, R0, 0x93 ;  /* 0x0000009300037836 */ /* 0x000fe20000000000 */
[----:B------:R-:W-:Y:S01]  /*8250*/  IABS R62, R13 ;  /* 0x0000000d003e7213 */ /* 0x000fe20000000000 */
[----:B0-----:R-:W-:Y:S01]  /*8260*/  IMAD.MOV.U32 R15, RZ, RZ, R11 ;  /* 0x000000ffff0f7224 */ /* 0x001fe200078e000b */
[----:B------:R-:W-:Y:S01]  /*8270*/  ISETP.GT.U32.AND P2, PT, R8, R2, PT ;  /* 0x000000020800720c */ /* 0x000fe20003f44070 */
[----:B------:R-:W-:Y:S01]  /*8280*/  IMAD.HI.U32 R14, R9, R60, RZ ;  /* 0x0000003c090e7227 */ /* 0x000fe200078e00ff */
[----:B------:R-:W-:-:S03]  /*8290*/  IABS R5, R3 ;  /* 0x0000000300057213 */ /* 0x000fc60000000000 */
[----:B------:R-:W-:Y:S01]  /*82a0*/  @!P0 IMAD.MOV R15, RZ, RZ, -R15 ;  /* 0x000000ffff0f8224 */ /* 0x000fe200078e0a0f */
[----:B------:R-:W-:Y:S01]  /*82b0*/  ISETP.GT.U32.AND P0, PT, R8, R10, PT ;  /* 0x0000000a0800720c */ /* 0x000fe20003f04070 */
[----:B------:R-:W-:Y:S02]  /*82c0*/  @!P1 IMAD.IADD R4, R4, 0x1, -R8 ;  /* 0x0000000104049824 */ /* 0x000fe400078e0a08 */
[----:B------:R-:W-:Y:S01]  /*82d0*/  IMAD.MOV R14, RZ, RZ, -R14 ;  /* 0x000000ffff0e7224 */ /* 0x000fe200078e0a0e */
[----:B------:R0:W-:Y:S01]  /*82e0*/  STL [R1+0x708], R15 ;  /* 0x0007080f01007387 */ /* 0x0001e20000100800 */
[----:B------:R-:W-:Y:S01]  /*82f0*/  IMAD.HI.U32 R12, R9, R62, RZ ;  /* 0x0000003e090c7227 */ /* 0x000fe200078e00ff */
[----:B------:R-:W-:-:S03]  /*8300*/  ISETP.GT.U32.AND P1, PT, R8, R4, PT ;  /* 0x000000040800720c */ /* 0x000fc60003f24070 */
[----:B------:R-:W-:Y:S02]  /*8310*/  IMAD R60, R8, R14, R60 ;  /* 0x0000000e083c7224 */ /* 0x000fe400078e023c */
[----:B------:R-:W-:Y:S02]  /*8320*/  IMAD.MOV R12, RZ, RZ, -R12 ;  /* 0x000000ffff0c7224 */ /* 0x000fe400078e0a0c */
[----:B------:R-:W-:Y:S02]  /*8330*/  @!P0 IMAD.IADD R10, R10, 0x1, -R8 ;  /* 0x000000010a0a8824 */ /* 0x000fe400078e0a08 */
[----:B------:R-:W-:Y:S02]  /*8340*/  VIADD R6, R0, 0x92 ;  /* 0x0000009200067836 */ /* 0x000fe40000000000 */
[C---:B------:R-:W-:Y:S01]  /*8350*/  IMAD R62, R8.reuse, R12, R62 ;  /* 0x0000000c083e7224 */ /* 0x040fe200078e023e */
[----:B------:R-:W-:Y:S01]  /*8360*/  ISETP.GT.U32.AND P0, PT, R8, R10, PT ;  /* 0x0000000a0800720c */ /* 0x000fe20003f04070 */
[----:B------:R-:W-:Y:S01]  /*8370*/  @!P1 IMAD.IADD R4, R4, 0x1, -R8 ;  /* 0x0000000104049824 */ /* 0x000fe200078e0a08 */
[----:B------:R-:W-:Y:S01]  /*8380*/  ISETP.GT.U32.AND P1, PT, R8, R60, PT ;  /* 0x0000003c0800720c */ /* 0x000fe20003f24070 */
[----:B------:R-:W-:Y:S01]  /*8390*/  IMAD.HI.U32 R12, R9, R5, RZ ;  /* 0x00000005090c7227 */ /* 0x000fe200078e00ff */
[----:B-1----:R-:W-:-:S03]  /*83a0*/  IABS R7, R6 ;  /* 0x0000000600077213 */ /* 0x002fc60000000000 */
[----:B------:R-:W-:Y:S01]  /*83b0*/  @!P2 IMAD.IADD R2, R2, 0x1, -R8 ;  /* 0x000000010202a824 */ /* 0x000fe200078e0a08 */
[----:B------:R-:W-:Y:S01]  /*83c0*/  ISETP.GE.AND P2, PT, R13, RZ, PT ;  /* 0x000000ff0d00720c */ /* 0x000fe20003f46270 */
[----:B------:R-:W-:Y:S02]  /*83d0*/  IMAD.MOV R12, RZ, RZ, -R12 ;  /* 0x000000ffff0c7224 */ /* 0x000fe400078e0a0c */
[----:B------:R-:W-:Y:S02]  /*83e0*/  IMAD.MOV.U32 R16, RZ, RZ, R2 ;  /* 0x000000ffff107224 */ /* 0x000fe400078e0002 */
[----:B------:R-:W-:Y:S02]  /*83f0*/  @!P0 IMAD.IADD R10, R10, 0x1, -R8 ;  /* 0x000000010a0a8824 */ /* 0x000fe400078e0a08 */
[----:B------:R-:W-:Y:S02]  /*8400*/  IMAD R5, R8, R12, R5 ;  /* 0x0000000c08057224 */ /* 0x000fe400078e0205 */
[----:B------:R-:W-:-:S02]  /*8410*/  IMAD.MOV.U32 R13, RZ, RZ, R10 ;  /* 0x000000ffff0d7224 */ /* 0x000fc400078e000a */
[----:B------:R-:W-:-:S04]  /*8420*/  IMAD.HI.U32 R11, R9, R7, RZ ;  /* 0x00000007090b7227 */ /* 0x000fc800078e00ff */
[----:B------:R-:W-:Y:S01]  /*8430*/  @!P4 IMAD.MOV R16, RZ, RZ, -R16 ;  /* 0x000000ffff10c224 */ /* 0x000fe200078e0a10 */
[----:B------:R-:W-:Y:S01]  /*8440*/  ISETP.GT.U32.AND P4, PT, R8, R62, PT ;  /* 0x0000003e0800720c */ /* 0x000fe20003f84070 */
[----:B------:R-:W-:Y:S02]  /*8450*/  @!P1 IMAD.IADD R60, R60, 0x1, -R8 ;  /* 0x000000013c3c9824 */ /* 0x000fe400078e0a08 */
[----:B------:R-:W-:Y:S01]  /*8460*/  @!P3 IMAD.MOV R13, RZ, RZ, -R13 ;  /* 0x000000ffff0db224 */ /* 0x000fe200078e0a0d */
[C---:B------:R-:W-:Y:S01]  /*8470*/  ISETP.GT.U32.AND P3, PT, R8.reuse, R5, PT ;  /* 0x000000050800720c */ /* 0x040fe20003f64070 */
[----:B------:R-:W-:Y:S01]  /*8480*/  IMAD.MOV R11, RZ, RZ, -R11 ;  /* 0x000000ffff0b7224 */ /* 0x000fe200078e0a0b */
[----:B------:R-:W-:Y:S01]  /*8490*/  ISETP.GT.U32.AND P1, PT, R8, R60, PT ;  /* 0x0000003c0800720c */ /* 0x000fe20003f24070 */
[----:B------:R-:W-:Y:S01]  /*84a0*/  VIADD R2, R0, 0x94 ;  /* 0x0000009400027836 */ /* 0x000fe20000000000 */
[----:B------:R-:W-:Y:S01]  /*84b0*/  STL [R1+0x700], R16 ;  /* 0x0007001001007387 */ /* 0x000fe20000100800 */
[----:B0-----:R-:W-:-:S02]  /*84c0*/  IMAD.MOV.U32 R15, RZ, RZ, R4 ;  /* 0x000000ffff0f7224 */ /* 0x001fc400078e0004 */
[----:B------:R-:W-:Y:S01]  /*84d0*/  IMAD R4, R8, R11, R7 ;  /* 0x0000000b08047224 */ /* 0x000fe200078e0207 */
[----:B------:R-:W-:Y:S01]  /*84e0*/  IABS R11, R2 ;  /* 0x00000002000b7213 */ /* 0x000fe20000000000 */
[----:B------:R-:W-:Y:S01]  /*84f0*/  @!P5 IMAD.MOV R15, RZ, RZ, -R15 ;  /* 0x000000ffff0fd224 */ /* 0x000fe200078e0a0f */
[----:B------:R-:W-:Y:S01]  /*8500*/  ISETP.GE.AND P5, PT, R6, RZ, PT ;  /* 0x000000ff0600720c */ /* 0x000fe20003fa6270 */
[----:B------:R-:W-:Y:S01]  /*8510*/  VIADD R6, R0, 0x95 ;  /* 0x0000009500067836 */ /* 0x000fe20000000000 */
[----:B------:R-:W-:Y:S01]  /*8520*/  ISETP.GT.U32.AND P0, PT, R8, R4, PT ;  /* 0x000000040800720c */ /* 0x000fe20003f04070 */
[--C-:B------:R-:W-:Y:S01]  /*8530*/  @!P4 IMAD.IADD R62, R62, 0x1, -R8.reuse ;  /* 0x000000013e3ec824 */ /* 0x100fe200078e0a08 */
[----:B------:R0:W-:Y:S01]  /*8540*/  STL [R1+0x6fc], R15 ;  /* 0x0006fc0f01007387 */ /* 0x0001e20000100800 */
[----:B------:R-:W-:Y:S01]  /*8550*/  IMAD.HI.U32 R12, R9, R11, RZ ;  /* 0x0000000b090c7227 */ /* 0x000fe200078e00ff */
[----:B------:R-:W-:Y:S02]  /*8560*/  IABS R10, R6 ;  /* 0x00000006000a7213 */ /* 0x000fe40000000000 */
[----:B------:R-:W-:Y:S01]  /*8570*/  ISETP.GT.U32.AND P4, PT, R8, R62, PT ;  /* 0x0000003e0800720c */ /* 0x000fe20003f84070 */
[----:B------:R-:W-:Y:S01]  /*8580*/  @!P3 IMAD.IADD R5, R5, 0x1, -R8 ;  /* 0x000000010505b824 */ /* 0x000fe200078e0a08 */
[----:B------:R1:W-:Y:S01]  /*8590*/  STL [R1+0x794], R13 ;  /* 0x0007940d01007387 */ /* 0x0003e20000100800 */
[----:B------:R-:W-:-:S02]  /*85a0*/  IMAD.MOV R12, RZ, RZ, -R12 ;  /* 0x000000ffff0c7224 */ /* 0x000fc400078e0a0c */
[----:B------:R-:W-:Y:S01]  /*85b0*/  @!P1 IMAD.IADD R60, R60, 0x1, -R8 ;  /* 0x000000013c3c9824 */ /* 0x000fe200078e0a08 */
[----:B------:R-:W-:Y:S01]  /*85c0*/  ISETP.GE.AND P1, PT, R3, RZ, PT ;  /* 0x000000ff0300720c */ /* 0x000fe20003f26270 */
[C---:B------:R-:W-:Y:S01]  /*85d0*/  IMAD R3, R8.reuse, R12, R11 ;  /* 0x0000000c08037224 */ /* 0x040fe200078e020b */
[----:B------:R-:W-:Y:S01]  /*85e0*/  ISETP.GT.U32.AND P3, PT, R8, R5, PT ;  /* 0x000000050800720c */ /* 0x000fe20003f64070 */
[----:B------:R-:W-:-:S04]  /*85f0*/  IMAD.HI.U32 R11, R9, R10, RZ ;  /* 0x0000000a090b7227 */ /* 0x000fc800078e00ff */
[----:B------:R-:W-:Y:S02]  /*8600*/  IMAD.MOV R11, RZ, RZ, -R11 ;  /* 0x000000ffff0b7224 */ /* 0x000fe400078e0a0b */
[----:B------:R-:W-:Y:S02]  /*8610*/  @!P0 IMAD.IADD R4, R4, 0x1, -R8 ;  /* 0x0000000104048824 */ /* 0x000fe400078e0a08 */
[----:B------:R-:W-:Y:S01]  /*8620*/  @!P6 IMAD.MOV R60, RZ, RZ, -R60 ;  /* 0x000000ffff3ce224 */ /* 0x000fe200078e0a3c */
[----:B------:R-:W-:Y:S01]  /*8630*/  ISETP.GE.AND P6, PT, R2, RZ, PT ;  /* 0x000000ff0200720c */ /* 0x000fe20003fc6270 */
[----:B------:R-:W-:Y:S01]  /*8640*/  VIADD R7, R0, 0x96 ;  /* 0x0000009600077836 */ /* 0x000fe20000000000 */
[C---:B------:R-:W-:Y:S01]  /*8650*/  ISETP.GT.U32.AND P0, PT, R8.reuse, R4, PT ;  /* 0x000000040800720c */ /* 0x040fe20003f04070 */
[----:B------:R-:W-:Y:S02]  /*8660*/  IMAD R2, R8, R11, R10 ;  /* 0x0000000b08027224 */ /* 0x000fe400078e020a */
[--C-:B------:R-:W-:Y:S01]  /*8670*/  @!P4 IMAD.IADD R62, R62, 0x1, -R8.reuse ;  /* 0x000000013e3ec824 */ /* 0x100fe200078e0a08 */
[C---:B------:R-:W-:Y:S01]  /*8680*/  ISETP.GT.U32.AND P4, PT, R8.reuse, R3, PT ;  /* 0x000000030800720c */ /* 0x040fe20003f84070 */
[----:B------:R-:W-:Y:S01]  /*8690*/  @!P3 IMAD.IADD R5, R5, 0x1, -R8 ;  /* 0x000000010505b824 */ /* 0x000fe200078e0a08 */
[----:B0-----:R-:W-:Y:S01]  /*86a0*/  IABS R15, R7 ;  /* 0x00000007000f7213 */ /* 0x001fe20000000000 */
[----:B------:R-:W-:Y:S01]  /*86b0*/  @!P2 IMAD.MOV R62, RZ, RZ, -R62 ;  /* 0x000000ffff3ea224 */ /* 0x000fe200078e0a3e */
[----:B------:R-:W-:Y:S01]  /*86c0*/  ISETP.GT.U32.AND P3, PT, R8, R2, PT ;  /* 0x000000020800720c */ /* 0x000fe20003f64070 */
[----:B-1----:R-:W-:Y:S01]  /*86d0*/  IMAD.MOV.U32 R13, RZ, RZ, R5 ;  /* 0x000000ffff0d7224 */ /* 0x002fe200078e0005 */
[----:B------:R-:W-:Y:S01]  /*86e0*/  ISETP.GE.AND P2, PT, R6, RZ, PT ;  /* 0x000000ff0600720c */ /* 0x000fe20003f46270 */
[----:B------:R-:W-:-:S04]  /*86f0*/  IMAD.HI.U32 R12, R9, R15, RZ ;  /* 0x0000000f090c7227 */ /* 0x000fc800078e00ff */
[----:B------:R-:W-:Y:S02]  /*8700*/  IMAD.MOV R12, RZ, RZ, -R12 ;  /* 0x000000ffff0c7224 */ /* 0x000fe400078e0a0c */
[----:B------:R-:W-:Y:S02]  /*8710*/  VIADD R6, R0, 0x97 ;  /* 0x0000009700067836 */ /* 0x000fe40000000000 */
[--C-:B------:R-:W-:Y:S02]  /*8720*/  @!P4 IMAD.IADD R3, R3, 0x1, -R8.reuse ;  /* 0x000000010303c824 */ /* 0x100fe400078e0a08 */
[--C-:B------:R-:W-:Y:S01]  /*8730*/  @!P0 IMAD.IADD R4, R4, 0x1, -R8.reuse ;  /* 0x0000000104048824 */ /* 0x100fe200078e0a08 */
[----:B------:R-:W-:Y:S01]  /*8740*/  ISETP.GE.AND P0, PT, R7, RZ, PT ;  /* 0x000000ff0700720c */ /* 0x000fe20003f06270 */
[----:B------:R-:W-:Y:S01]  /*8750*/  IMAD R15, R8, R12, R15 ;  /* 0x0000000c080f7224 */ /* 0x000fe200078e020f */
[----:B------:R-:W-:Y:S01]  /*8760*/  IABS R12, R6 ;  /* 0x00000006000c7213 */ /* 0x000fe20000000000 */
[----:B------:R-:W-:Y:S01]  /*8770*/  @!P3 IMAD.IADD R2, R2, 0x1, -R8 ;  /* 0x000000010202b824 */ /* 0x000fe200078e0a08 */
[----:B------:R-:W-:Y:S01]  /*8780*/  ISETP.GT.U32.AND P4, PT, R8, R3, PT ;  /* 0x000000030800720c */ /* 0x000fe20003f84070 */
[----:B------:R-:W-:-:S02]  /*8790*/  IMAD.MOV.U32 R14, RZ, RZ, R4 ;  /* 0x000000ffff0e7224 */ /* 0x000fc400078e0004 */
[----:B------:R-:W-:Y:S01]  /*87a0*/  VIADD R4, R0, 0x98 ;  /* 0x0000009800047836 */ /* 0x000fe20000000000 */
[----:B------:R-:W-:Y:S01]  /*87b0*/  ISETP.GT.U32.AND P3, PT, R8, R2, PT ;  /* 0x000000020800720c */ /* 0x000fe20003f64070 */
[----:B------:R-:W-:-:S03]  /*87c0*/  IMAD.HI.U32 R10, R9, R12, RZ ;  /* 0x0000000c090a7227 */ /* 0x000fc600078e00ff */
[----:B------:R-:W-:Y:S01]  /*87d0*/  IABS R64, R4 ;  /* 0x0000000400407213 */ /* 0x000fe20000000000 */
[----:B------:R-:W-:Y:S02]  /*87e0*/  IMAD.MOV R10, RZ, RZ, -R10 ;  /* 0x000000ffff0a7224 */ /* 0x000fe400078e0a0a */
[----:B------:R-:W-:Y:S01]  /*87f0*/  @!P5 IMAD.MOV R14, RZ, RZ, -R14 ;  /* 0x000000ffff0ed224 */ /* 0x000fe200078e0a0e */
[----:B------:R-:W-:Y:S01]  /*8800*/  ISETP.GE.AND P5, PT, R6, RZ, PT ;  /* 0x000000ff0600720c */ /* 0x000fe20003fa6270 */
[----:B------:R-:W-:-:S03]  /*8810*/  IMAD.HI.U32 R7, R9, R64, RZ ;  /* 0x0000004009077227 */ /* 0x000fc600078e00ff */
[----:B------:R-:W-:Y:S01]  /*8820*/  STL [R1+0x778], R14 ;  /* 0x0007780e01007387 */ /* 0x000fe20000100800 */
[----:B------:R-:W-:Y:S02]  /*8830*/  IMAD R12, R8, R10, R12 ;  /* 0x0000000a080c7224 */ /* 0x000fe400078e020c */
[----:B------:R-:W-:Y:S01]  /*8840*/  @!P1 IMAD.MOV R13, RZ, RZ, -R13 ;  /* 0x000000ffff0d9224 */ /* 0x000fe200078e0a0d */
[----:B------:R-:W-:Y:S01]  /*8850*/  ISETP.GE.AND P1, PT, R4, RZ, PT ;  /* 0x000000ff0400720c */ /* 0x000fe20003f26270 */
[--C-:B------:R-:W-:Y:S01]  /*8860*/  @!P4 IMAD.IADD R3, R3, 0x1, -R8.reuse ;  /* 0x000000010303c824 */ /* 0x100fe200078e0a08 */
[----:B------:R-:W-:Y:S01]  /*8870*/  ISETP.GT.U32.AND P4, PT, R8, R15, PT ;  /* 0x0000000f0800720c */ /* 0x000fe20003f84070 */
[----:B------:R-:W-:Y:S01]  /*8880*/  IMAD.MOV R7, RZ, RZ, -R7 ;  /* 0x000000ffff077224 */ /* 0x000fe200078e0a07 */
[----:B------:R0:W-:Y:S01]  /*8890*/  STL [R1+0x780], R13 ;  /* 0x0007800d01007387 */ /* 0x0001e20000100800 */
[----:B------:R-:W-:Y:S01]  /*88a0*/  @!P3 IMAD.IADD R2, R2, 0x1, -R8 ;  /* 0x000000010202b824 */ /* 0x000fe200078e0a08 */
[C---:B------:R-:W-:Y:S01]  /*88b0*/  ISETP.GT.U32.AND P3, PT, R8.reuse, R12, PT ;  /* 0x0000000c0800720c */ /* 0x040fe20003f64070 */
[----:B------:R-:W-:-:S02]  /*88c0*/  IMAD R64, R8, R7, R64 ;  /* 0x0000000708407224 */ /* 0x000fc400078e0240 */
[C---:B------:R-:W-:Y:S02]  /*88d0*/  VIADD R6, R0.reuse, 0x9a ;  /* 0x0000009a00067836 */ /* 0x040fe40000000000 */
[----:B------:R-:W-:Y:S02]  /*88e0*/  VIADD R4, R0, 0x99 ;  /* 0x0000009900047836 */ /* 0x000fe40000000000 */
[----:B------:R-:W-:Y:S01]  /*88f0*/  IMAD.MOV.U32 R11, RZ, RZ, R2 ;  /* 0x000000ffff0b7224 */ /* 0x000fe200078e0002 */
[----:B------:R-:W-:Y:S01]  /*8900*/  IABS R5, R6 ;  /* 0x0000000600057213 */ /* 0x000fe20000000000 */
[----:B0-----:R-:W-:Y:S01]  /*8910*/  IMAD.MOV.U32 R13, RZ, RZ, R3 ;  /* 0x000000ffff0d7224 */ /* 0x001fe200078e0003 */
[----:B------:R-:W-:Y:S01]  /*8920*/  IABS R66, R4 ;  /* 0x0000000400427213 */ /* 0x000fe20000000000 */
[--C-:B------:R-:W-:Y:S02]  /*8930*/  @!P4 IMAD.IADD R15, R15, 0x1, -R8.reuse ;  /* 0x000000010f0fc824 */ /* 0x100fe400078e0a08 */
[----:B------:R-:W-:Y:S01]  /*8940*/  @!P6 IMAD.MOV R13, RZ, RZ, -R13 ;  /* 0x000000ffff0de224 */ /* 0x000fe200078e0a0d */
[----:B------:R-:W-:Y:S01]  /*8950*/  ISETP.GT.U32.AND P6, PT, R8, R64, PT ;  /* 0x000000400800720c */ /* 0x000fe20003fc4070 */
[----:B------:R-:W-:Y:S01]  /*8960*/  @!P3 IMAD.IADD R12, R12, 0x1, -R8 ;  /* 0x000000010c0cb824 */ /* 0x000fe200078e0a08 */
[C---:B------:R-:W-:Y:S01]  /*8970*/  ISETP.GT.U32.AND P4, PT, R8.reuse, R15, PT ;  /* 0x0000000f0800720c */ /* 0x040fe20003f84070 */
[----:B------:R-:W-:Y:S01]  /*8980*/  IMAD.HI.U32 R10, R9, R5, RZ ;  /* 0x00000005090a7227 */ /* 0x000fe200078e00ff */
[----:B------:R-:W-:Y:S02]  /*8990*/  STL [R1+0x76c], R13 ;  /* 0x00076c0d01007387 */ /* 0x000fe40000100800 */
[----:B------:R-:W-:Y:S01]  /*89a0*/  ISETP.GT.U32.AND P3, PT, R8, R12, PT ;  /* 0x0000000c0800720c */ /* 0x000fe20003f64070 */
[----:B------:R-:W-:-:S02]  /*89b0*/  IMAD.MOV R10, RZ, RZ, -R10 ;  /* 0x000000ffff0a7224 */ /* 0x000fc400078e0a0a */
[----:B------:R-:W-:-:S04]  /*89c0*/  IMAD.HI.U32 R7, R9, R66, RZ ;  /* 0x0000004209077227 */ /* 0x000fc800078e00ff */
[----:B------:R-:W-:Y:S02]  /*89d0*/  @!P6 IMAD.IADD R64, R64, 0x1, -R8 ;  /* 0x000000014040e824 */ /* 0x000fe400078e0a08 */
[C---:B------:R-:W-:Y:S02]  /*89e0*/  IMAD R5, R8.reuse, R10, R5 ;  /* 0x0000000a08057224 */ /* 0x040fe400078e0205 */
[----:B------:R-:W-:Y:S01]  /*89f0*/  IMAD.MOV R7, RZ, RZ, -R7 ;  /* 0x000000ffff077224 */ /* 0x000fe200078e0a07 */
[----:B------:R-:W-:Y:S01]  /*8a00*/  ISETP.GT.U32.AND P6, PT, R8, R64, PT ;  /* 0x000000400800720c */ /* 0x000fe20003fc4070 */
[----:B------:R-:W-:Y:S02]  /*8a10*/  VIADD R10, R0, 0x9b ;  /* 0x0000009b000a7836 */ /* 0x000fe40000000000 */
[----:B------:R-:W-:Y:S02]  /*8a20*/  IMAD R66, R8, R7, R66 ;  /* 0x0000000708427224 */ /* 0x000fe400078e0242 */
[--C-:B------:R-:W-:Y:S01]  /*8a30*/  @!P4 IMAD.IADD R15, R15, 0x1, -R8.reuse ;  /* 0x000000010f0fc824 */ /* 0x100fe200078e0a08 */
[----:B------:R-:W-:Y:S01]  /*8a40*/  IABS R3, R10 ;  /* 0x0000000a00037213 */ /* 0x000fe20000000000 */
[----:B------:R-:W-:Y:S01]  /*8a50*/  @!P3 IMAD.IADD R12, R12, 0x1, -R8 ;  /* 0x000000010c0cb824 */ /* 0x000fe200078e0a08 */
[----:B------:R-:W-:Y:S01]  /*8a60*/  ISETP.GE.AND P4, PT, R6, RZ, PT ;  /* 0x000000ff0600720c */ /* 0x000fe20003f86270 */
[----:B------:R-:W-:Y:S01]  /*8a70*/  VIADD R6, R0, 0x9c ;  /* 0x0000009c00067836 */ /* 0x000fe20000000000 */
[----:B------:R-:W-:Y:S01]  /*8a80*/  ISETP.GT.U32.AND P3, PT, R8, R66, PT ;  /* 0x000000420800720c */ /* 0x000fe20003f64070 */
[----:B------:R-:W-:-:S03]  /*8a90*/  IMAD.HI.U32 R16, R9, R3, RZ ;  /* 0x0000000309107227 */ /* 0x000fc600078e00ff */
[----:B------:R-:W-:Y:S01]  /*8aa0*/  IABS R2, R6 ;  /* 0x0000000600027213 */ /* 0x000fe20000000000 */
[----:B------:R-:W-:Y:S01]  /*8ab0*/  @!P2 IMAD.MOV R11, RZ, RZ, -R11 ;  /* 0x000000ffff0ba224 */ /* 0x000fe200078e0a0b */
[----:B------:R-:W-:Y:S01]  /*8ac0*/  ISETP.GE.AND P2, PT, R4, RZ, PT ;  /* 0x000000ff0400720c */ /* 0x000fe20003f46270 */
[----:B------:R-:W-:Y:S02]  /*8ad0*/  IMAD.MOV R16, RZ, RZ, -R16 ;  /* 0x000000ffff107224 */ /* 0x000fe400078e0a10 */
[----:B------:R-:W-:Y:S01]  /*8ae0*/  @!P6 IMAD.IADD R64, R64, 0x1, -R8 ;  /* 0x000000014040e824 */ /* 0x000fe200078e0a08 */
[----:B------:R0:W-:Y:S01]  /*8af0*/  STL [R1+0x770], R11 ;  /* 0x0007700b01007387 */ /* 0x0001e20000100800 */
[----:B------:R-:W-:Y:S01]  /*8b00*/  ISETP.GT.U32.AND P6, PT, R8, R5, PT ;  /* 0x000000050800720c */ /* 0x000fe20003fc4070 */
[----:B------:R-:W-:-:S04]  /*8b10*/  IMAD.HI.U32 R21, R9, R2, RZ ;  /* 0x0000000209157227 */ /* 0x000fc800078e00ff */
[----:B------:R-:W-:Y:S02]  /*8b20*/  IMAD R3, R8, R16, R3 ;  /* 0x0000001008037224 */ /* 0x000fe400078e0203 */
[----:B------:R-:W-:Y:S02]  /*8b30*/  IMAD.MOV R21, RZ, RZ, -R21 ;  /* 0x000000ffff157224 */ /* 0x000fe400078e0a15 */
[C---:B0-----:R-:W-:Y:S02]  /*8b40*/  VIADD R11, R0.reuse, 0x9d ;  /* 0x0000009d000b7836 */ /* 0x041fe40000000000 */
[----:B------:R-:W-:Y:S02]  /*8b50*/  VIADD R7, R0, 0x9e ;  /* 0x0000009e00077836 */ /* 0x000fe40000000000 */
[----:B------:R-:W-:Y:S01]  /*8b60*/  @!P3 IMAD.IADD R66, R66, 0x1, -R8 ;  /* 0x000000014242b824 */ /* 0x000fe200078e0a08 */
[----:B------:R-:W-:Y:S01]  /*8b70*/  IABS R17, R11 ;  /* 0x0000000b00117213 */ /* 0x000fe20000000000 */
[C---:B------:R-:W-:Y:S01]  /*8b80*/  IMAD R2, R8.reuse, R21, R2 ;  /* 0x0000001508027224 */ /* 0x040fe200078e0202 */
[----:B------:R-:W-:Y:S01]  /*8b90*/  ISETP.GT.U32.AND P3, PT, R8, R3, PT ;  /* 0x000000030800720c */ /* 0x000fe20003f64070 */
[----:B------:R-:W-:Y:S01]  /*8ba0*/  IMAD.MOV.U32 R22, RZ, RZ, R15 ;  /* 0x000000ffff167224 */ /* 0x000fe200078e000f */
[----:B------:R-:W-:Y:S01]  /*8bb0*/  IABS R13, R7 ;  /* 0x00000007000d7213 */ /* 0x000fe20000000000 */
[----:B------:R-:W-:-:S04]  /*8bc0*/  IMAD.HI.U32 R19, R9, R17, RZ ;  /* 0x0000001109137227 */ /* 0x000fc800078e00ff */
[----:B------:R-:W-:Y:S01]  /*8bd0*/  @!P6 IMAD.IADD R5, R5, 0x1, -R8 ;  /* 0x000000010505e824 */ /* 0x000fe200078e0a08 */
[C---:B------:R-:W-:Y:S01]  /*8be0*/  ISETP.GT.U32.AND P6, PT, R8.reuse, R2, PT ;  /* 0x000000020800720c */ /* 0x040fe20003fc4070 */
[----:B------:R-:W-:Y:S01]  /*8bf0*/  @!P0 IMAD.MOV R22, RZ, RZ, -R22 ;  /* 0x000000ffff168224 */ /* 0x000fe200078e0a16 */
[----:B------:R-:W-:Y:S01]  /*8c00*/  ISETP.GT.U32.AND P0, PT, R8, R66, PT ;  /* 0x000000420800720c */ /* 0x000fe20003f04070 */
[----:B------:R-:W-:Y:S02]  /*8c10*/  IMAD.MOV R19, RZ, RZ, -R19 ;  /* 0x000000ffff137224 */ /* 0x000fe400078e0a13 */
[----:B------:R-:W-:Y:S01]  /*8c20*/  VIADD R4, R0, 0x9f ;  /* 0x0000009f00047836 */ /* 0x000fe20000000000 */
[----:B------:R-:W-:Y:S01]  /*8c30*/  STL [R1+0x75c], R22 ;  /* 0x00075c1601007387 */ /* 0x000fe20000100800 */
[----:B------:R-:W-:-:S03]  /*8c40*/  IMAD.HI.U32 R16, R9, R13, RZ ;  /* 0x0000000d09107227 */ /* 0x000fc600078e00ff */
[----:B------:R-:W-:Y:S01]  /*8c50*/  IABS R14, R4 ;  /* 0x00000004000e7213 */ /* 0x000fe20000000000 */
[C---:B------:R-:W-:Y:S02]  /*8c60*/  IMAD R17, R8.reuse, R19, R17 ;  /* 0x0000001308117224 */ /* 0x040fe400078e0211 */
[----:B------:R-:W-:Y:S02]  /*8c70*/  IMAD.MOV R16, RZ, RZ, -R16 ;  /* 0x000000ffff107224 */ /* 0x000fe400078e0a10 */
[----:B------:R-:W-:Y:S01]  /*8c80*/  @!P3 IMAD.IADD R3, R3, 0x1, -R8 ;  /* 0x000000010303b824 */ /* 0x000fe200078e0a08 */
[C---:B------:R-:W-:Y:S01]  /*8c90*/  ISETP.GT.U32.AND P3, PT, R8.reuse, R5, PT ;  /* 0x000000050800720c */ /* 0x040fe20003f64070 */
[----:B------:R-:W-:Y:S02]  /*8ca0*/  IMAD.MOV.U32 R19, RZ, RZ, R12 ;  /* 0x000000ffff137224 */ /* 0x000fe400078e000c */
[C---:B------:R-:W-:Y:S02]  /*8cb0*/  IMAD R13, R8.reuse, R16, R13 ;  /* 0x00000010080d7224 */ /* 0x040fe400078e020d */
[----:B------:R-:W-:Y:S01]  /*8cc0*/  @!P5 IMAD.MOV R19, RZ, RZ, -R19 ;  /* 0x000000ffff13d224 */ /* 0x000fe200078e0a13 */
[----:B------:R-:W-:Y:S01]  /*8cd0*/  ISETP.GT.U32.AND P5, PT, R8, R3, PT ;  /* 0x000000030800720c */ /* 0x000fe20003fa4070 */
[----:B------:R-:W-:-:S03]  /*8ce0*/  IMAD.HI.U32 R18, R9, R14, RZ ;  /* 0x0000000e09127227 */ /* 0x000fc600078e00ff */
[----:B------:R0:W-:Y:S01]  /*8cf0*/  STL [R1+0x760], R19 ;  /* 0x0007601301007387 */ /* 0x0001e20000100800 */
[----:B------:R-:W-:Y:S02]  /*8d00*/  @!P6 IMAD.IADD R2, R2, 0x1, -R8 ;  /* 0x000000010202e824 */ /* 0x000fe400078e0a08 */
[----:B------:R-:W-:Y:S01]  /*8d10*/  @!P1 IMAD.MOV R64, RZ, RZ, -R64 ;  /* 0x000000ffff409224 */ /* 0x000fe200078e0a40 */
[----:B------:R-:W-:Y:S01]  /*8d20*/  ISETP.GT.U32.AND P1, PT, R8, R17, PT ;  /* 0x000000110800720c */ /* 0x000fe20003f24070 */
[----:B------:R-:W-:Y:S01]  /*8d30*/  @!P0 IMAD.IADD R66, R66, 0x1, -R8 ;  /* 0x0000000142428824 */ /* 0x000fe200078e0a08 */
[C---:B------:R-:W-:Y:S01]  /*8d40*/  ISETP.GT.U32.AND P0, PT, R8.reuse, R13, PT ;  /* 0x0000000d0800720c */ /* 0x040fe20003f04070 */
[----:B------:R-:W-:Y:S01]  /*8d50*/  IMAD.MOV R18, RZ, RZ, -R18 ;  /* 0x000000ffff127224 */ /* 0x000fe200078e0a12 */
[----:B------:R-:W-:Y:S01]  /*8d60*/  ISETP.GT.U32.AND P6, PT, R8, R2, PT ;  /* 0x000000020800720c */ /* 0x000fe20003fc4070 */
[----:B------:R-:W-:Y:S02]  /*8d70*/  VIADD R16, R0, 0xa0 ;  /* 0x000000a000107836 */ /* 0x000fe40000000000 */
[----:B------:R-:W-:-:S02]  /*8d80*/  IMAD R14, R8, R18, R14 ;  /* 0x00000012080e7224 */ /* 0x000fc400078e020e */
[----:B------:R-:W-:Y:S01]  /*8d90*/  VIADD R15, R0, 0xa1 ;  /* 0x000000a1000f7836 */ /* 0x000fe20000000000 */
[----:B------:R-:W-:Y:S01]  /*8da0*/  IABS R18, R16 ;  /* 0x0000001000127213 */ /* 0x000fe20000000000 */
[--C-:B------:R-:W-:Y:S01]  /*8db0*/  @!P3 IMAD.IADD R5, R5, 0x1, -R8.reuse ;  /* 0x000000010505b824 */ /* 0x100fe200078e0a08 */
[----:B------:R-:W-:Y:S01]  /*8dc0*/  ISETP.GE.AND P3, PT, R10, RZ, PT ;  /* 0x000000ff0a00720c */ /* 0x000fe20003f66270 */
[--C-:B------:R-:W-:Y:S01]  /*8dd0*/  @!P5 IMAD.IADD R3, R3, 0x1, -R8.reuse ;  /* 0x000000010303d824 */ /* 0x100fe200078e0a08 */
[----:B------:R-:W-:Y:S01]  /*8de0*/  ISETP.GT.U32.AND P5, PT, R8, R14, PT ;  /* 0x0000000e0800720c */ /* 0x000fe20003fa4070 */
[--C-:B------:R-:W-:Y:S01]  /*8df0*/  @!P1 IMAD.IADD R17, R17, 0x1, -R8.reuse ;  /* 0x0000000111119824 */ /* 0x100fe200078e0a08 */
[----:B------:R-:W-:Y:S01]  /*8e00*/  IABS R12, R15 ;  /* 0x0000000f000c7213 */ /* 0x000fe20000000000 */
[--C-:B------:R-:W-:Y:S01]  /*8e10*/  @!P0 IMAD.IADD R13, R13, 0x1, -R8.reuse ;  /* 0x000000010d0d8824 */ /* 0x100fe200078e0a08 */
[----:B------:R-:W-:Y:S01]  /*8e20*/  ISETP.GE.AND P1, PT, R11, RZ, PT ;  /* 0x000000ff0b00720c */ /* 0x000fe20003f26270 */
[----:B------:R-:W-:Y:S01]  /*8e30*/  IMAD.MOV.U32 R21, RZ, RZ, R5 ;  /* 0x000000ffff157224 */ /* 0x000fe200078e0005 */
[----:B------:R-:W-:Y:S01]  /*8e40*/  ISETP.GE.AND P0, PT, R7, RZ, PT ;  /* 0x000000ff0700720c */ /* 0x000fe20003f06270 */
[----:B------:R-:W-:Y:S01]  /*8e50*/  @!P6 IMAD.IADD R2, R2, 0x1, -R8 ;  /* 0x000000010202e824 */ /* 0x000fe200078e0a08 */
[----:B------:R-:W-:Y:S01]  /*8e60*/  ISETP.GE.AND P6, PT, R6, RZ, PT ;  /* 0x000000ff0600720c */ /* 0x000fe20003fc6270 */
[----:B------:R-:W-:Y:S01]  /*8e70*/  @!P2 IMAD.MOV R66, RZ, RZ, -R66 ;  /* 0x000000ffff42a224 */ /* 0x000fe200078e0a42 */
[C---:B------:R-:W-:Y:S01]  /*8e80*/  ISETP.GT.U32.AND P2, PT, R8.reuse, R17, PT ;  /* 0x000000110800720c */ /* 0x040fe20003f44070 */
[----:B------:R-:W-:Y:S01]  /*8e90*/  @!P4 IMAD.MOV R21, RZ, RZ, -R21 ;  /* 0x000000ffff15c224 */ /* 0x000fe200078e0a15 */
[----:B------:R-:W-:Y:S01]  /*8ea0*/  ISETP.GT.U32.AND P4, PT, R8, R13, PT ;  /* 0x0000000d0800720c */ /* 0x000fe20003f84070 */
[----:B------:R-:W-:-:S03]  /*8eb0*/  IMAD.HI.U32 R10, R9, R18, RZ ;  /* 0x00000012090a7227 */ /* 0x000fc600078e00ff */
[----:B------:R-:W-:Y:S01]  /*8ec0*/  STL [R1+0x738], R21 ;  /* 0x0007381501007387 */ /* 0x000fe20000100800 */
[----:B0-----:R-:W-:-:S04]  /*8ed0*/  IMAD.HI.U32 R19, R9, R12, RZ ;  /* 0x0000000c09137227 */ /* 0x001fc800078e00ff */
[----:B------:R-:W-:Y:S02]  /*8ee0*/  IMAD.MOV R10, RZ, RZ, -R10 ;  /* 0x000000ffff0a7224 */ /* 0x000fe400078e0a0a */
[----:B------:R-:W-:Y:S02]  /*8ef0*/  IMAD.MOV R19, RZ, RZ, -R19 ;  /* 0x000000ffff137224 */ /* 0x000fe400078e0a13 */
[----:B------:R-:W-:Y:S02]  /*8f00*/  @!P5 IMAD.IADD R14, R14, 0x1, -R8 ;  /* 0x000000010e0ed824 */ /* 0x000fe400078e0a08 */
[C---:B------:R-:W-:Y:S02]  /*8f10*/  IMAD R10, R8.reuse, R10, R18 ;  /* 0x0000000a080a7224 */ /* 0x040fe400078e0212 */
[----:B------:R-:W-:Y:S01]  /*8f20*/  IMAD.MOV.U32 R5, RZ, RZ, R3 ;  /* 0x000000ffff057224 */ /* 0x000fe200078e0003 */
[C---:B------:R-:W-:Y:S01]  /*8f30*/  ISETP.GT.U32.AND P5, PT, R8.reuse, R14, PT ;  /* 0x0000000e0800720c */ /* 0x040fe20003fa4070 */
[----:B------:R-:W-:-:S02]  /*8f40*/  IMAD R19, R8, R19, R12 ;  /* 0x0000001308137224 */ /* 0x000fc400078e020c */
[----:B------:R-:W-:Y:S02]  /*8f50*/  VIADD R6, R0, 0xa2 ;  /* 0x000000a200067836 */ /* 0x000fe40000000000 */
[----:B------:R-:W-:Y:S01]  /*8f60*/  @!P3 IMAD.MOV R5, RZ, RZ, -R5 ;  /* 0x000000ffff05b224 */ /* 0x000fe200078e0a05 */
[----:B------:R-:W-:Y:S01]  /*8f70*/  ISETP.GT.U32.AND P3, PT, R8, R10, PT ;  /* 0x0000000a0800720c */ /* 0x000fe20003f64070 */
[----:B------:R-:W-:Y:S01]  /*8f80*/  @!P6 IMAD.MOV R2, RZ, RZ, -R2 ;  /* 0x000000ffff02e224 */ /* 0x000fe200078e0a02 */
[----:B------:R-:W-:Y:S01]  /*8f90*/  ISETP.GE.AND P6, PT, R4, RZ, PT ;  /* 0x000000ff0400720c */ /* 0x000fe20003fc6270 */
[--C-:B------:R-:W-:Y:S01]  /*8fa0*/  @!P2 IMAD.IADD R17, R17, 0x1, -R8.reuse ;  /* 0x000000011111a824 */ /* 0x100fe200078e0a08 */
[----:B------:R-:W-:Y:S01]  /*8fb0*/  IABS R4, R6 ;  /* 0x0000000600047213 */ /* 0x000fe20000000000 */
[----:B------:R-:W-:Y:S01]  /*8fc0*/  @!P4 IMAD.IADD R13, R13, 0x1, -R8 ;  /* 0x000000010d0dc824 */ /* 0x000fe200078e0a08 */
[----:B------:R-:W-:Y:S01]  /*8fd0*/  ISETP.GT.U32.AND P2, PT, R8, R19, PT ;  /* 0x000000130800720c */ /* 0x000fe20003f44070 */
[----:B------:R-:W-:Y:S01]  /*8fe0*/  IMAD.MOV.U32 R11, RZ, RZ, R17 ;  /* 0x000000ffff0b7224 */ /* 0x000fe200078e0011 */
[----:B------:R0:W-:Y:S01]  /*8ff0*/  STL [R1+0x748], R5 ;  /* 0x0007480501007387 */ /* 0x0001e20000100800 */
[----:B------:R-:W-:Y:S01]  /*9000*/  IMAD.MOV.U32 R7, RZ, RZ, R13 ;  /* 0x000000ffff077224 */ /* 0x000fe200078e000d */
[----:B------:R-:W-:Y:S01]  /*9010*/  ISETP.GE.AND P4, PT, R16, RZ, PT ;  /* 0x000000ff1000720c */ /* 0x000fe20003f86270 */
[----:B------:R-:W-:Y:S01]  /*9020*/  @!P1 IMAD.MOV R11, RZ, RZ, -R11 ;  /* 0x000000ffff0b9224 */ /* 0x000fe200078e0a0b */
[----:B------:R1:W-:Y:S01]  /*9030*/  STL [R1+0x750], R2 ;  /* 0x0007500201007387 */ /* 0x0003e20000100800 */
[----:B------:R-:W-:-:S02]  /*9040*/  @!P0 IMAD.MOV R7, RZ, RZ, -R7 ;  /* 0x000000ffff078224 */ /* 0x000fc400078e0a07 */
[----:B------:R-:W-:Y:S01]  /*9050*/  VIADD R3, R0, 0xa3 ;  /* 0x000000a300037836 */ /* 0x000fe20000000000 */
[----:B------:R-:W-:Y:S01]  /*9060*/  STL [R1+0x740], R11 ;  /* 0x0007400b01007387 */ /* 0x000fe20000100800 */
[--C-:B------:R-:W-:Y:S01]  /*9070*/  @!P5 IMAD.IADD R14, R14, 0x1, -R8.reuse ;  /* 0x000000010e0ed824 */ /* 0x100fe200078e0a08 */
[----:B------:R-:W-:Y:S01]  /*9080*/  ISETP.GE.AND P5, PT, R15, RZ, PT ;  /* 0x000000ff0f00720c */ /* 0x000fe20003fa6270 */
[----:B0-----:R-:W-:Y:S01]  /*9090*/  IMAD.HI.U32 R5, R9, R4, RZ ;  /* 0x0000000409057227 */ /* 0x001fe200078e00ff */
[----:B------:R0:W-:Y:S01]  /*90a0*/  STL [R1+0x744], R7 ;  /* 0x0007440701007387 */ /* 0x0001e20000100800 */
[----:B------:R-:W-:Y:S02]  /*90b0*/  ISETP.GE.AND P0, PT, R3, RZ, PT ;  /* 0x000000ff0300720c */ /* 0x000fe40003f06270 */
[----:B------:R-:W-:Y:S01]  /*90c0*/  IMAD.MOV R5, RZ, RZ, -R5 ;  /* 0x000000ffff057224 */ /* 0x000fe200078e0a05 */
[----:B-1----:R-:W-:Y:S01]  /*90d0*/  IABS R2, R3 ;  /* 0x0000000300027213 */ /* 0x002fe20000000000 */
[--C-:B------:R-:W-:Y:S01]  /*90e0*/  @!P3 IMAD.IADD R10, R10, 0x1, -R8.reuse ;  /* 0x000000010a0ab824 */ /* 0x100fe200078e0a08 */
[----:B------:R-:W-:Y:S01]  /*90f0*/  ISETP.GE.AND P3, PT, R6, RZ, PT ;  /* 0x000000ff0600720c */ /* 0x000fe20003f66270 */
[----:B------:R-:W-:-:S02]  /*9100*/  @!P2 IMAD.IADD R19, R19, 0x1, -R8 ;  /* 0x000000011313a824 */ /* 0x000fc400078e0a08 */
[C---:B------:R-:W-:Y:S01]  /*9110*/  IMAD R15, R8.reuse, R5, R4 ;  /* 0x00000005080f7224 */ /* 0x040fe200078e0204 */
[C---:B------:R-:W-:Y:S01]  /*9120*/  ISETP.GT.U32.AND P2, PT, R8.reuse, R10, PT ;  /* 0x0000000a0800720c */ /* 0x040fe20003f44070 */
[----:B0-----:R-:W-:Y:S01]  /*9130*/  IMAD.MOV.U32 R7, RZ, RZ, R14 ;  /* 0x000000ffff077224 */ /* 0x001fe200078e000e */
[----:B------:R-:W-:Y:S01]  /*9140*/  ISETP.GT.U32.AND P1, PT, R8, R19, PT ;  /* 0x000000130800720c */ /* 0x000fe20003f24070 */
[----:B------:R-:W-:-:S04]  /*9150*/  IMAD.HI.U32 R6, R9, R2, RZ ;  /* 0x0000000209067227 */ /* 0x000fc800078e00ff */
[----:B------:R-:W-:Y:S01]  /*9160*/  @!P6 IMAD.MOV R7, RZ, RZ, -R7 ;  /* 0x000000ffff07e224 */ /* 0x000fe200078e0a07 */
[----:B------:R-:W-:Y:S01]  /*9170*/  ISETP.GT.U32.AND P6, PT, R8, R15, PT ;  /* 0x0000000f0800720c */ /* 0x000fe20003fc4070 */
[----:B------:R-:W-:Y:S02]  /*9180*/  IMAD.MOV R6, RZ, RZ, -R6 ;  /* 0x000000ffff067224 */ /* 0x000fe400078e0a06 */
[----:B------:R-:W-:Y:S01]  /*9190*/  VIADD R5, R0, 0xa4 ;  /* 0x000000a400057836 */ /* 0x000fe20000000000 */
[----:B------:R0:W-:Y:S01]  /*91a0*/  STL [R1+0x73c], R7 ;  /* 0x00073c0701007387 */ /* 0x0001e20000100800 */
[----:B------:R-:W-:Y:S02]  /*91b0*/  IMAD R12, R8, R6, R2 ;  /* 0x00000006080c7224 */ /* 0x000fe400078e0202 */
[--C-:B------:R-:W-:Y:S01]  /*91c0*/  @!P2 IMAD.IADD R10, R10, 0x1, -R8.reuse ;  /* 0x000000010a0aa824 */ /* 0x100fe200078e0a08 */
[----:B------:R-:W-:Y:S01]  /*91d0*/  ISETP.GE.AND P2, PT, R5, RZ, PT ;  /* 0x000000ff0500720c */ /* 0x000fe20003f46270 */
[----:B------:R-:W-:Y:S01]  /*91e0*/  @!P1 IMAD.IADD R19, R19, 0x1, -R8 ;  /* 0x0000000113139824 */ /* 0x000fe200078e0a08 */
[----:B------:R-:W-:Y:S01]  /*91f0*/  IABS R5, R5 ;  /* 0x0000000500057213 */ /* 0x000fe20000000000 */
[----:B------:R-:W-:Y:S01]  /*9200*/  IMAD.MOV.U32 R68, RZ, RZ, R10 ;  /* 0x000000ffff447224 */ /* 0x000fe200078e000a */
[----:B------:R-:W-:Y:S01]  /*9210*/  ISETP.GT.U32.AND P1, PT, R8, R12, PT ;  /* 0x0000000c0800720c */ /* 0x000fe20003f24070 */
[----:B------:R-:W-:-:S02]  /*9220*/  @!P6 IMAD.IADD R15, R15, 0x1, -R8 ;  /* 0x000000010f0fe824 */ /* 0x000fc400078e0a08 */
[----:B------:R-:W-:-:S03]  /*9230*/  IMAD.HI.U32 R10, R9, R5, RZ ;  /* 0x00000005090a7227 */ /* 0x000fc600078e00ff */
[----:B------:R-:W-:Y:S01]  /*9240*/  ISETP.GT.U32.AND P6, PT, R8, R15, PT ;  /* 0x0000000f0800720c */ /* 0x000fe20003fc4070 */
[C---:B------:R-:W-:Y:S02]  /*9250*/  VIADD R4, R0.reuse, 0xa6 ;  /* 0x000000a600047836 */ /* 0x040fe40000000000 */
[----:B------:R-:W-:Y:S02]  /*9260*/  IMAD.MOV.U32 R70, RZ, RZ, R19 ;  /* 0x000000ffff467224 */ /* 0x000fe400078e0013 */
[----:B------:R-:W-:Y:S01]  /*9270*/  VIADD R6, R0, 0xa5 ;  /* 0x000000a500067836 */ /* 0x000fe20000000000 */
[----:B------:R-:W-:Y:S01]  /*9280*/  IABS R3, R4 ;  /* 0x0000000400037213 */ /* 0x000fe20000000000 */
[----:B------:R-:W-:Y:S02]  /*9290*/  IMAD.MOV R10, RZ, RZ, -R10 ;  /* 0x000000ffff0a7224 */ /* 0x000fe400078e0a0a */
[----:B------:R-:W-:Y:S01]  /*92a0*/  @!P5 IMAD.MOV R70, RZ, RZ, -R70 ;  /* 0x000000ffff46d224 */ /* 0x000fe200078e0a46 */
[----:B------:R-:W-:Y:S01]  /*92b0*/  ISETP.GE.AND P5, PT, R4, RZ, PT ;  /* 0x000000ff0400720c */ /* 0x000fe20003fa6270 */
[----:B------:R-:W-:Y:S01]  /*92c0*/  @!P1 IMAD.IADD R12, R12, 0x1, -R8 ;  /* 0x000000010c0c9824 */ /* 0x000fe200078e0a08 */
[----:B------:R-:W-:Y:S01]  /*92d0*/  IABS R2, R6 ;  /* 0x0000000600027213 */ /* 0x000fe20000000000 */
[----:B------:R-:W-:-:S02]  /*92e0*/  IMAD R4, R8, R10, R5 ;  /* 0x0000000a08047224 */ /* 0x000fc400078e0205 */
[----:B------:R-:W-:Y:S01]  /*92f0*/  @!P4 IMAD.MOV R68, RZ, RZ, -R68 ;  /* 0x000000ffff44c224 */ /* 0x000fe200078e0a44 */
[----:B------:R-:W-:Y:S01]  /*9300*/  ISETP.GE.AND P4, PT, R6, RZ, PT ;  /* 0x000000ff0600720c */ /* 0x000fe20003f86270 */
[----:B------:R-:W-:Y:S01]  /*9310*/  @!P6 IMAD.IADD R15, R15, 0x1, -R8 ;  /* 0x000000010f0fe824 */ /* 0x000fe200078e0a08 */
[C---:B------:R-:W-:Y:S01]  /*9320*/  ISETP.GT.U32.AND P1, PT, R8.reuse, R12, PT ;  /* 0x0000000c0800720c */ /* 0x040fe20003f24070 */
[----:B0-----:R-:W-:Y:S01]  /*9330*/  IMAD.HI.U32 R7, R9, R2, RZ ;  /* 0x0000000209077227 */ /* 0x001fe200078e00ff */
[----:B------:R-:W-:-:S03]  /*9340*/  ISETP.GT.U32.AND P6, PT, R8, R4, PT ;  /* 0x000000040800720c */ /* 0x000fc60003fc4070 */
[----:B------:R-:W-:-:S04]  /*9350*/  IMAD.HI.U32 R6, R9, R3, RZ ;  /* 0x0000000309067227 */ /* 0x000fc800078e00ff */
        /* <DEDUP_REMOVED lines=11> */
[----:B------:R-:W-:Y:S01]  /*9410*/  IABS R11, R5 ;  /* 0x00000005000b7213 */ /* 0x000fe20000000000 */
[----:B------:R-:W-:Y:S01]  /*9420*/  @!P3 IMAD.MOV R16, RZ, RZ, -R16 ;  /* 0x000000ffff10b224 */ /* 0x000fe200078e0a10 */
[----:B------:R-:W-:Y:S01]  /*9430*/  ISETP.GT.U32.AND P3, PT, R8, R4, PT ;  /* 0x000000040800720c */ /* 0x000fe20003f64070 */
[----:B------:R-:W-:Y:S01]  /*9440*/  VIADD R7, R0, 0xaa ;  /* 0x000000aa00077836 */ /* 0x000fe20000000000 */
[----:B------:R-:W-:Y:S01]  /*9450*/  IABS R78, R6 ;  /* 0x00000006004e7213 */ /* 0x000fe20000000000 */
[--C-:B------:R-:W-:Y:S01]  /*9460*/  @!P1 IMAD.IADD R2, R2, 0x1, -R8.reuse ;  /* 0x0000000102029824 */ /* 0x100fe200078e0a08 */
[----:B------:R-:W-:Y:S01]  /*9470*/  STL [R1+0x728], R16 ;  /* 0x0007281001007387 */ /* 0x000fe20000100800 */
[----:B------:R-:W-:Y:S01]  /*9480*/  @!P6 IMAD.IADD R3, R3, 0x1, -R8 ;  /* 0x000000010303e824 */ /* 0x000fe200078e0a08 */
[----:B------:R-:W-:Y:S01]  /*9490*/  IABS R10, R7 ;  /* 0x00000007000a7213 */ /* 0x000fe20000000000 */
[----:B------:R-:W-:Y:S01]  /*94a0*/  IMAD.HI.U32 R14, R9, R11, RZ ;  /* 0x0000000b090e7227 */ /* 0x000fe200078e00ff */
[----:B------:R-:W-:-:S02]  /*94b0*/  ISETP.GT.U32.AND P1, PT, R8, R2, PT ;  /* 0x000000020800720c */ /* 0x000fc40003f24070 */
[----:B------:R-:W-:Y:S01]  /*94c0*/  ISETP.GT.U32.AND P6, PT, R8, R3, PT ;  /* 0x000000030800720c */ /* 0x000fe20003fc4070 */
[----:B------:R-:W-:Y:S02]  /*94d0*/  VIADD R13, R0, 0xa8 ;  /* 0x000000a8000d7836 */ /* 0x000fe40000000000 */
[----:B------:R-:W-:Y:S01]  /*94e0*/  @!P0 IMAD.MOV R12, RZ, RZ, -R12 ;  /* 0x000000ffff0c8224 */ /* 0x000fe200078e0a0c */
[----:B------:R-:W-:Y:S01]  /*94f0*/  ISETP.GE.AND P0, PT, R5, RZ, PT ;  /* 0x000000ff0500720c */ /* 0x000fe20003f06270 */
[----:B------:R-:W-:Y:S01]  /*9500*/  IMAD.MOV R14, RZ, RZ, -R14 ;  /* 0x000000ffff0e7224 */ /* 0x000fe200078e0a0e */
[----:B------:R-:W-:Y:S01]  /*9510*/  IABS R72, R13 ;  /* 0x0000000d00487213 */ /* 0x000fe20000000000 */
[----:B------:R-:W-:Y:S01]  /*9520*/  @!P3 IMAD.IADD R4, R4, 0x1, -R8 ;  /* 0x000000010404b824 */ /* 0x000fe200078e0a08 */
[----:B------:R0:W-:Y:S01]  /*9530*/  STL [R1+0x72c], R12 ;  /* 0x00072c0c01007387 */ /* 0x0001e20000100800 */
[----:B------:R-:W-:Y:S02]  /*9540*/  IMAD R5, R8, R14, R11 ;  /* 0x0000000e08057224 */ /* 0x000fe400078e020b */
[----:B------:R-:W-:-:S03]  /*9550*/  IMAD.HI.U32 R11, R9, R10, RZ ;  /* 0x0000000a090b7227 */ /* 0x000fc600078e00ff */
[----:B------:R-:W-:Y:S01]  /*9560*/  ISETP.GT.U32.AND P3, PT, R8, R5, PT ;  /* 0x000000050800720c */ /* 0x000fe20003f64070 */
[----:B------:R-:W-:-:S04]  /*9570*/  IMAD.HI.U32 R14, R9, R72, RZ ;  /* 0x00000048090e7227 */ /* 0x000fc800078e00ff */
[----:B0-----:R-:W-:-:S04]  /*9580*/  IMAD.HI.U32 R12, R9, R78, RZ ;  /* 0x0000004e090c7227 */ /* 0x001fc800078e00ff */
[----:B------:R-:W-:Y:S02]  /*9590*/  IMAD.MOV R12, RZ, RZ, -R12 ;  /* 0x000000ffff0c7224 */ /* 0x000fe400078e0a0c */
[----:B------:R-:W-:Y:S02]  /*95a0*/  IMAD.MOV R11, RZ, RZ, -R11 ;  /* 0x000000ffff0b7224 */ /* 0x000fe400078e0a0b */
[----:B------:R-:W-:Y:S02]  /*95b0*/  IMAD.MOV R14, RZ, RZ, -R14 ;  /* 0x000000ffff0e7224 */ /* 0x000fe400078e0a0e */
[----:B------:R-:W-:Y:S01]  /*95c0*/  @!P1 IMAD.IADD R2, R2, 0x1, -R8 ;  /* 0x0000000102029824 */ /* 0x000fe200078e0a08 */
[----:B------:R-:W-:Y:S01]  /*95d0*/  ISETP.GE.AND P1, PT, R13, RZ, PT ;  /* 0x000000ff0d00720c */ /* 0x000fe20003f26270 */
[----:B------:R-:W-:Y:S02]  /*95e0*/  IMAD R78, R8, R12, R78 ;  /* 0x0000000c084e7224 */ /* 0x000fe400078e024e */
[----:B------:R-:W-:-:S02]  /*95f0*/  @!P6 IMAD.IADD R3, R3, 0x1, -R8 ;  /* 0x000000010303e824 */ /* 0x000fc400078e0a08 */
[----:B------:R-:W-:Y:S01]  /*9600*/  VIADD R12, R0, 0xab ;  /* 0x000000ab000c7836 */ /* 0x000fe20000000000 */
[C---:B------:R-:W-:Y:S01]  /*9610*/  ISETP.GT.U32.AND P6, PT, R8.reuse, R78, PT ;  /* 0x0000004e0800720c */ /* 0x040fe20003fc4070 */
[----:B------:R-:W-:Y:S02]  /*9620*/  IMAD.MOV.U32 R15, RZ, RZ, R4 ;  /* 0x000000ffff0f7224 */ /* 0x000fe400078e0004 */
[C---:B------:R-:W-:Y:S01]  /*9630*/  IMAD R4, R8.reuse, R11, R10 ;  /* 0x0000000b08047224 */ /* 0x040fe200078e020a */
[----:B------:R-:W-:Y:S01]  /*9640*/  IABS R10, R12 ;  /* 0x0000000c000a7213 */ /* 0x000fe20000000000 */
[----:B------:R-:W-:Y:S02]  /*9650*/  IMAD R72, R8, R14, R72 ;  /* 0x0000000e08487224 */ /* 0x000fe400078e0248 */
[----:B------:R-:W-:Y:S02]  /*9660*/  IMAD.MOV.U32 R13, RZ, RZ, R2 ;  /* 0x000000ffff0d7224 */ /* 0x000fe400078e0002 */
[----:B------:R-:W-:-:S02]  /*9670*/  IMAD.MOV.U32 R11, RZ, RZ, R3 ;  /* 0x000000ffff0b7224 */ /* 0x000fc400078e0003 */
        /* <DEDUP_REMOVED lines=8> */
[----:B------:R-:W-:Y:S02]  /*9700*/  IMAD.MOV.U32 R2, RZ, RZ, R10 ;  /* 0x000000ffff027224 */ /* 0x000fe400078e000a */
[----:B------:R-:W-:Y:S01]  /*9710*/  @!P6 IMAD.IADD R78, R78, 0x1, -R8 ;  /* 0x000000014e4ee824 */ /* 0x000fe200078e0a08 */
[----:B------:R0:W-:Y:S01]  /*9720*/  STL [R1+0x71c], R13 ;  /* 0x00071c0d01007387 */ /* 0x0001e20000100800 */
[----:B------:R-:W-:Y:S01]  /*9730*/  ISETP.GT.U32.AND P3, PT, R8, R5, PT ;  /* 0x000000050800720c */ /* 0x000fe20003f64070 */
[----:B------:R-:W-:-:S02]  /*9740*/  IMAD.HI.U32 R3, R9, R2, RZ ;  /* 0x0000000209037227 */ /* 0x000fc400078e00ff */
[----:B------:R1:W-:Y:S02]  /*9750*/  STL [R1+0x720], R11 ;  /* 0x0007200b01007387 */ /* 0x0003e40000100800 */
[----:B------:R-:W-:Y:S02]  /*9760*/  IMAD.MOV R3, RZ, RZ, -R3 ;  /* 0x000000ffff037224 */ /* 0x000fe400078e0a03 */
[--C-:B------:R-:W-:Y:S01]  /*9770*/  @!P2 IMAD.IADD R72, R72, 0x1, -R8.reuse ;  /* 0x000000014848a824 */ /* 0x100fe200078e0a08 */
[----:B------:R-:W-:Y:S01]  /*9780*/  ISETP.GE.AND P2, PT, R12, RZ, PT ;  /* 0x000000ff0c00720c */ /* 0x000fe20003f46270 */
[----:B0-----:R-:W-:Y:S02]  /*9790*/  VIADD R13, R0, 0xac ;  /* 0x000000ac000d7836 */ /* 0x001fe40000000000 */
[----:B------:R-:W-:Y:S01]  /*97a0*/  @!P5 IMAD.IADD R4, R4, 0x1, -R8 ;  /* 0x000000010404d824 */ /* 0x000fe200078e0a08 */
[C---:B------:R-:W-:Y:S01]  /*97b0*/  ISETP.GT.U32.AND P5, PT, R8.reuse, R78, PT ;  /* 0x0000004e0800720c */ /* 0x040fe20003fa4070 */
[C---:B------:R-:W-:Y:S01]  /*97c0*/  IMAD R6, R8.reuse, R3, R2 ;  /* 0x0000000308067224 */ /* 0x040fe200078e0202 */
[----:B------:R-:W-:Y:S01]  /*97d0*/  IABS R10, R13 ;  /* 0x0000000d000a7213 */ /* 0x000fe20000000000 */
[----:B------:R-:W-:Y:S01]  /*97e0*/  @!P3 IMAD.IADD R5, R5, 0x1, -R8 ;  /* 0x000000010505b824 */ /* 0x000fe200078e0a08 */
[----:B------:R-:W-:Y:S01]  /*97f0*/  ISETP.GT.U32.AND P6, PT, R8, R72, PT ;  /* 0x000000480800720c */ /* 0x000fe20003fc4070 */
[----:B------:R-:W-:Y:S01]  /*9800*/  VIADD R2, R0, 0xae ;  /* 0x000000ae00027836 */ /* 0x000fe20000000000 */
[----:B------:R-:W-:Y:S01]  /*9810*/  ISETP.GE.AND P3, PT, R7, RZ, PT ;  /* 0x000000ff0700720c */ /* 0x000fe20003f66270 */
[----:B------:R-:W-:-:S04]  /*9820*/  IMAD.HI.U32 R3, R9, R10, RZ ;  /* 0x0000000a09037227 */ /* 0x000fc800078e00ff */
[----:B------:R-:W-:Y:S02]  /*9830*/  IMAD.MOV R3, RZ, RZ, -R3 ;  /* 0x000000ffff037224 */ /* 0x000fe400078e0a03 */
[----:B-1----:R-:W-:Y:S02]  /*9840*/  IMAD.MOV.U32 R11, RZ, RZ, R5 ;  /* 0x000000ffff0b7224 */ /* 0x002fe400078e0005 */
[C---:B------:R-:W-:Y:S01]  /*9850*/  IMAD R10, R8.reuse, R3, R10 ;  /* 0x00000003080a7224 */ /* 0x040fe200078e020a */
[----:B------:R-:W-:Y:S01]  /*9860*/  IABS R3, R2 ;  /* 0x0000000200037213 */ /* 0x000fe20000000000 */
[----:B------:R-:W-:Y:S01]  /*9870*/  @!P0 IMAD.MOV R11, RZ, RZ, -R11 ;  /* 0x000000ffff0b8224 */ /* 0x000fe200078e0a0b */
[----:B------:R-:W-:Y:S01]  /*9880*/  ISETP.GT.U32.AND P0, PT, R8, R4, PT ;  /* 0x000000040800720c */ /* 0x000fe20003f04070 */
[--C-:B------:R-:W-:Y:S01]  /*9890*/  @!P5 IMAD.IADD R78, R78, 0x1, -R8.reuse ;  /* 0x000000014e4ed824 */ /* 0x100fe200078e0a08 */
[----:B------:R-:W-:Y:S01]  /*98a0*/  ISETP.GT.U32.AND P5, PT, R8, R10, PT ;  /* 0x0000000a0800720c */ /* 0x000fe20003fa4070 */
[----:B------:R-:W-:Y:S01]  /*98b0*/  @!P6 IMAD.IADD R72, R72, 0x1, -R8 ;  /* 0x000000014848e824 */ /* 0x000fe200078e0a08 */
[----:B------:R-:W-:Y:S01]  /*98c0*/  ISETP.GT.U32.AND P6, PT, R8, R6, PT ;  /* 0x000000060800720c */ /* 0x000fe20003fc4070 */
[C---:B------:R-:W-:Y:S01]  /*98d0*/  VIADD R5, R0.reuse, 0xaf ;  /* 0x000000af00057836 */ /* 0x040fe20000000000 */
[----:B------:R0:W-:Y:S01]  /*98e0*/  STL [R1+0x714], R11 ;  /* 0x0007140b01007387 */ /* 0x0001e20000100800 */
[----:B------:R-:W-:-:S02]  /*98f0*/  VIADD R12, R0, 0xad ;  /* 0x000000ad000c7836 */ /* 0x000fc40000000000 */
[----:B------:R-:W-:Y:S01]  /*9900*/  @!P1 IMAD.MOV R72, RZ, RZ, -R72 ;  /* 0x000000ffff489224 */ /* 0x000fe200078e0a48 */
[----:B------:R-:W-:Y:S01]  /*9910*/  IABS R7, R5 ;  /* 0x0000000500077213 */ /* 0x000fe20000000000 */
[----:B------:R-:W-:Y:S02]  /*9920*/  @!P4 IMAD.MOV R78, RZ, RZ, -R78 ;  /* 0x000000ffff4ec224 */ /* 0x000fe400078e0a4e */
[--C-:B------:R-:W-:Y:S01]  /*9930*/  @!P0 IMAD.IADD R4, R4, 0x1, -R8.reuse ;  /* 0x0000000104048824 */ /* 0x100fe200078e0a08 */
[----:B------:R-:W-:Y:S01]  /*9940*/  ISETP.GE.AND P0, PT, R13, RZ, PT ;  /* 0x000000ff0d00720c */ /* 0x000fe20003f06270 */
[----:B------:R-:W-:Y:S01]  /*9950*/  @!P5 IMAD.IADD R10, R10, 0x1, -R8 ;  /* 0x000000010a0ad824 */ /* 0x000fe200078e0a08 */
[----:B0-----:R-:W-:Y:S01]  /*9960*/  IABS R11, R12 ;  /* 0x0000000c000b7213 */ /* 0x001fe20000000000 */
[----:B------:R-:W-:-:S03]  /*9970*/  IMAD.HI.U32 R13, R9, R3, RZ ;  /* 0x00000003090d7227 */ /* 0x000fc600078e00ff */
[----:B------:R-:W-:Y:S01]  /*9980*/  ISETP.GT.U32.AND P5, PT, R8, R10, PT ;  /* 0x0000000a0800720c */ /* 0x000fe20003fa4070 */
[----:B------:R-:W-:Y:S01]  /*9990*/  @!P6 IMAD.IADD R6, R6, 0x1, -R8 ;  /* 0x000000010606e824 */ /* 0x000fe200078e0a08 */
[----:B------:R-:W-:Y:S01]  /*99a0*/  ISETP.GE.AND P6, PT, R12, RZ, PT ;  /* 0x000000ff0c00720c */ /* 0x000fe20003fc6270 */
[----:B------:R-:W-:-:S03]  /*99b0*/  IMAD.HI.U32 R12, R9, R7, RZ ;  /* 0x00000007090c7227 */ /* 0x000fc600078e00ff */
[C---:B------:R-:W-:Y:S01]  /*99c0*/  ISETP.GT.U32.AND P1, PT, R8.reuse, R6, PT ;  /* 0x000000060800720c */ /* 0x040fe20003f24070 */
[----:B------:R-:W-:Y:S02]  /*99d0*/  IMAD.MOV R13, RZ, RZ, -R13 ;  /* 0x000000ffff0d7224 */ /* 0x000fe400078e0a0d */
[----:B------:R-:W-:Y:S02]  /*99e0*/  IMAD.MOV R12, RZ, RZ, -R12 ;  /* 0x000000ffff0c7224 */ /* 0x000fe400078e0a0c */
[C---:B------:R-:W-:Y:S02]  /*99f0*/  IMAD R3, R8.reuse, R13, R3 ;  /* 0x0000000d08037224 */ /* 0x040fe400078e0203 */
[----:B------:R-:W-:Y:S02]  /*9a00*/  IMAD.MOV.U32 R15, RZ, RZ, R4 ;  /* 0x000000ffff0f7224 */ /* 0x000fe400078e0004 */
[C---:B------:R-:W-:Y:S02]  /*9a10*/  IMAD R4, R8.reuse, R12, R7 ;  /* 0x0000000c08047224 */ /* 0x040fe400078e0207 */
[----:B------:R-:W-:Y:S01]  /*9a20*/  @!P3 IMAD.MOV R15, RZ, RZ, -R15 ;  /* 0x000000ffff0fb224 */ /* 0x000fe200078e0a0f */
[----:B------:R-:W-:Y:S01]  /*9a30*/  ISETP.GT.U32.AND P3, PT, R8, R3, PT ;  /* 0x000000030800720c */ /* 0x000fe20003f64070 */
[----:B------:R-:W-:-:S03]  /*9a40*/  IMAD.HI.U32 R14, R9, R11, RZ ;  /* 0x0000000b090e7227 */ /* 0x000fc600078e00ff */
[----:B------:R-:W-:Y:S01]  /*9a50*/  STL [R1+0x704], R15 ;  /* 0x0007040f01007387 */ /* 0x000fe20000100800 */
[----:B------:R-:W-:Y:S01]  /*9a60*/  @!P5 IMAD.IADD R10, R10, 0x1, -R8 ;  /* 0x000000010a0ad824 */ /* 0x000fe200078e0a08 */
[----:B------:R-:W-:Y:S01]  /*9a70*/  ISETP.GT.U32.AND P5, PT, R8, R4, PT ;  /* 0x000000040800720c */ /* 0x000fe20003fa4070 */
[----:B------:R-:W-:Y:S02]  /*9a80*/  IMAD.MOV R14, RZ, RZ, -R14 ;  /* 0x000000ffff0e7224 */ /* 0x000fe400078e0a0e */
[--C-:B------:R-:W-:Y:S01]  /*9a90*/  @!P1 IMAD.IADD R6, R6, 0x1, -R8.reuse ;  /* 0x0000000106069824 */ /* 0x100fe200078e0a08 */
[----:B------:R-:W-:Y:S01]  /*9aa0*/  ISETP.GE.AND P1, PT, R2, RZ, PT ;  /* 0x000000ff0200720c */ /* 0x000fe20003f26270 */
[----:B------:R-:W-:Y:S02]  /*9ab0*/  IMAD R11, R8, R14, R11 ;  /* 0x0000000e080b7224 */ /* 0x000fe400078e020b */
[----:B------:R-:W-:Y:S02]  /*9ac0*/  VIADD R2, R0, 0xb1 ;  /* 0x000000b100027836 */ /* 0x000fe40000000000 */
[----:B------:R-:W-:Y:S01]  /*9ad0*/  @!P3 IMAD.IADD R3, R3, 0x1, -R8 ;  /* 0x000000010303b824 */ /* 0x000fe200078e0a08 */
[----:B------:R-:W-:Y:S01]  /*9ae0*/  ISETP.GT.U32.AND P4, PT, R8, R11, PT ;  /* 0x0000000b0800720c */ /* 0x000fe20003f84070 */
[----:B------:R-:W-:Y:S01]  /*9af0*/  IMAD.MOV.U32 R12, RZ, RZ, R6 ;  /* 0x000000ffff0c7224 */ /* 0x000fe200078e0006 */
[----:B------:R-:W-:Y:S01]  /*9b00*/  IABS R82, R2 ;  /* 0x0000000200527213 */ /* 0x000fe20000000000 */
[----:B------:R-:W-:Y:S01]  /*9b10*/  @!P5 IMAD.IADD R4, R4, 0x1, -R8 ;  /* 0x000000010404d824 */ /* 0x000fe200078e0a08 */
[----:B------:R-:W-:Y:S01]  /*9b20*/  ISETP.GT.U32.AND P5, PT, R8, R3, PT ;  /* 0x000000030800720c */ /* 0x000fe20003fa4070 */
[----:B------:R-:W-:-:S02]  /*9b30*/  VIADD R13, R0, 0xb0 ;  /* 0x000000b0000d7836 */ /* 0x000fc40000000000 */
[----:B------:R-:W-:-:S03]  /*9b40*/  IMAD.HI.U32 R6, R9, R82, RZ ;  /* 0x0000005209067227 */ /* 0x000fc600078e00ff */
[----:B------:R-:W-:Y:S01]  /*9b50*/  IABS R80, R13 ;  /* 0x0000000d00507213 */ /* 0x000fe20000000000 */
[----:B------:R-:W-:Y:S02]  /*9b60*/  IMAD.MOV R6, RZ, RZ, -R6 ;  /* 0x000000ffff067224 */ /* 0x000fe400078e0a06 */
[----:B------:R-:W-:Y:S01]  /*9b70*/  @!P4 IMAD.IADD R11, R11, 0x1, -R8 ;  /* 0x000000010b0bc824 */ /* 0x000fe200078e0a08 */
[----:B------:R-:W-:Y:S01]  /*9b80*/  ISETP.GE.AND P4, PT, R5, RZ, PT ;  /* 0x000000ff0500720c */ /* 0x000fe20003f86270 */
[C---:B------:R-:W-:Y:S02]  /*9b90*/  IMAD R82, R8.reuse, R6, R82 ;  /* 0x0000000608527224 */ /* 0x040fe400078e0252 */
[----:B------:R-:W-:Y:S01]  /*9ba0*/  @!P5 IMAD.IADD R3, R3, 0x1, -R8 ;  /* 0x000000010303d824 */ /* 0x000fe200078e0a08 */
[C---:B------:R-:W-:Y:S01]  /*9bb0*/  ISETP.GT.U32.AND P3, PT, R8.reuse, R11, PT ;  /* 0x0000000b0800720c */ /* 0x040fe20003f64070 */
[----:B------:R-:W-:Y:S01]  /*9bc0*/  @!P2 IMAD.MOV R12, RZ, RZ, -R12 ;  /* 0x000000ffff0ca224 */ /* 0x000fe200078e0a0c */
[C---:B------:R-:W-:Y:S01]  /*9bd0*/  ISETP.GT.U32.AND P5, PT, R8.reuse, R82, PT ;  /* 0x000000520800720c */ /* 0x040fe20003fa4070 */
[----:B------:R-:W-:Y:S01]  /*9be0*/  IMAD.HI.U32 R7, R9, R80, RZ ;  /* 0x0000005009077227 */ /* 0x000fe200078e00ff */
[----:B------:R-:W-:-:S02]  /*9bf0*/  ISETP.GT.U32.AND P2, PT, R8, R4, PT ;  /* 0x000000040800720c */ /* 0x000fc40003f44070 */
[----:B------:R0:W-:Y:S01]  /*9c00*/  STL [R1+0x6f8], R12 ;  /* 0x0006f80c01007387 */ /* 0x0001e20000100800 */
[----:B------:R-:W-:Y:S02]  /*9c10*/  IMAD.MOV R7, RZ, RZ, -R7 ;  /* 0x000000ffff077224 */ /* 0x000fe400078e0a07 */
[----:B------:R-:W-:Y:S02]  /*9c20*/  @!P0 IMAD.MOV R10, RZ, RZ, -R10 ;  /* 0x000000ffff0a8224 */ /* 0x000fe400078e0a0a */
[----:B------:R-:W-:Y:S02]  /*9c30*/  IMAD R80, R8, R7, R80 ;  /* 0x0000000708507224 */ /* 0x000fe400078e0250 */
[--C-:B------:R-:W-:Y:S01]  /*9c40*/  @!P3 IMAD.IADD R11, R11, 0x1, -R8.reuse ;  /* 0x000000010b0bb824 */ /* 0x100fe200078e0a08 */
[----:B------:R1:W-:Y:S01]  /*9c50*/  STL [R1+0x6e8], R10 ;  /* 0x0006e80a01007387 */ /* 0x0003e20000100800 */
[----:B------:R-:W-:Y:S01]  /*9c60*/  @!P5 IMAD.IADD R82, R82, 0x1, -R8 ;  /* 0x000000015252d824 */ /* 0x000fe200078e0a08 */
[----:B------:R-:W-:Y:S01]  /*9c70*/  ISETP.GT.U32.AND P3, PT, R8, R80, PT ;  /* 0x000000500800720c */ /* 0x000fe20003f64070 */
[----:B0-----:R-:W-:-:S02]  /*9c80*/  VIADD R12, R0, 0xb3 ;  /* 0x000000b3000c7836 */ /* 0x001fc40000000000 */
[----:B------:R-:W-:Y:S01]  /*9c90*/  VIADD R5, R0, 0xb2 ;  /* 0x000000b200057836 */ /* 0x000fe20000000000 */
[----:B------:R-:W-:Y:S01]  /*9ca0*/  ISETP.GT.U32.AND P5, PT, R8, R82, PT ;  /* 0x000000520800720c */ /* 0x000fe20003fa4070 */
[----:B------:R-:W-:Y:S01]  /*9cb0*/  @!P1 IMAD.MOV R3, RZ, RZ, -R3 ;  /* 0x000000ffff039224 */ /* 0x000fe200078e0a03 */
[----:B------:R-:W-:Y:S01]  /*9cc0*/  IABS R7, R12 ;  /* 0x0000000c00077213 */ /* 0x000fe20000000000 */
[----:B------:R-:W-:Y:S01]  /*9cd0*/  VIADD R6, R0, 0xb4 ;  /* 0x000000b400067836 */ /* 0x000fe20000000000 */
[----:B------:R-:W-:Y:S01]  /*9ce0*/  IABS R15, R5 ;  /* 0x00000005000f7213 */ /* 0x000fe20000000000 */
[----:B-1----:R-:W-:Y:S01]  /*9cf0*/  IMAD.MOV.U32 R10, RZ, RZ, R11 ;  /* 0x000000ffff0a7224 */ /* 0x002fe200078e000b */
[----:B------:R-:W-:Y:S01]  /*9d00*/  ISETP.GE.AND P1, PT, R5, RZ, PT ;  /* 0x000000ff0500720c */ /* 0x000fe20003f26270 */
[----:B------:R-:W-:-:S04]  /*9d10*/  IMAD.HI.U32 R14, R9, R7, RZ ;  /* 0x00000007090e7227 */ /* 0x000fc800078e00ff */
[----:B------:R-:W-:Y:S02]  /*9d20*/  @!P6 IMAD.MOV R10, RZ, RZ, -R10 ;  /* 0x000000ffff0ae224 */ /* 0x000fe400078e0a0a */
[----:B------:R-:W-:Y:S02]  /*9d30*/  IMAD.MOV R14, RZ, RZ, -R14 ;  /* 0x000000ffff0e7224 */ /* 0x000fe400078e0a0e */
[----:B------:R-:W-:Y:S01]  /*9d40*/  IMAD.HI.U32 R16, R9, R15, RZ ;  /* 0x0000000f09107227 */ /* 0x000fe200078e00ff */
[----:B------:R-:W-:Y:S03]  /*9d50*/  STL [R1+0x6ec], R10 ;  /* 0x0006ec0a01007387 */ /* 0x000fe60000100800 */
[----:B------:R-:W-:Y:S01]  /*9d60*/  IMAD.MOV R16, RZ, RZ, -R16 ;  /* 0x000000ffff107224 */ /* 0x000fe200078e0a10 */
[----:B------:R0:W-:Y:S01]  /*9d70*/  STL [R1+0x6f0], R3 ;  /* 0x0006f00301007387 */ /* 0x0001e20000100800 */
[--C-:B------:R-:W-:Y:S01]  /*9d80*/  @!P2 IMAD.IADD R4, R4, 0x1, -R8.reuse ;  /* 0x000000010404a824 */ /* 0x100fe200078e0a08 */
[----:B------:R-:W-:Y:S01]  /*9d90*/  ISETP.GE.AND P2, PT, R13, RZ, PT ;  /* 0x000000ff0d00720c */ /* 0x000fe20003f46270 */
[--C-:B------:R-:W-:Y:S01]  /*9da0*/  @!P3 IMAD.IADD R80, R80, 0x1, -R8.reuse ;  /* 0x000000015050b824 */ /* 0x100fe200078e0a08 */
[----:B------:R-:W-:Y:S01]  /*9db0*/  ISETP.GE.AND P3, PT, R2, RZ, PT ;  /* 0x000000ff0200720c */ /* 0x000fe20003f66270 */
[----:B------:R-:W-:Y:S01]  /*9dc0*/  @!P5 IMAD.IADD R82, R82, 0x1, -R8 ;  /* 0x000000015252d824 */ /* 0x000fe200078e0a08 */
[----:B------:R-:W-:Y:S01]  /*9dd0*/  IABS R13, R6 ;  /* 0x00000006000d7213 */ /* 0x000fe20000000000 */
[C---:B------:R-:W-:Y:S01]  /*9de0*/  IMAD R2, R8.reuse, R16, R15 ;  /* 0x0000001008027224 */ /* 0x040fe200078e020f */
[----:B------:R-:W-:Y:S01]  /*9df0*/  ISETP.GT.U32.AND P0, PT, R8, R80, PT ;  /* 0x000000500800720c */ /* 0x000fe20003f04070 */
[----:B------:R-:W-:Y:S01]  /*9e00*/  @!P4 IMAD.MOV R4, RZ, RZ, -R4 ;  /* 0x000000ffff04c224 */ /* 0x000fe200078e0a04 */
[----:B------:R-:W-:Y:S01]  /*9e10*/  ISETP.GE.AND P4, PT, R12, RZ, PT ;  /* 0x000000ff0c00720c */ /* 0x000fe20003f86270 */
[C---:B0-----:R-:W-:Y:S01]  /*9e20*/  IMAD R3, R8.reuse, R14, R7 ;  /* 0x0000000e08037224 */ /* 0x041fe200078e0207 */
[C---:B------:R-:W-:Y:S01]  /*9e30*/  ISETP.GT.U32.AND P6, PT, R8.reuse, R2, PT ;  /* 0x000000020800720c */ /* 0x040fe20003fc4070 */
[----:B------:R-:W-:Y:S01]  /*9e40*/  IMAD.HI.U32 R5, R9, R13, RZ ;  /* 0x0000000d09057227 */ /* 0x000fe200078e00ff */
[----:B------:R0:W-:Y:S02]  /*9e50*/  STL [R1+0x6f4], R4 ;  /* 0x0006f40401007387 */ /* 0x0001e40000100800 */
[----:B------:R-:W-:Y:S01]  /*9e60*/  ISETP.GT.U32.AND P5, PT, R8, R3, PT ;  /* 0x000000030800720c */ /* 0x000fe20003fa4070 */
[----:B------:R-:W-:-:S02]  /*9e70*/  IMAD.MOV R5, RZ, RZ, -R5 ;  /* 0x000000ffff057224 */ /* 0x000fc400078e0a05 */
[----:B------:R-:W-:Y:S02]  /*9e80*/  @!P3 IMAD.MOV R82, RZ, RZ, -R82 ;  /* 0x000000ffff52b224 */ /* 0x000fe400078e0a52 */
[----:B------:R-:W-:Y:S02]  /*9e90*/  IMAD R13, R8, R5, R13 ;  /* 0x00000005080d7224 */ /* 0x000fe400078e020d */
[--C-:B------:R-:W-:Y:S01]  /*9ea0*/  @!P0 IMAD.IADD R80, R80, 0x1, -R8.reuse ;  /* 0x0000000150508824 */ /* 0x100fe200078e0a08 */
[----:B------:R-:W-:Y:S01]  /*9eb0*/  ISETP.GE.AND P0, PT, R6, RZ, PT ;  /* 0x000000ff0600720c */ /* 0x000fe20003f06270 */
[----:B0-----:R-:W-:Y:S01]  /*9ec0*/  VIADD R4, R0, 0xb5 ;  /* 0x000000b500047836 */ /* 0x001fe20000000000 */
[----:B------:R-:W-:Y:S01]  /*9ed0*/  ISETP.GT.U32.AND P3, PT, R8, R13, PT ;  /* 0x0000000d0800720c */ /* 0x000fe20003f64070 */
[--C-:B------:R-:W-:Y:S02]  /*9ee0*/  @!P6 IMAD.IADD R2, R2, 0x1, -R8.reuse ;  /* 0x000000010202e824 */ /* 0x100fe400078e0a08 */
[----:B------:R-:W-:Y:S01]  /*9ef0*/  @!P5 IMAD.IADD R3, R3, 0x1, -R8 ;  /* 0x000000010303d824 */ /* 0x000fe200078e0a08 */
[----:B------:R-:W-:Y:S01]  /*9f00*/  IABS R7, R4 ;  /* 0x0000000400077213 */ /* 0x000fe20000000000 */
[----:B------:R-:W-:Y:S01]  /*9f10*/  @!P2 IMAD.MOV R80, RZ, RZ, -R80 ;  /* 0x000000ffff50a224 */ /* 0x000fe200078e0a50 */
[----:B------:R-:W-:Y:S01]  /*9f20*/  ISETP.GT.U32.AND P6, PT, R8, R2, PT ;  /* 0x000000020800720c */ /* 0x000fe20003fc4070 */
[----:B------:R-:W-:Y:S01]  /*9f30*/  VIADD R11, R0, 0xb7 ;  /* 0x000000b7000b7836 */ /* 0x000fe20000000000 */
[----:B------:R-:W-:Y:S01]  /*9f40*/  ISETP.GT.U32.AND P5, PT, R8, R3, PT ;  /* 0x000000030800720c */ /* 0x000fe20003fa4070 */
[----:B------:R-:W-:Y:S01]  /*9f50*/  IMAD.HI.U32 R10, R9, R7, RZ ;  /* 0x00000007090a7227 */ /* 0x000fe200078e00ff */
[----:B------:R-:W-:-:S02]  /*9f60*/  ISETP.GE.AND P2, PT, R4, RZ, PT ;  /* 0x000000ff0400720c */ /* 0x000fc40003f46270 */
[----:B------:R-:W-:Y:S01]  /*9f70*/  IABS R5, R11 ;  /* 0x0000000b00057213 */ /* 0x000fe20000000000 */
[----:B------:R-:W-:Y:S02]  /*9f80*/  IMAD.MOV R10, RZ, RZ, -R10 ;  /* 0x000000ffff0a7224 */ /* 0x000fe400078e0a0a */
[----:B------:R-:W-:Y:S02]  /*9f90*/  VIADD R4, R0, 0xb6 ;  /* 0x000000b600047836 */ /* 0x000fe40000000000 */
[C---:B------:R-:W-:Y:S02]  /*9fa0*/  IMAD R7, R8.reuse, R10, R7 ;  /* 0x0000000a08077224 */ /* 0x040fe400078e0207 */
[--C-:B------:R-:W-:Y:S01]  /*9fb0*/  @!P3 IMAD.IADD R13, R13, 0x1, -R8.reuse ;  /* 0x000000010d0db824 */ /* 0x100fe200078e0a08 */
[----:B------:R-:W-:Y:S01]  /*9fc0*/  IABS R6, R4 ;  /* 0x0000000400067213 */ /* 0x000fe20000000000 */
[--C-:B------:R-:W-:Y:S01]  /*9fd0*/  @!P5 IMAD.IADD R3, R3, 0x1, -R8.reuse ;  /* 0x000000010303d824 */ /* 0x100fe200078e0a08 */
[----:B------:R-:W-:Y:S01]  /*9fe0*/  ISETP.GT.U32.AND P5, PT, R8, R7, PT ;  /* 0x000000070800720c */ /* 0x000fe20003fa4070 */
[----:B------:R-:W-:Y:S01]  /*9ff0*/  @!P6 IMAD.IADD R2, R2, 0x1, -R8 ;  /* 0x000000010202e824 */ /* 0x000fe200078e0a08 */
[----:B------:R-:W-:Y:S01]  /*a000*/  ISETP.GT.U32.AND P3, PT, R8, R13, PT ;  /* 0x0000000d0800720c */ /* 0x000fe20003f64070 */
[----:B------:R-:W-:Y:S01]  /*a010*/  IMAD.HI.U32 R12, R9, R6, RZ ;  /* 0x00000006090c7227 */ /* 0x000fe200078e00ff */
[----:B------:R-:W-:-:S03]  /*a020*/  ISETP.GE.AND P6, PT, R4, RZ, PT ;  /* 0x000000ff0400720c */ /* 0x000fc60003fc6270 */
[----:B------:R-:W-:Y:S02]  /*a030*/  VIADD R4, R0, 0xb8 ;  /* 0x000000b800047836 */ /* 0x000fe40000000000 */
[----:B------:R-:W-:Y:S02]  /*a040*/  IMAD.MOV.U32 R15, RZ, RZ, R2 ;  /* 0x000000ffff0f7224 */ /* 0x000fe400078e0002 */
[----:B------:R-:W-:Y:S01]  /*a050*/  IMAD.HI.U32 R2, R9, R5, RZ ;  /* 0x0000000509027227 */ /* 0x000fe200078e00ff */
[----:B------:R-:W-:-:S03]  /*a060*/  IABS R10, R4 ;  /* 0x00000004000a7213 */ /* 0x000fc60000000000 */
[----:B------:R-:W-:Y:S02]  /*a070*/  IMAD.MOV R12, RZ, RZ, -R12 ;  /* 0x000000ffff0c7224 */ /* 0x000fe400078e0a0c */
[----:B------:R-:W-:Y:S02]  /*a080*/  IMAD.MOV.U32 R14, RZ, RZ, R3 ;  /* 0x000000ffff0e7224 */ /* 0x000fe400078e0003 */
[----:B------:R-:W-:Y:S02]  /*a090*/  @!P5 IMAD.IADD R7, R7, 0x1, -R8 ;  /* 0x000000010707d824 */ /* 0x000fe400078e0a08 */
[----:B------:R-:W-:Y:S02]  /*a0a0*/  IMAD.MOV R3, RZ, RZ, -R2 ;  /* 0x000000ffff037224 */ /* 0x000fe400078e0a02 */
[C---:B------:R-:W-:Y:S01]  /*a0b0*/  IMAD R2, R8.reuse, R12, R6 ;  /* 0x0000000c08027224 */ /* 0x040fe200078e0206 */
[----:B------:R-:W-:Y:S01]  /*a0c0*/  ISETP.GT.U32.AND P5, PT, R8, R7, PT ;  /* 0x000000070800720c */ /* 0x000fe20003fa4070 */
[----:B------:R-:W-:Y:S01]  /*a0d0*/  @!P4 IMAD.MOV R14, RZ, RZ, -R14 ;  /* 0x000000ffff0ec224 */ /* 0x000fe200078e0a0e */
[----:B------:R-:W-:Y:S01]  /*a0e0*/  ISETP.GE.AND P4, PT, R4, RZ, PT ;  /* 0x000000ff0400720c */ /* 0x000fe20003f86270 */
[----:B------:R-:W-:-:S04]  /*a0f0*/  IMAD.HI.U32 R4, R9, R10, RZ ;  /* 0x0000000a09047227 */ /* 0x000fc800078e00ff */
[----:B------:R-:W-:Y:S01]  /*a100*/  @!P3 IMAD.IADD R13, R13, 0x1, -R8 ;  /* 0x000000010d0db824 */ /* 0x000fe200078e0a08 */
[C---:B------:R-:W-:Y:S01]  /*a110*/  ISETP.GT.U32.AND P3, PT, R8.reuse, R2, PT ;  /* 0x000000020800720c */ /* 0x040fe20003f64070 */
[----:B------:R-:W-:Y:S02]  /*a120*/  IMAD.MOV R4, RZ, RZ, -R4 ;  /* 0x000000ffff047224 */ /* 0x000fe400078e0a04 */
[----:B------:R-:W-:Y:S01]  /*a130*/  @!P1 IMAD.MOV R15, RZ, RZ, -R15 ;  /* 0x000000ffff0f9224 */ /* 0x000fe200078e0a0f */
[----:B------:R-:W-:Y:S01]  /*a140*/  ISETP.GE.AND P1, PT, R11, RZ, PT ;  /* 0x000000ff0b00720c */ /* 0x000fe20003f26270 */
[C---:B------:R-:W-:Y:S02]  /*a150*/  IMAD R3, R8.reuse, R3, R5 ;  /* 0x0000000308037224 */ /* 0x040fe400078e0205 */
[----:B------:R-:W-:Y:S01]  /*a160*/  IMAD.MOV.U32 R11, RZ, RZ, R13 ;  /* 0x000000ffff0b7224 */ /* 0x000fe200078e000d */
[----:B------:R-:W-:Y:S01]  /*a170*/  STL [R1+0x6e0], R15 ;  /* 0x0006e00f01007387 */ /* 0x000fe20000100800 */
[----:B------:R-:W-:-:S02]  /*a180*/  IMAD R84, R8, R4, R10 ;  /* 0x0000000408547224 */ /* 0x000fc400078e020a */
[----:B------:R-:W-:Y:S01]  /*a190*/  @!P0 IMAD.MOV R11, RZ, RZ, -R11 ;  /* 0x000000ffff0b8224 */ /* 0x000fe200078e0a0b */
[C---:B------:R-:W-:Y:S01]  /*a1a0*/  ISETP.GT.U32.AND P0, PT, R8.reuse, R3, PT ;  /* 0x000000030800720c */ /* 0x040fe20003f04070 */
[--C-:B------:R-:W-:Y:S01]  /*a1b0*/  @!P5 IMAD.IADD R7, R7, 0x1, -R8.reuse ;  /* 0x000000010707d824 */ /* 0x100fe200078e0a08 */
[----:B------:R-:W-:Y:S01]  /*a1c0*/  ISETP.GT.U32.AND P5, PT, R8, R84, PT ;  /* 0x000000540800720c */ /* 0x000fe20003fa4070 */
[--C-:B------:R-:W-:Y:S01]  /*a1d0*/  @!P3 IMAD.IADD R2, R2, 0x1, -R8.reuse ;  /* 0x000000010202b824 */ /* 0x100fe200078e0a08 */
[----:B------:R-:W-:Y:S01]  /*a1e0*/  STL [R1+0x6e4], R14 ;  /* 0x0006e40e01007387 */ /* 0x000fe20000100800 */
[C---:B------:R-:W-:Y:S02]  /*a1f0*/  VIADD R6, R0.reuse, 0xba ;  /* 0x000000ba00067836 */ /* 0x040fe40000000000 */
[----:B------:R-:W-:Y:S01]  /*a200*/  VIADD R12, R0, 0xb9 ;  /* 0x000000b9000c7836 */ /* 0x000fe20000000000 */
[----:B------:R-:W-:Y:S01]  /*a210*/  ISETP.GT.U32.AND P3, PT, R8, R2, PT ;  /* 0x000000020800720c */ /* 0x000fe20003f64070 */
[----:B------:R-:W-:Y:S01]  /*a220*/  VIADD R4, R0, 0xbb ;  /* 0x000000bb00047836 */ /* 0x000fe20000000000 */
[----:B------:R-:W-:Y:S01]  /*a230*/  IABS R10, R6 ;  /* 0x00000006000a7213 */ /* 0x000fe20000000000 */
[----:B------:R-:W-:Y:S01]  /*a240*/  IMAD.MOV.U32 R13, RZ, RZ, R7 ;  /* 0x000000ffff0d7224 */ /* 0x000fe200078e0007 */
[----:B------:R-:W-:Y:S01]  /*a250*/  IABS R86, R12 ;  /* 0x0000000c00567213 */ /* 0x000fe20000000000 */
[--C-:B------:R-:W-:Y:S01]  /*a260*/  @!P0 IMAD.IADD R3, R3, 0x1, -R8.reuse ;  /* 0x0000000103038824 */ /* 0x100fe200078e0a08 */
[----:B------:R-:W-:Y:S01]  /*a270*/  IABS R5, R4 ;  /* 0x0000000400057213 */ /* 0x000fe20000000000 */
[----:B------:R-:W-:Y:S01]  /*a280*/  @!P5 IMAD.IADD R84, R84, 0x1, -R8 ;  /* 0x000000015454d824 */ /* 0x000fe200078e0a08 */
[----:B------:R0:W-:Y:S01]  /*a290*/  STL [R1+0x6dc], R11 ;  /* 0x0006dc0b01007387 */ /* 0x0001e20000100800 */
[----:B------:R-:W-:Y:S01]  /*a2a0*/  IMAD.HI.U32 R7, R9, R10, RZ ;  /* 0x0000000a09077227 */ /* 0x000fe200078e00ff */
[----:B------:R-:W-:-:S02]  /*a2b0*/  ISETP.GT.U32.AND P0, PT, R8, R3, PT ;  /* 0x000000030800720c */ /* 0x000fc40003f04070 */
[----:B------:R-:W-:Y:S01]  /*a2c0*/  ISETP.GT.U32.AND P5, PT, R8, R84, PT ;  /* 0x000000540800720c */ /* 0x000fe20003fa4070 */
[----:B------:R-:W-:Y:S01]  /*a2d0*/  @!P2 IMAD.MOV R13, RZ, RZ, -R13 ;  /* 0x000000ffff0da224 */ /* 0x000fe200078e0a0d */
[----:B------:R-:W-:Y:S01]  /*a2e0*/  ISETP.GE.AND P2, PT, R12, RZ, PT ;  /* 0x000000ff0c00720c */ /* 0x000fe20003f46270 */
[----:B------:R-:W-:-:S03]  /*a2f0*/  IMAD.HI.U32 R12, R9, R5, RZ ;  /* 0x00000005090c7227 */ /* 0x000fc600078e00ff */
[----:B------:R1:W-:Y:S01]  /*a300*/  STL [R1+0x6d8], R13 ;  /* 0x0006d80d01007387 */ /* 0x0003e20000100800 */
[----:B0-----:R-:W-:-:S04]  /*a310*/  IMAD.HI.U32 R11, R9, R86, RZ ;  /* 0x00000056090b7227 */ /* 0x001fc800078e00ff */
[----:B------:R-:W-:Y:S02]  /*a320*/  IMAD.MOV R7, RZ, RZ, -R7 ;  /* 0x000000ffff077224 */ /* 0x000fe400078e0a07 */
[----:B------:R-:W-:Y:S01]  /*a330*/  @!P3 IMAD.IADD R2, R2, 0x1, -R8 ;  /* 0x000000010202b824 */ /* 0x000fe200078e0a08 */
[----:B------:R-:W-:Y:S01]  /*a340*/  ISETP.GE.AND P3, PT, R6, RZ, PT ;  /* 0x000000ff0600720c */ /* 0x000fe20003f66270 */
[----:B------:R-:W-:Y:S02]  /*a350*/  IMAD.MOV R11, RZ, RZ, -R11 ;  /* 0x000000ffff0b7224 */ /* 0x000fe400078e0a0b */
[----:B------:R-:W-:Y:S02]  /*a360*/  IMAD.MOV R6, RZ, RZ, -R12 ;  /* 0x000000ffff067224 */ /* 0x000fe400078e0a0c */
[----:B------:R-:W-:Y:S02]  /*a370*/  IMAD R10, R8, R7, R10 ;  /* 0x00000007080a7224 */ /* 0x000fe400078e020a */
[----:B------:R-:W-:-:S02]  /*a380*/  IMAD.MOV.U32 R14, RZ, RZ, R2 ;  /* 0x000000ffff0e7224 */ /* 0x000fc400078e0002 */
[C---:B------:R-:W-:Y:S02]  /*a390*/  IMAD R86, R8.reuse, R11, R86 ;  /* 0x0000000b08567224 */ /* 0x040fe400078e0256 */
[C---:B------:R-:W-:Y:S02]  /*a3a0*/  IMAD R5, R8.reuse, R6, R5 ;  /* 0x0000000608057224 */ /* 0x040fe400078e0205 */
[----:B------:R-:W-:Y:S01]  /*a3b0*/  @!P6 IMAD.MOV R14, RZ, RZ, -R14 ;  /* 0x000000ffff0ee224 */ /* 0x000fe200078e0a0e */
[C---:B------:R-:W-:Y:S01]  /*a3c0*/  ISETP.GT.U32.AND P6, PT, R8.reuse, R10, PT ;  /* 0x0000000a0800720c */ /* 0x040fe20003fc4070 */
[--C-:B------:R-:W-:Y:S01]  /*a3d0*/  @!P0 IMAD.IADD R3, R3, 0x1, -R8.reuse ;  /* 0x0000000103038824 */ /* 0x100fe200078e0a08 */
[----:B------:R-:W-:Y:S01]  /*a3e0*/  ISETP.GT.U32.AND P0, PT, R8, R86, PT ;  /* 0x000000560800720c */ /* 0x000fe20003f04070 */
[----:B------:R-:W-:Y:S01]  /*a3f0*/  @!P5 IMAD.IADD R84, R84, 0x1, -R8 ;  /* 0x000000015454d824 */ /* 0x000fe200078e0a08 */
[----:B------:R-:W-:Y:S01]  /*a400*/  ISETP.GT.U32.AND P5, PT, R8, R5, PT ;  /* 0x000000050800720c */ /* 0x000fe20003fa4070 */
[----:B-1----:R-:W-:Y:S01]  /*a410*/  IMAD.MOV.U32 R13, RZ, RZ, R3 ;  /* 0x000000ffff0d7224 */ /* 0x002fe200078e0003 */
[----:B------:R0:W-:Y:S01]  /*a420*/  STL [R1+0x6d0], R14 ;  /* 0x0006d00e01007387 */ /* 0x0001e20000100800 */
[----:B------:R-:W-:-:S02]  /*a430*/  VIADD R2, R0, 0xbc ;  /* 0x000000bc00027836 */ /* 0x000fc40000000000 */
[----:B------:R-:W-:Y:S01]  /*a440*/  @!P1 IMAD.MOV R13, RZ, RZ, -R13 ;  /* 0x000000ffff0d9224 */ /* 0x000fe200078e0a0d */
[----:B------:R-:W-:Y:S01]  /*a450*/  ISETP.GE.AND P1, PT, R4, RZ, PT ;  /* 0x000000ff0400720c */ /* 0x000fe20003f26270 */
[----:B------:R-:W-:Y:S01]  /*a460*/  VIADD R12, R0, 0xbe ;  /* 0x000000be000c7836 */ /* 0x000fe20000000000 */
[----:B------:R-:W-:Y:S01]  /*a470*/  IABS R3, R2 ;  /* 0x0000000200037213 */ /* 0x000fe20000000000 */
[--C-:B------:R-:W-:Y:S01]  /*a480*/  @!P6 IMAD.IADD R10, R10, 0x1, -R8.reuse ;  /* 0x000000010a0ae824 */ /* 0x100fe200078e0a08 */
[----:B------:R1:W-:Y:S01]  /*a490*/  STL [R1+0x6d4], R13 ;  /* 0x0006d40d01007387 */ /* 0x0003e20000100800 */
[--C-:B------:R-:W-:Y:S01]  /*a4a0*/  @!P0 IMAD.IADD R86, R86, 0x1, -R8.reuse ;  /* 0x0000000156568824 */ /* 0x100fe200078e0a08 */
[----:B------:R-:W-:Y:S01]  /*a4b0*/  ISETP.GE.AND P0, PT, R2, RZ, PT ;  /* 0x000000ff0200720c */ /* 0x000fe20003f06270 */
[----:B0-----:R-:W-:Y:S02]  /*a4c0*/  VIADD R14, R0, 0xbd ;  /* 0x000000bd000e7836 */ /* 0x001fe40000000000 */
[----:B------:R-:W-:Y:S01]  /*a4d0*/  @!P5 IMAD.IADD R5, R5, 0x1, -R8 ;  /* 0x000000010505d824 */ /* 0x000fe200078e0a08 */
[----:B------:R-:W-:Y:S01]  /*a4e0*/  ISETP.GT.U32.AND P5, PT, R8, R10, PT ;  /* 0x0000000a0800720c */ /* 0x000fe20003fa4070 */
[----:B------:R-:W-:Y:S01]  /*a4f0*/  IMAD.HI.U32 R2, R9, R3, RZ ;  /* 0x0000000309027227 */ /* 0x000fe200078e00ff */
[----:B------:R-:W-:-:S02]  /*a500*/  IABS R4, R14 ;  /* 0x0000000e00047213 */ /* 0x000fc40000000000 */
[----:B------:R-:W-:Y:S01]  /*a510*/  ISETP.GT.U32.AND P6, PT, R8, R86, PT ;  /* 0x000000560800720c */ /* 0x000fe20003fc4070 */
[----:B------:R-:W-:Y:S01]  /*a520*/  IMAD.MOV R7, RZ, RZ, -R2 ;  /* 0x000000ffff077224 */ /* 0x000fe200078e0a02 */
[----:B------:R-:W-:Y:S01]  /*a530*/  IABS R2, R12 ;  /* 0x0000000c00027213 */ /* 0x000fe20000000000 */
[----:B------:R-:W-:-:S04]  /*a540*/  IMAD.HI.U32 R6, R9, R4, RZ ;  /* 0x0000000409067227 */ /* 0x000fc800078e00ff */
[----:B------:R-:W-:Y:S02]  /*a550*/  IMAD.MOV R6, RZ, RZ, -R6 ;  /* 0x000000ffff067224 */ /* 0x000fe400078e0a06 */
[C---:B------:R-:W-:Y:S02]  /*a560*/  IMAD R3, R8.reuse, R7, R3 ;  /* 0x0000000708037224 */ /* 0x040fe400078e0203 */
[----:B------:R-:W-:Y:S02]  /*a570*/  IMAD R4, R8, R6, R4 ;  /* 0x0000000608047224 */ /* 0x000fe400078e0204 */
[--C-:B------:R-:W-:Y:S02]  /*a580*/  @!P5 IMAD.IADD R10, R10, 0x1, -R8.reuse ;  /* 0x000000010a0ad824 */ /* 0x100fe400078e0a08 */
[----:B------:R-:W-:Y:S01]  /*a590*/  @!P6 IMAD.IADD R86, R86, 0x1, -R8 ;  /* 0x000000015656e824 */ /* 0x000fe200078e0a08 */
[----:B------:R-:W-:Y:S01]  /*a5a0*/  ISETP.GT.U32.AND P5, PT, R8, R4, PT ;  /* 0x000000040800720c */ /* 0x000fe20003fa4070 */
[----:B------:R-:W-:Y:S01]  /*a5b0*/  VIADD R7, R0, 0xbf ;  /* 0x000000bf00077836 */ /* 0x000fe20000000000 */
[----:B------:R-:W-:Y:S01]  /*a5c0*/  ISETP.GT.U32.AND P6, PT, R8, R3, PT ;  /* 0x000000030800720c */ /* 0x000fe20003fc4070 */
[----:B-1----:R-:W-:-:S03]  /*a5d0*/  IMAD.HI.U32 R13, R9, R2, RZ ;  /* 0x00000002090d7227 */ /* 0x002fc600078e00ff */
[----:B------:R-:W-:Y:S01]  /*a5e0*/  IABS R11, R7 ;  /* 0x00000007000b7213 */ /* 0x000fe20000000000 */
[----:B------:R-:W-:Y:S01]  /*a5f0*/  @!P4 IMAD.MOV R84, RZ, RZ, -R84 ;  /* 0x000000ffff54c224 */ /* 0x000fe200078e0a54 */
[----:B------:R-:W-:Y:S01]  /*a600*/  ISETP.GT.U32.AND P4, PT, R8, R5, PT ;  /* 0x000000050800720c */ /* 0x000fe20003f84070 */
[----:B------:R-:W-:Y:S02]  /*a610*/  IMAD.MOV R13, RZ, RZ, -R13 ;  /* 0x000000ffff0d7224 */ /* 0x000fe400078e0a0d */
[----:B------:R-:W-:Y:S02]  /*a620*/  @!P2 IMAD.MOV R86, RZ, RZ, -R86 ;  /* 0x000000ffff56a224 */ /* 0x000fe400078e0a56 */
[--C-:B------:R-:W-:Y:S02]  /*a630*/  @!P5 IMAD.IADD R4, R4, 0x1, -R8.reuse ;  /* 0x000000010404d824 */ /* 0x100fe400078e0a08 */
[----:B------:R-:W-:Y:S01]  /*a640*/  @!P6 IMAD.IADD R3, R3, 0x1, -R8 ;  /* 0x000000010303e824 */ /* 0x000fe200078e0a08 */
[----:B------:R-:W-:Y:S01]  /*a650*/  ISETP.GE.AND P6, PT, R12, RZ, PT ;  /* 0x000000ff0c00720c */ /* 0x000fe20003fc6270 */
[----:B------:R-:W-:Y:S01]  /*a660*/  IMAD.HI.U32 R12, R9, R11, RZ ;  /* 0x0000000b090c7227 */ /* 0x000fe200078e00ff */
[----:B------:R-:W-:-:S02]  /*a670*/  ISETP.GT.U32.AND P5, PT, R8, R4, PT ;  /* 0x000000040800720c */ /* 0x000fc40003fa4070 */
[C---:B------:R-:W-:Y:S01]  /*a680*/  ISETP.GT.U32.AND P2, PT, R8.reuse, R3, PT ;  /* 0x000000030800720c */ /* 0x040fe20003f44070 */
[C---:B------:R-:W-:Y:S02]  /*a690*/  IMAD R2, R8.reuse, R13, R2 ;  /* 0x0000000d08027224 */ /* 0x040fe400078e0202 */
[----:B------:R-:W-:Y:S02]  /*a6a0*/  IMAD.MOV R12, RZ, RZ, -R12 ;  /* 0x000000ffff0c7224 */ /* 0x000fe400078e0a0c */
[----:B------:R-:W-:Y:S02]  /*a6b0*/  IMAD.MOV.U32 R16, RZ, RZ, R10 ;  /* 0x000000ffff107224 */ /* 0x000fe400078e000a */
[C---:B------:R-:W-:Y:S02]  /*a6c0*/  IMAD R11, R8.reuse, R12, R11 ;  /* 0x0000000c080b7224 */ /* 0x040fe400078e020b */
[----:B------:R-:W-:Y:S01]  /*a6d0*/  @!P3 IMAD.MOV R16, RZ, RZ, -R16 ;  /* 0x000000ffff10b224 */ /* 0x000fe200078e0a10 */
[----:B------:R-:W-:Y:S01]  /*a6e0*/  ISETP.GT.U32.AND P3, PT, R8, R2, PT ;  /* 0x000000020800720c */ /* 0x000fe20003f64070 */
[--C-:B------:R-:W-:Y:S01]  /*a6f0*/  @!P4 IMAD.IADD R5, R5, 0x1, -R8.reuse ;  /* 0x000000010505c824 */ /* 0x100fe200078e0a08 */
[----:B------:R-:W-:Y:S01]  /*a700*/  ISETP.GE.AND P4, PT, R14, RZ, PT ;  /* 0x000000ff0e00720c */ /* 0x000fe20003f86270 */
[--C-:B------:R-:W-:Y:S01]  /*a710*/  @!P5 IMAD.IADD R4, R4, 0x1, -R8.reuse ;  /* 0x000000010404d824 */ /* 0x100fe200078e0a08 */
[----:B------:R-:W-:Y:S01]  /*a720*/  ISETP.GT.U32.AND P5, PT, R8, R11, PT ;  /* 0x0000000b0800720c */ /* 0x000fe20003fa4070 */
[----:B------:R-:W-:Y:S01]  /*a730*/  IMAD.MOV.U32 R15, RZ, RZ, R5 ;  /* 0x000000ffff0f7224 */ /* 0x000fe200078e0005 */
[----:B------:R0:W-:Y:S01]  /*a740*/  STL [R1+0x6c8], R16 ;  /* 0x0006c81001007387 */ /* 0x0001e20000100800 */
[----:B------:R-:W-:-:S02]  /*a750*/  @!P2 IMAD.IADD R3, R3, 0x1, -R8 ;  /* 0x000000010303a824 */ /* 0x000fc400078e0a08 */
[C---:B------:R-:W-:Y:S02]  /*a760*/  VIADD R6, R0.reuse, 0xc0 ;  /* 0x000000c000067836 */ /* 0x040fe40000000000 */
[----:B------:R-:W-:Y:S01]  /*a770*/  @!P1 IMAD.MOV R15, RZ, RZ, -R15 ;  /* 0x000000ffff0f9224 */ /* 0x000fe200078e0a0f */
[----:B------:R-:W-:Y:S01]  /*a780*/  ISETP.GE.AND P1, PT, R7, RZ, PT ;  /* 0x000000ff0700720c */ /* 0x000fe20003f26270 */
[----:B------:R-:W-:Y:S01]  /*a790*/  IMAD.MOV.U32 R10, RZ, RZ, R3 ;  /* 0x000000ffff0a7224 */ /* 0x000fe200078e0003 */
[----:B------:R-:W-:Y:S01]  /*a7a0*/  IABS R88, R6 ;  /* 0x0000000600587213 */ /* 0x000fe20000000000 */
[----:B------:R-:W-:Y:S01]  /*a7b0*/  VIADD R7, R0, 0xc1 ;  /* 0x000000c100077836 */ /* 0x000fe20000000000 */
[----:B------:R-:W-:Y:S01]  /*a7c0*/  ISETP.GE.AND P2, PT, R6, RZ, PT ;  /* 0x000000ff0600720c */ /* 0x000fe20003f46270 */
[----:B------:R-:W-:Y:S01]  /*a7d0*/  @!P3 IMAD.IADD R2, R2, 0x1, -R8 ;  /* 0x000000010202b824 */ /* 0x000fe200078e0a08 */
[----:B------:R-:W-:Y:S01]  /*a7e0*/  STL [R1+0x6cc], R15 ;  /* 0x0006cc0f01007387 */ /* 0x000fe20000100800 */
[----:B------:R-:W-:Y:S01]  /*a7f0*/  @!P0 IMAD.MOV R10, RZ, RZ, -R10 ;  /* 0x000000ffff0a8224 */ /* 0x000fe200078e0a0a */
[----:B------:R-:W-:Y:S01]  /*a800*/  IABS R90, R7 ;  /* 0x00000007005a7213 */ /* 0x000fe20000000000 */
[----:B------:R-:W-:Y:S01]  /*a810*/  VIADD R6, R0, 0xc2 ;  /* 0x000000c200067836 */ /* 0x000fe20000000000 */
[----:B------:R-:W-:Y:S01]  /*a820*/  ISETP.GT.U32.AND P0, PT, R8, R2, PT ;  /* 0x000000020800720c */ /* 0x000fe20003f04070 */
[----:B------:R-:W-:Y:S01]  /*a830*/  @!P5 IMAD.IADD R11, R11, 0x1, -R8 ;  /* 0x000000010b0bd824 */ /* 0x000fe200078e0a08 */
[----:B------:R1:W-:Y:S01]  /*a840*/  STL [R1+0x6bc], R10 ;  /* 0x0006bc0a01007387 */ /* 0x0003e20000100800 */
[----:B------:R-:W-:Y:S01]  /*a850*/  IMAD.HI.U32 R13, R9, R88, RZ ;  /* 0x00000058090d7227 */ /* 0x000fe200078e00ff */
[----:B0-----:R-:W-:-:S02]  /*a860*/  IABS R16, R6 ;  /* 0x0000000600107213 */ /* 0x001fc40000000000 */
[----:B------:R-:W-:Y:S01]  /*a870*/  ISETP.GT.U32.AND P5, PT, R8, R11, PT ;  /* 0x0000000b0800720c */ /* 0x000fe20003fa4070 */
[----:B------:R-:W-:Y:S02]  /*a880*/  IMAD.MOV R13, RZ, RZ, -R13 ;  /* 0x000000ffff0d7224 */ /* 0x000fe400078e0a0d */
[----:B------:R-:W-:-:S04]  /*a890*/  IMAD.HI.U32 R3, R9, R16, RZ ;  /* 0x0000001009037227 */ /* 0x000fc800078e00ff */
[----:B-1----:R-:W-:Y:S02]  /*a8a0*/  IMAD.MOV.U32 R10, RZ, RZ, R4 ;  /* 0x000000ffff0a7224 */ /* 0x002fe400078e0004 */
[----:B------:R-:W-:-:S04]  /*a8b0*/  IMAD.HI.U32 R4, R9, R90, RZ ;  /* 0x0000005a09047227 */ /* 0x000fc800078e00ff */
[----:B------:R-:W-:Y:S02]  /*a8c0*/  IMAD.MOV R4, RZ, RZ, -R4 ;  /* 0x000000ffff047224 */ /* 0x000fe400078e0a04 */
[----:B------:R-:W-:Y:S02]  /*a8d0*/  IMAD.MOV R3, RZ, RZ, -R3 ;  /* 0x000000ffff037224 */ /* 0x000fe400078e0a03 */
[----:B------:R-:W-:Y:S01]  /*a8e0*/  @!P0 IMAD.IADD R2, R2, 0x1, -R8 ;  /* 0x0000000102028824 */ /* 0x000fe200078e0a08 */
[----:B------:R-:W-:Y:S01]  /*a8f0*/  ISETP.GE.AND P0, PT, R6, RZ, PT ;  /* 0x000000ff0600720c */ /* 0x000fe20003f06270 */
[C---:B------:R-:W-:Y:S02]  /*a900*/  IMAD R90, R8.reuse, R4, R90 ;  /* 0x00000004085a7224 */ /* 0x040fe400078e025a */
[C---:B------:R-:W-:Y:S02]  /*a910*/  IMAD R88, R8.reuse, R13, R88 ;  /* 0x0000000d08587224 */ /* 0x040fe400078e0258 */
[----:B------:R-:W-:-:S02]  /*a920*/  IMAD R16, R8, R3, R16 ;  /* 0x0000000308107224 */ /* 0x000fc400078e0210 */
[----:B------:R-:W-:Y:S01]  /*a930*/  @!P5 IMAD.IADD R11, R11, 0x1, -R8 ;  /* 0x000000010b0bd824 */ /* 0x000fe200078e0a08 */
[C---:B------:R-:W-:Y:S01]  /*a940*/  ISETP.GT.U32.AND P5, PT, R8.reuse, R90, PT ;  /* 0x0000005a0800720c */ /* 0x040fe20003fa4070 */
[----:B------:R-:W-:Y:S01]  /*a950*/  IMAD.MOV.U32 R13, RZ, RZ, R2 ;  /* 0x000000ffff0d7224 */ /* 0x000fe200078e0002 */
[----:B------:R-:W-:Y:S01]  /*a960*/  ISETP.GT.U32.AND P3, PT, R8, R88, PT ;  /* 0x000000580800720c */ /* 0x000fe20003f64070 */
[----:B------:R-:W-:Y:S02]  /*a970*/  VIADD R5, R0, 0xc3 ;  /* 0x000000c300057836 */ /* 0x000fe40000000000 */
[----:B------:R-:W-:Y:S01]  /*a980*/  @!P6 IMAD.MOV R13, RZ, RZ, -R13 ;  /* 0x000000ffff0de224 */ /* 0x000fe200078e0a0d */
[----:B------:R-:W-:Y:S01]  /*a990*/  ISETP.GT.U32.AND P6, PT, R8, R16, PT ;  /* 0x000000100800720c */ /* 0x000fe20003fc4070 */
[----:B------:R-:W-:Y:S01]  /*a9a0*/  @!P4 IMAD.MOV R10, RZ, RZ, -R10 ;  /* 0x000000ffff0ac224 */ /* 0x000fe200078e0a0a */
[----:B------:R-:W-:Y:S01]  /*a9b0*/  ISETP.GE.AND P4, PT, R7, RZ, PT ;  /* 0x000000ff0700720c */ /* 0x000fe20003f86270 */
[----:B------:R-:W-:Y:S01]  /*a9c0*/  VIADD R4, R0, 0xc4 ;  /* 0x000000c400047836 */ /* 0x000fe20000000000 */
[----:B------:R-:W-:Y:S01]  /*a9d0*/  IABS R7, R5 ;  /* 0x0000000500077213 */ /* 0x000fe20000000000 */
[----:B------:R-:W-:Y:S01]  /*a9e0*/  IMAD.MOV.U32 R12, RZ, RZ, R11 ;  /* 0x000000ffff0c7224 */ /* 0x000fe200078e000b */
[----:B------:R0:W-:Y:S01]  /*a9f0*/  STL [R1+0x6c4], R10 ;  /* 0x0006c40a01007387 */ /* 0x0001e20000100800 */
[----:B------:R-:W-:-:S02]  /*aa00*/  @!P5 IMAD.IADD R90, R90, 0x1, -R8 ;  /* 0x000000015a5ad824 */ /* 0x000fc400078e0a08 */
[C---:B------:R-:W-:Y:S01]  /*aa10*/  IMAD.HI.U32 R3, R9.reuse, R7, RZ ;  /* 0x0000000709037227 */ /* 0x040fe200078e00ff */
[----:B------:R-:W-:Y:S02]  /*aa20*/  STL [R1+0x6b4], R13 ;  /* 0x0006b40d01007387 */ /* 0x000fe40000100800 */
[----:B------:R-:W-:Y:S01]  /*aa30*/  ISETP.GT.U32.AND P5, PT, R8, R90, PT ;  /* 0x0000005a0800720c */ /* 0x000fe20003fa4070 */
[----:B------:R-:W-:Y:S02]  /*aa40*/  @!P6 IMAD.IADD R16, R16, 0x1, -R8 ;  /* 0x000000011010e824 */ /* 0x000fe400078e0a08 */
[----:B------:R-:W-:Y:S01]  /*aa50*/  @!P1 IMAD.MOV R12, RZ, RZ, -R12 ;  /* 0x000000ffff0c9224 */ /* 0x000fe200078e0a0c */
[----:B0-----:R-:W-:Y:S01]  /*aa60*/  IABS R10, R4 ;  /* 0x00000004000a7213 */ /* 0x001fe20000000000 */
[----:B------:R-:W-:Y:S01]  /*aa70*/  IMAD.MOV R3, RZ, RZ, -R3 ;  /* 0x000000ffff037224 */ /* 0x000fe200078e0a03 */
[----:B------:R-:W-:Y:S01]  /*aa80*/  ISETP.GT.U32.AND P6, PT, R8, R16, PT ;  /* 0x000000100800720c */ /* 0x000fe20003fc4070 */
[----:B------:R-:W-:Y:S01]  /*aa90*/  VIADD R15, R0, 0xc5 ;  /* 0x000000c5000f7836 */ /* 0x000fe20000000000 */
[----:B------:R0:W-:Y:S01]  /*aaa0*/  STL [R1+0x6b8], R12 ;  /* 0x0006b80c01007387 */ /* 0x0001e20000100800 */
[----:B------:R-:W-:Y:S01]  /*aab0*/  IMAD.HI.U32 R2, R9, R10, RZ ;  /* 0x0000000a09027227 */ /* 0x000fe200078e00ff */
[----:B------:R-:W-:-:S02]  /*aac0*/  ISETP.GE.AND P1, PT, R5, RZ, PT ;  /* 0x000000ff0500720c */ /* 0x000fc40003f26270 */
[----:B------:R-:W-:Y:S01]  /*aad0*/  IABS R5, R15 ;  /* 0x0000000f00057213 */ /* 0x000fe20000000000 */
[----:B------:R-:W-:Y:S02]  /*aae0*/  IMAD R7, R8, R3, R7 ;  /* 0x0000000308077224 */ /* 0x000fe400078e0207 */
[----:B------:R-:W-:Y:S02]  /*aaf0*/  IMAD.MOV R2, RZ, RZ, -R2 ;  /* 0x000000ffff027224 */ /* 0x000fe400078e0a02 */
[----:B------:R-:W-:Y:S01]  /*ab00*/  @!P5 IMAD.IADD R90, R90, 0x1, -R8 ;  /* 0x000000015a5ad824 */ /* 0x000fe200078e0a08 */
[----:B------:R-:W-:Y:S01]  /*ab10*/  ISETP.GT.U32.AND P5, PT, R8, R7, PT ;  /* 0x000000070800720c */ /* 0x000fe20003fa4070 */
[----:B0-----:R-:W-:Y:S02]  /*ab20*/  VIADD R12, R0, 0xc6 ;  /* 0x000000c6000c7836 */ /* 0x001fe40000000000 */
[----:B------:R-:W-:Y:S02]  /*ab30*/  IMAD R10, R8, R2, R10 ;  /* 0x00000002080a7224 */ /* 0x000fe400078e020a */
[----:B------:R-:W-:Y:S01]  /*ab40*/  IMAD.HI.U32 R11, R9, R5, RZ ;  /* 0x00000005090b7227 */ /* 0x000fe200078e00ff */
[----:B------:R-:W-:-:S03]  /*ab50*/  IABS R3, R12 ;  /* 0x0000000c00037213 */ /* 0x000fc60000000000 */
[----:B------:R-:W-:Y:S01]  /*ab60*/  @!P6 IMAD.IADD R16, R16, 0x1, -R8 ;  /* 0x000000011010e824 */ /* 0x000fe200078e0a08 */
[----:B------:R-:W-:Y:S01]  /*ab70*/  ISETP.GT.U32.AND P6, PT, R8, R10, PT ;  /* 0x0000000a0800720c */ /* 0x000fe20003fc4070 */
[----:B------:R-:W-:-:S04]  /*ab80*/  IMAD.HI.U32 R6, R9, R3, RZ ;  /* 0x0000000309067227 */ /* 0x000fc800078e00ff */
[----:B------:R-:W-:Y:S02]  /*ab90*/  IMAD.MOV R11, RZ, RZ, -R11 ;  /* 0x000000ffff0b7224 */ /* 0x000fe400078e0a0b */
[----:B------:R-:W-:Y:S02]  /*aba0*/  IMAD.MOV R6, RZ, RZ, -R6 ;  /* 0x000000ffff067224 */ /* 0x000fe400078e0a06 */
[----:B------:R-:W-:Y:S02]  /*abb0*/  IMAD R5, R8, R11, R5 ;  /* 0x0000000b08057224 */ /* 0x000fe400078e0205 */
[--C-:B------:R-:W-:Y:S02]  /*abc0*/  @!P3 IMAD.IADD R88, R88, 0x1, -R8.reuse ;  /* 0x000000015858b824 */ /* 0x100fe400078e0a08 */
[C---:B------:R-:W-:Y:S02]  /*abd0*/  IMAD R3, R8.reuse, R6, R3 ;  /* 0x0000000608037224 */ /* 0x040fe400078e0203 */
[--C-:B------:R-:W-:Y:S01]  /*abe0*/  @!P5 IMAD.IADD R7, R7, 0x1, -R8.reuse ;  /* 0x000000010707d824 */ /* 0x100fe200078e0a08 */
[----:B------:R-:W-:Y:S01]  /*abf0*/  ISETP.GT.U32.AND P5, PT, R8, R5, PT ;  /* 0x000000050800720c */ /* 0x000fe20003fa4070 */
[----:B------:R-:W-:Y:S01]  /*ac00*/  VIADD R14, R0, 0xc7 ;  /* 0x000000c7000e7836 */ /* 0x000fe20000000000 */
[----:B------:R-:W-:Y:S01]  /*ac10*/  ISETP.GT.U32.AND P3, PT, R8, R88, PT ;  /* 0x000000580800720c */ /* 0x000fe20003f64070 */
[----:B------:R-:W-:Y:S01]  /*ac20*/  @!P6 IMAD.IADD R10, R10, 0x1, -R8 ;  /* 0x000000010a0ae824 */ /* 0x000fe200078e0a08 */
[----:B------:R-:W-:Y:S01]  /*ac30*/  ISETP.GT.U32.AND P6, PT, R8, R3, PT ;  /* 0x000000030800720c */ /* 0x000fe20003fc4070 */
[----:B------:R-:W-:Y:S01]  /*ac40*/  VIADD R6, R0, 0xc9 ;  /* 0x000000c900067836 */ /* 0x000fe20000000000 */
[----:B------:R-:W-:Y:S01]  /*ac50*/  IABS R2, R14 ;  /* 0x0000000e00027213 */ /* 0x000fe20000000000 */
[----:B------:R-:W-:-:S02]  /*ac60*/  @!P4 IMAD.MOV R90, RZ, RZ, -R90 ;  /* 0x000000ffff5ac224 */ /* 0x000fc400078e0a5a */
[----:B------:R-:W-:Y:S01]  /*ac70*/  VIADD R11, R0, 0xca ;  /* 0x000000ca000b7836 */ /* 0x000fe20000000000 */
[----:B------:R-:W-:Y:S01]  /*ac80*/  IABS R93, R6 ;  /* 0x00000006005d7213 */ /* 0x000fe20000000000 */
[----:B------:R-:W-:-:S04]  /*ac90*/  IMAD.HI.U32 R17, R9, R2, RZ ;  /* 0x0000000209117227 */ /* 0x000fc800078e00ff */
[--C-:B------:R-:W-:Y:S01]  /*aca0*/  @!P5 IMAD.IADD R5, R5, 0x1, -R8.reuse ;  /* 0x000000010505d824 */ /* 0x100fe200078e0a08 */
[----:B------:R-:W-:Y:S01]  /*acb0*/  ISETP.GT.U32.AND P5, PT, R8, R7, PT ;  /* 0x000000070800720c */ /* 0x000fe20003fa4070 */
[--C-:B------:R-:W-:Y:S01]  /*acc0*/  @!P3 IMAD.IADD R88, R88, 0x1, -R8.reuse ;  /* 0x000000015858b824 */ /* 0x100fe200078e0a08 */
[----:B------:R-:W-:Y:S01]  /*acd0*/  ISETP.GE.AND P3, PT, R4, RZ, PT ;  /* 0x000000ff0400720c */ /* 0x000fe20003f66270 */
[----:B------:R-:W-:Y:S02]  /*ace0*/  IMAD.MOV R17, RZ, RZ, -R17 ;  /* 0x000000ffff117224 */ /* 0x000fe400078e0a11 */
[----:B------:R-:W-:Y:S02]  /*acf0*/  VIADD R4, R0, 0xc8 ;  /* 0x000000c800047836 */ /* 0x000fe40000000000 */
[----:B------:R-:W-:Y:S01]  /*ad00*/  @!P6 IMAD.IADD R3, R3, 0x1, -R8 ;  /* 0x000000010303e824 */ /* 0x000fe200078e0a08 */
[C---:B------:R-:W-:Y:S01]  /*ad10*/  ISETP.GT.U32.AND P6, PT, R8.reuse, R5, PT ;  /* 0x000000050800720c */ /* 0x040fe20003fc4070 */
[C---:B------:R-:W-:Y:S01]  /*ad20*/  IMAD R2, R8.reuse, R17, R2 ;  /* 0x0000001108027224 */ /* 0x040fe200078e0202 */
[----:B------:R-:W-:Y:S01]  /*ad30*/  IABS R92, R4 ;  /* 0x00000004005c7213 */ /* 0x000fe20000000000 */
[----:B------:R-:W-:Y:S01]  /*ad40*/  IMAD.HI.U32 R17, R9, R93, RZ ;  /* 0x0000005d09117227 */ /* 0x000fe200078e00ff */
[----:B------:R-:W-:-:S03]  /*ad50*/  ISETP.GT.U32.AND P4, PT, R8, R3, PT ;  /* 0x000000030800720c */ /* 0x000fc60003f84070 */
[----:B------:R-:W-:Y:S02]  /*ad60*/  IMAD.MOV R17, RZ, RZ, -R17 ;  /* 0x000000ffff117224 */ /* 0x000fe400078e0a11 */
[----:B------:R-:W-:Y:S01]  /*ad70*/  @!P2 IMAD.MOV R88, RZ, RZ, -R88 ;  /* 0x000000ffff58a224 */ /* 0x000fe200078e0a58 */
[----:B------:R-:W-:Y:S01]  /*ad80*/  ISETP.GT.U32.AND P2, PT, R8, R10, PT ;  /* 0x0000000a0800720c */ /* 0x000fe20003f44070 */
[----:B------:R-:W-:-:S04]  /*ad90*/  IMAD.HI.U32 R13, R9, R92, RZ ;  /* 0x0000005c090d7227 */ /* 0x000fc800078e00ff */
[C---:B------:R-:W-:Y:S02]  /*ada0*/  IMAD R93, R8.reuse, R17, R93 ;  /* 0x00000011085d7224 */ /* 0x040fe400078e025d */
[----:B------:R-:W-:Y:S02]  /*adb0*/  IMAD.MOV R13, RZ, RZ, -R13 ;  /* 0x000000ffff0d7224 */ /* 0x000fe400078e0a0d */
[----:B------:R-:W-:Y:S01]  /*adc0*/  @!P6 IMAD.IADD R5, R5, 0x1, -R8 ;  /* 0x000000010505e824 */ /* 0x000fe200078e0a08 */
[C---:B------:R-:W-:Y:S01]  /*add0*/  ISETP.GT.U32.AND P6, PT, R8.reuse, R93, PT ;  /* 0x0000005d0800720c */ /* 0x040fe20003fc4070 */
[----:B------:R-:W-:Y:S02]  /*ade0*/  IMAD.MOV.U32 R18, RZ, RZ, R16 ;  /* 0x000000ffff127224 */ /* 0x000fe400078e0010 */
[C---:B------:R-:W-:Y:S01]  /*adf0*/  IMAD R92, R8.reuse, R13, R92 ;  /* 0x0000000d085c7224 */ /* 0x040fe200078e025c */
[----:B------:R-:W-:Y:S01]  /*ae00*/  IABS R13, R11 ;  /* 0x0000000b000d7213 */ /* 0x000fe20000000000 */
[----:B------:R-:W-:Y:S01]  /*ae10*/  @!P0 IMAD.MOV R18, RZ, RZ, -R18 ;  /* 0x000000ffff128224 */ /* 0x000fe200078e0a12 */
[----:B------:R-:W-:Y:S01]  /*ae20*/  ISETP.GT.U32.AND P0, PT, R8, R2, PT ;  /* 0x000000020800720c */ /* 0x000fe20003f04070 */
[--C-:B------:R-:W-:Y:S01]  /*ae30*/  @!P2 IMAD.IADD R10, R10, 0x1, -R8.reuse ;  /* 0x000000010a0aa824 */ /* 0x100fe200078e0a08 */
[----:B------:R-:W-:Y:S01]  /*ae40*/  ISETP.GE.AND P2, PT, R15, RZ, PT ;  /* 0x000000ff0f00720c */ /* 0x000fe20003f46270 */
[--C-:B------:R-:W-:Y:S01]  /*ae50*/  @!P5 IMAD.IADD R7, R7, 0x1, -R8.reuse ;  /* 0x000000010707d824 */ /* 0x100fe200078e0a08 */
[----:B------:R-:W-:Y:S01]  /*ae60*/  ISETP.GT.U32.AND P5, PT, R8, R92, PT ;  /* 0x0000005c0800720c */ /* 0x000fe20003fa4070 */
[----:B------:R-:W-:Y:S01]  /*ae70*/  @!P4 IMAD.IADD R3, R3, 0x1, -R8 ;  /* 0x000000010303c824 */ /* 0x000fe200078e0a08 */
[----:B------:R-:W-:Y:S01]  /*ae80*/  ISETP.GE.AND P4, PT, R12, RZ, PT ;  /* 0x000000ff0c00720c */ /* 0x000fe20003f86270 */
[----:B------:R-:W-:Y:S01]  /*ae90*/  IMAD.MOV.U32 R16, RZ, RZ, R13 ;  /* 0x000000ffff107224 */ /* 0x000fe200078e000d */
[----:B------:R0:W-:Y:S01]  /*aea0*/  STL [R1+0x6ac], R18 ;  /* 0x0006ac1201007387 */ /* 0x0001e20000100800 */
[----:B------:R-:W-:-:S02]  /*aeb0*/  VIADD R13, R0, 0xcb ;  /* 0x000000cb000d7836 */ /* 0x000fc40000000000 */
[----:B------:R-:W-:Y:S02]  /*aec0*/  @!P6 IMAD.IADD R93, R93, 0x1, -R8 ;  /* 0x000000015d5de824 */ /* 0x000fe400078e0a08 */
[----:B------:R-:W-:Y:S01]  /*aed0*/  IMAD.HI.U32 R15, R9, R16, RZ ;  /* 0x00000010090f7227 */ /* 0x000fe200078e00ff */
[----:B------:R-:W-:Y:S02]  /*aee0*/  IABS R12, R13 ;  /* 0x0000000d000c7213 */ /* 0x000fe40000000000 */
[----:B------:R-:W-:Y:S01]  /*aef0*/  ISETP.GT.U32.AND P6, PT, R8, R93, PT ;  /* 0x0000005d0800720c */ /* 0x000fe20003fc4070 */
[----:B------:R-:W-:Y:S02]  /*af00*/  IMAD.MOV.U32 R17, RZ, RZ, R10 ;  /* 0x000000ffff117224 */ /* 0x000fe400078e000a */
[----:B0-----:R-:W-:Y:S02]  /*af10*/  IMAD.MOV.U32 R18, RZ, RZ, R7 ;  /* 0x000000ffff127224 */ /* 0x001fe400078e0007 */
[----:B------:R-:W-:-:S02]  /*af20*/  IMAD.MOV.U32 R10, RZ, RZ, R5 ;  /* 0x000000ffff0a7224 */ /* 0x000fc400078e0005 */
[----:B------:R-:W-:Y:S02]  /*af30*/  IMAD.MOV.U32 R5, RZ, RZ, R3 ;  /* 0x000000ffff057224 */ /* 0x000fe400078e0003 */
[----:B------:R-:W-:Y:S01]  /*af40*/  @!P0 IMAD.IADD R2, R2, 0x1, -R8 ;  /* 0x0000000102028824 */ /* 0x000fe200078e0a08 */
[----:B------:R-:W-:Y:S01]  /*af50*/  ISETP.GE.AND P0, PT, R14, RZ, PT ;  /* 0x000000ff0e00720c */ /* 0x000fe20003f06270 */
[----:B------:R-:W-:Y:S02]  /*af60*/  @!P1 IMAD.MOV R18, RZ, RZ, -R18 ;  /* 0x000000ffff129224 */ /* 0x000fe400078e0a12 */
[----:B------:R-:W-:Y:S01]  /*af70*/  IMAD.MOV R15, RZ, RZ, -R15 ;  /* 0x000000ffff0f7224 */ /* 0x000fe200078e0a0f */
[----:B------:R-:W-:Y:S01]  /*af80*/  ISETP.GT.U32.AND P1, PT, R8, R2, PT ;  /* 0x000000020800720c */ /* 0x000fe20003f24070 */
[----:B------:R-:W-:Y:S01]  /*af90*/  IMAD.HI.U32 R7, R9, R12, RZ ;  /* 0x0000000c09077227 */ /* 0x000fe200078e00ff */
[----:B------:R-:W-:Y:S03]  /*afa0*/  STL [R1+0x698], R18 ;  /* 0x0006981201007387 */ /* 0x000fe60000100800 */
[----:B------:R-:W-:-:S02]  /*afb0*/  @!P3 IMAD.MOV R17, RZ, RZ, -R17 ;  /* 0x000000ffff11b224 */ /* 0x000fc400078e0a11 */
[----:B------:R-:W-:Y:S01]  /*afc0*/  @!P2 IMAD.MOV R10, RZ, RZ, -R10 ;  /* 0x000000ffff0aa224 */ /* 0x000fe200078e0a0a */
[----:B------:R-:W-:Y:S01]  /*afd0*/  ISETP.GE.AND P2, PT, R6, RZ, PT ;  /* 0x000000ff0600720c */ /* 0x000fe20003f46270 */
[----:B------:R-:W-:Y:S01]  /*afe0*/  @!P5 IMAD.IADD R92, R92, 0x1, -R8 ;  /* 0x000000015c5cd824 */ /* 0x000fe200078e0a08 */
[----:B------:R-:W-:Y:S01]  /*aff0*/  ISETP.GE.AND P5, PT, R4, RZ, PT ;  /* 0x000000ff0400720c */ /* 0x000fe20003fa6270 */
[----:B------:R-:W-:Y:S01]  /*b000*/  @!P4 IMAD.MOV R5, RZ, RZ, -R5 ;  /* 0x000000ffff05c224 */ /* 0x000fe200078e0a05 */
[----:B------:R-:W-:Y:S01]  /*b010*/  STL [R1+0x69c], R17 ;  /* 0x00069c1101007387 */ /* 0x000fe20000100800 */
[C---:B------:R-:W-:Y:S01]  /*b020*/  IMAD R4, R8.reuse, R15, R16 ;  /* 0x0000000f08047224 */ /* 0x040fe200078e0210 */
[C---:B------:R-:W-:Y:S01]  /*b030*/  ISETP.GT.U32.AND P3, PT, R8.reuse, R92, PT ;  /* 0x0000005c0800720c */ /* 0x040fe20003f64070 */
[----:B------:R-:W-:Y:S01]  /*b040*/  IMAD.MOV R7, RZ, RZ, -R7 ;  /* 0x000000ffff077224 */ /* 0x000fe200078e0a07 */
[----:B------:R0:W-:Y:S01]  /*b050*/  STL [R1+0x6a4], R10 ;  /* 0x0006a40a01007387 */ /* 0x0001e20000100800 */
[--C-:B------:R-:W-:Y:S01]  /*b060*/  @!P6 IMAD.IADD R93, R93, 0x1, -R8.reuse ;  /* 0x000000015d5de824 */ /* 0x100fe200078e0a08 */
[----:B------:R-:W-:Y:S01]  /*b070*/  ISETP.GT.U32.AND P4, PT, R8, R4, PT ;  /* 0x000000040800720c */ /* 0x000fe20003f84070 */
[----:B------:R-:W-:Y:S01]  /*b080*/  @!P1 IMAD.IADD R2, R2, 0x1, -R8 ;  /* 0x0000000102029824 */ /* 0x000fe200078e0a08 */
[----:B------:R1:W-:Y:S01]  /*b090*/  STL [R1+0x6a8], R5 ;  /* 0x0006a80501007387 */ /* 0x0003e20000100800 */
[----:B------:R-:W-:Y:S01]  /*b0a0*/  VIADD R14, R0, 0xcc ;  /* 0x000000cc000e7836 */ /* 0x000fe20000000000 */
[----:B------:R-:W-:Y:S01]  /*b0b0*/  ISETP.GE.AND P1, PT, R11, RZ, PT ;  /* 0x000000ff0b00720c */ /* 0x000fe20003f26270 */
[----:B------:R-:W-:-:S02]  /*b0c0*/  @!P2 IMAD.MOV R93, RZ, RZ, -R93 ;  /* 0x000000ffff5da224 */ /* 0x000fc400078e0a5d */
[----:B0-----:R-:W-:Y:S01]  /*b0d0*/  IMAD.MOV.U32 R10, RZ, RZ, R2 ;  /* 0x000000ffff0a7224 */ /* 0x001fe200078e0002 */
[----:B------:R-:W-:Y:S01]  /*b0e0*/  IABS R3, R14 ;  /* 0x0000000e00037213 */ /* 0x000fe20000000000 */
[----:B------:R-:W-:Y:S02]  /*b0f0*/  VIADD R2, R0, 0xcd ;  /* 0x000000cd00027836 */ /* 0x000fe40000000000 */
[----:B-1----:R-:W-:Y:S02]  /*b100*/  IMAD R5, R8, R7, R12 ;  /* 0x0000000708057224 */ /* 0x002fe400078e020c */
[----:B------:R-:W-:Y:S01]  /*b110*/  @!P4 IMAD.IADD R4, R4, 0x1, -R8 ;  /* 0x000000010404c824 */ /* 0x000fe200078e0a08 */
[----:B------:R-:W-:Y:S01]  /*b120*/  IABS R11, R2 ;  /* 0x00000002000b7213 */ /* 0x000fe20000000000 */
[----:B------:R-:W-:Y:S01]  /*b130*/  @!P0 IMAD.MOV R10, RZ, RZ, -R10 ;  /* 0x000000ffff0a8224 */ /* 0x000fe200078e0a0a */
[C---:B------:R-:W-:Y:S01]  /*b140*/  ISETP.GT.U32.AND P6, PT, R8.reuse, R5, PT ;  /* 0x000000050800720c */ /* 0x040fe20003fc4070 */
[----:B------:R-:W-:Y:S01]  /*b150*/  IMAD.HI.U32 R6, R9, R3, RZ ;  /* 0x0000000309067227 */ /* 0x000fe200078e00ff */
[----:B------:R-:W-:-:S02]  /*b160*/  ISETP.GT.U32.AND P0, PT, R8, R4, PT ;  /* 0x000000040800720c */ /* 0x000fc40003f04070 */
[----:B------:R0:W-:Y:S01]  /*b170*/  STL [R1+0x6a0], R10 ;  /* 0x0006a00a01007387 */ /* 0x0001e20000100800 */
[----:B------:R-:W-:Y:S01]  /*b180*/  IMAD.MOV R6, RZ, RZ, -R6 ;  /* 0x000000ffff067224 */ /* 0x000fe200078e0a06 */
[----:B------:R-:W-:Y:S01]  /*b190*/  ISETP.GE.AND P4, PT, R14, RZ, PT ;  /* 0x000000ff0e00720c */ /* 0x000fe20003f86270 */
[----:B------:R-:W-:-:S04]  /*b1a0*/  IMAD.HI.U32 R7, R9, R11, RZ ;  /* 0x0000000b09077227 */ /* 0x000fc800078e00ff */
[----:B------:R-:W-:Y:S02]  /*b1b0*/  IMAD R3, R8, R6, R3 ;  /* 0x0000000608037224 */ /* 0x000fe400078e0203 */
[--C-:B------:R-:W-:Y:S02]  /*b1c0*/  @!P6 IMAD.IADD R5, R5, 0x1, -R8.reuse ;  /* 0x000000010505e824 */ /* 0x100fe400078e0a08 */
[----:B------:R-:W-:Y:S02]  /*b1d0*/  IMAD.MOV R7, RZ, RZ, -R7 ;  /* 0x000000ffff077224 */ /* 0x000fe400078e0a07 */
[----:B------:R-:W-:Y:S01]  /*b1e0*/  @!P0 IMAD.IADD R4, R4, 0x1, -R8 ;  /* 0x0000000104048824 */ /* 0x000fe200078e0a08 */
[C---:B------:R-:W-:Y:S01]  /*b1f0*/  ISETP.GT.U32.AND P6, PT, R8.reuse, R5, PT ;  /* 0x000000050800720c */ /* 0x040fe20003fc4070 */
[C---:B------:R-:W-:Y:S01]  /*b200*/  IMAD R11, R8.reuse, R7, R11 ;  /* 0x00000007080b7224 */ /* 0x040fe200078e020b */
[----:B------:R-:W-:Y:S01]  /*b210*/  ISETP.GT.U32.AND P0, PT, R8, R3, PT ;  /* 0x000000030800720c */ /* 0x000fe20003f04070 */
[----:B------:R-:W-:-:S02]  /*b220*/  VIADD R6, R0, 0xce ;  /* 0x000000ce00067836 */ /* 0x000fc40000000000 */
[----:B------:R-:W-:Y:S01]  /*b230*/  @!P3 IMAD.IADD R92, R92, 0x1, -R8 ;  /* 0x000000015c5cb824 */ /* 0x000fe200078e0a08 */
[----:B------:R-:W-:Y:S01]  /*b240*/  ISETP.GE.AND P3, PT, R13, RZ, PT ;  /* 0x000000ff0d00720c */ /* 0x000fe20003f66270 */
[C---:B------:R-:W-:Y:S01]  /*b250*/  VIADD R12, R0.reuse, 0xcf ;  /* 0x000000cf000c7836 */ /* 0x040fe20000000000 */
[----:B------:R-:W-:Y:S01]  /*b260*/  IABS R13, R6 ;  /* 0x00000006000d7213 */ /* 0x000fe20000000000 */
[----:B0-----:R-:W-:Y:S02]  /*b270*/  VIADD R10, R0, 0xd0 ;  /* 0x000000d0000a7836 */ /* 0x001fe40000000000 */
[----:B------:R-:W-:Y:S01]  /*b280*/  @!P5 IMAD.MOV R92, RZ, RZ, -R92 ;  /* 0x000000ffff5cd224 */ /* 0x000fe200078e0a5c */
[----:B------:R-:W-:Y:S01]  /*b290*/  IABS R14, R12 ;  /* 0x0000000c000e7213 */ /* 0x000fe20000000000 */
[----:B------:R-:W-:Y:S01]  /*b2a0*/  @!P6 IMAD.IADD R5, R5, 0x1, -R8 ;  /* 0x000000010505e824 */ /* 0x000fe200078e0a08 */
[----:B------:R-:W-:Y:S01]  /*b2b0*/  ISETP.GT.U32.AND P6, PT, R8, R11, PT ;  /* 0x0000000b0800720c */ /* 0x000fe20003fc4070 */
[----:B------:R-:W-:Y:S01]  /*b2c0*/  IMAD.HI.U32 R18, R9, R13, RZ ;  /* 0x0000000d09127227 */ /* 0x000fe200078e00ff */
[----:B------:R-:W-:-:S03]  /*b2d0*/  IABS R15, R10 ;  /* 0x0000000a000f7213 */ /* 0x000fc60000000000 */
[----:B------:R-:W-:Y:S01]  /*b2e0*/  @!P0 IMAD.IADD R3, R3, 0x1, -R8 ;  /* 0x0000000103038824 */ /* 0x000fe200078e0a08 */
[----:B------:R-:W-:Y:S01]  /*b2f0*/  ISETP.GE.AND P0, PT, R2, RZ, PT ;  /* 0x000000ff0200720c */ /* 0x000fe20003f06270 */
[----:B------:R-:W-:-:S04]  /*b300*/  IMAD.HI.U32 R16, R9, R14, RZ ;  /* 0x0000000e09107227 */ /* 0x000fc800078e00ff */
[----:B------:R-:W-:Y:S02]  /*b310*/  IMAD.MOV R18, RZ, RZ, -R18 ;  /* 0x000000ffff127224 */ /* 0x000fe400078e0a12 */
[----:B------:R-:W-:Y:S01]  /*b320*/  @!P6 IMAD.IADD R11, R11, 0x1, -R8 ;  /* 0x000000010b0be824 */ /* 0x000fe200078e0a08 */
[----:B------:R-:W-:Y:S01]  /*b330*/  ISETP.GT.U32.AND P6, PT, R8, R3, PT ;  /* 0x000000030800720c */ /* 0x000fe20003fc4070 */
[----:B------:R-:W-:-:S03]  /*b340*/  IMAD.HI.U32 R17, R9, R15, RZ ;  /* 0x0000000f09117227 */ /* 0x000fc600078e00ff */
[C---:B------:R-:W-:Y:S01]  /*b350*/  ISETP.GT.U32.AND P2, PT, R8.reuse, R11, PT ;  /* 0x0000000b0800720c */ /* 0x040fe20003f44070 */
[----:B------:R-:W-:Y:S02]  /*b360*/  IMAD.MOV R16, RZ, RZ, -R16 ;  /* 0x000000ffff107224 */ /* 0x000fe400078e0a10 */
[C---:B------:R-:W-:Y:S02]  /*b370*/  IMAD R2, R8.reuse, R18, R13 ;  /* 0x0000001208027224 */ /* 0x040fe400078e020d */
[----:B------:R-:W-:Y:S02]  /*b380*/  IMAD.MOV R17, RZ, RZ, -R17 ;  /* 0x000000ffff117224 */ /* 0x000fe400078e0a11 */
[C---:B------:R-:W-:Y:S01]  /*b390*/  IMAD R14, R8.reuse, R16, R14 ;  /* 0x00000010080e7224 */ /* 0x040fe200078e020e */
[C---:B------:R-:W-:Y:S01]  /*b3a0*/  ISETP.GT.U32.AND P5, PT, R8.reuse, R2, PT ;  /* 0x000000020800720c */ /* 0x040fe20003fa4070 */
[----:B------:R-:W-:Y:S02]  /*b3b0*/  IMAD.MOV.U32 R21, RZ, RZ, R4 ;  /* 0x000000ffff157224 */ /* 0x000fe400078e0004 */
[----:B------:R-:W-:-:S02]  /*b3c0*/  IMAD R15, R8, R17, R15 ;  /* 0x00000011080f7224 */ /* 0x000fc400078e020f */
[----:B------:R-:W-:Y:S01]  /*b3d0*/  @!P1 IMAD.MOV R21, RZ, RZ, -R21 ;  /* 0x000000ffff159224 */ /* 0x000fe200078e0a15 */
[C---:B------:R-:W-:Y:S01]  /*b3e0*/  ISETP.GT.U32.AND P1, PT, R8.reuse, R14, PT ;  /* 0x0000000e0800720c */ /* 0x040fe20003f24070 */
[--C-:B------:R-:W-:Y:S01]  /*b3f0*/  @!P6 IMAD.IADD R3, R3, 0x1, -R8.reuse ;  /* 0x000000010303e824 */ /* 0x100fe200078e0a08 */
[----:B------:R-:W-:Y:S01]  /*b400*/  ISETP.GT.U32.AND P6, PT, R8, R15, PT ;  /* 0x0000000f0800720c */ /* 0x000fe20003fc4070 */
[----:B------:R-:W-:Y:S01]  /*b410*/  VIADD R7, R0, 0xd1 ;  /* 0x000000d100077836 */ /* 0x000fe20000000000 */
[----:B------:R-:W-:Y:S01]  /*b420*/  STL [R1+0x688], R21 ;  /* 0x0006881501007387 */ /* 0x000fe20000100800 */
[----:B------:R-:W-:Y:S02]  /*b430*/  IMAD.MOV.U32 R19, RZ, RZ, R5 ;  /* 0x000000ffff137224 */ /* 0x000fe400078e0005 */
[--C-:B------:R-:W-:Y:S01]  /*b440*/  @!P5 IMAD.IADD R2, R2, 0x1, -R8.reuse ;  /* 0x000000010202d824 */ /* 0x100fe200078e0a08 */
[----:B------:R-:W-:Y:S01]  /*b450*/  IABS R13, R7 ;  /* 0x00000007000d7213 */ /* 0x000fe20000000000 */
[----:B------:R-:W-:Y:S01]  /*b460*/  VIADD R5, R0, 0xd2 ;  /* 0x000000d200057836 */ /* 0x000fe20000000000 */
[----:B------:R-:W-:Y:S01]  /*b470*/  ISETP.GE.AND P5, PT, R10, RZ, PT ;  /* 0x000000ff0a00720c */ /* 0x000fe20003fa6270 */
[--C-:B------:R-:W-:Y:S01]  /*b480*/  @!P2 IMAD.IADD R11, R11, 0x1, -R8.reuse ;  /* 0x000000010b0ba824 */ /* 0x100fe200078e0a08 */
[----:B------:R-:W-:Y:S01]  /*b490*/  ISETP.GE.AND P2, PT, R12, RZ, PT ;  /* 0x000000ff0c00720c */ /* 0x000fe20003f46270 */
[----:B------:R-:W-:Y:S01]  /*b4a0*/  @!P1 IMAD.IADD R14, R14, 0x1, -R8 ;  /* 0x000000010e0e9824 */ /* 0x000fe200078e0a08 */
[----:B------:R-:W-:Y:S01]  /*b4b0*/  ISETP.GT.U32.AND P1, PT, R8, R2, PT ;  /* 0x000000020800720c */ /* 0x000fe20003f24070 */
[----:B------:R-:W-:Y:S01]  /*b4c0*/  IMAD.HI.U32 R4, R9, R13, RZ ;  /* 0x0000000d09047227 */ /* 0x000fe200078e00ff */
[----:B------:R-:W-:-:S03]  /*b4d0*/  IABS R12, R5 ;  /* 0x00000005000c7213 */ /* 0x000fc60000000000 */
[----:B------:R-:W-:Y:S02]  /*b4e0*/  @!P6 IMAD.IADD R15, R15, 0x1, -R8 ;  /* 0x000000010f0fe824 */ /* 0x000fe400078e0a08 */
[----:B------:R-:W-:Y:S02]  /*b4f0*/  IMAD.MOV R4, RZ, RZ, -R4 ;  /* 0x000000ffff047224 */ /* 0x000fe400078e0a04 */
[----:B------:R-:W-:Y:S01]  /*b500*/  IMAD.MOV.U32 R16, RZ, RZ, R3 ;  /* 0x000000ffff107224 */ /* 0x000fe200078e0003 */
[----:B------:R-:W-:Y:S01]  /*b510*/  ISETP.GT.U32.AND P6, PT, R8, R15, PT ;  /* 0x0000000f0800720c */ /* 0x000fe20003fc4070 */
[----:B------:R-:W-:Y:S01]  /*b520*/  @!P3 IMAD.MOV R19, RZ, RZ, -R19 ;  /* 0x000000ffff13b224 */ /* 0x000fe200078e0a13 */
[----:B------:R-:W-:Y:S01]  /*b530*/  ISETP.GE.AND P3, PT, R6, RZ, PT ;  /* 0x000000ff0600720c */ /* 0x000fe20003f66270 */
[----:B------:R-:W-:-:S03]  /*b540*/  IMAD.HI.U32 R3, R9, R12, RZ ;  /* 0x0000000c09037227 */ /* 0x000fc600078e00ff */
[----:B------:R-:W-:Y:S01]  /*b550*/  STL [R1+0x690], R19 ;  /* 0x0006901301007387 */ /* 0x000fe20000100800 */
[----:B------:R-:W-:Y:S02]  /*b560*/  IMAD R6, R8, R4, R13 ;  /* 0x0000000408067224 */ /* 0x000fe400078e020d */
[----:B------:R-:W-:Y:S02]  /*b570*/  IMAD.MOV.U32 R13, RZ, RZ, R11 ;  /* 0x000000ffff0d7224 */ /* 0x000fe400078e000b */
[----:B------:R-:W-:Y:S02]  /*b580*/  VIADD R10, R0, 0xd3 ;  /* 0x000000d3000a7836 */ /* 0x000fe40000000000 */
[----:B------:R-:W-:Y:S02]  /*b590*/  IMAD.MOV R11, RZ, RZ, -R3 ;  /* 0x000000ffff0b7224 */ /* 0x000fe400078e0a03 */
[----:B------:R-:W-:Y:S01]  /*b5a0*/  @!P1 IMAD.IADD R2, R2, 0x1, -R8 ;  /* 0x0000000102029824 */ /* 0x000fe200078e0a08 */
[----:B------:R-:W-:Y:S01]  /*b5b0*/  ISETP.GE.AND P1, PT, R7, RZ, PT ;  /* 0x000000ff0700720c */ /* 0x000fe20003f26270 */
[----:B------:R-:W-:Y:S01]  /*b5c0*/  @!P0 IMAD.MOV R13, RZ, RZ, -R13 ;  /* 0x000000ffff0d8224 */ /* 0x000fe200078e0a0d */
[----:B------:R-:W-:Y:S01]  /*b5d0*/  IABS R4, R10 ;  /* 0x0000000a00047213 */ /* 0x000fe20000000000 */
[C---:B------:R-:W-:Y:S01]  /*b5e0*/  IMAD R7, R8.reuse, R11, R12 ;  /* 0x0000000b08077224 */ /* 0x040fe200078e020c */
[----:B------:R-:W-:Y:S01]  /*b5f0*/  ISETP.GT.U32.AND P0, PT, R8, R6, PT ;  /* 0x000000060800720c */ /* 0x000fe20003f04070 */
[----:B------:R-:W-:-:S02]  /*b600*/  @!P6 IMAD.IADD R15, R15, 0x1, -R8 ;  /* 0x000000010f0fe824 */ /* 0x000fc400078e0a08 */
[----:B------:R-:W-:Y:S01]  /*b610*/  IMAD.MOV.U32 R3, RZ, RZ, R4 ;  /* 0x000000ffff037224 */ /* 0x000fe200078e0004 */
[C---:B------:R-:W-:Y:S01]  /*b620*/  ISETP.GT.U32.AND P6, PT, R8.reuse, R7, PT ;  /* 0x000000070800720c */ /* 0x040fe20003fc4070 */
[----:B------:R-:W-:Y:S01]  /*b630*/  @!P4 IMAD.MOV R16, RZ, RZ, -R16 ;  /* 0x000000ffff10c224 */ /* 0x000fe200078e0a10 */
[----:B------:R-:W-:Y:S01]  /*b640*/  ISETP.GT.U32.AND P4, PT, R8, R14, PT ;  /* 0x0000000e0800720c */ /* 0x000fe20003f84070 */
[----:B------:R-:W-:-:S03]  /*b650*/  IMAD.HI.U32 R12, R9, R3, RZ ;  /* 0x00000003090c7227 */ /* 0x000fc600078e00ff */
[----:B------:R0:W-:Y:S01]  /*b660*/  STL [R1+0x680], R16 ;  /* 0x0006801001007387 */ /* 0x0001e20000100800 */
[----:B------:R-:W-:Y:S02]  /*b670*/  IMAD.MOV R12, RZ, RZ, -R12 ;  /* 0x000000ffff0c7224 */ /* 0x000fe400078e0a0c */
[----:B------:R-:W-:Y:S01]  /*b680*/  @!P0 IMAD.IADD R6, R6, 0x1, -R8 ;  /* 0x0000000106068824 */ /* 0x000fe200078e0a08 */
[----:B------:R1:W-:Y:S01]  /*b690*/  STL [R1+0x68c], R13 ;  /* 0x00068c0d01007387 */ /* 0x0003e20000100800 */
[----:B------:R-:W-:Y:S01]  /*b6a0*/  IMAD R3, R8, R12, R3 ;  /* 0x0000000c08037224 */ /* 0x000fe200078e0203 */
[----:B------:R-:W-:Y:S01]  /*b6b0*/  ISETP.GE.AND P0, PT, R10, RZ, PT ;  /* 0x000000ff0a00720c */ /* 0x000fe20003f06270 */
[----:B------:R-:W-:Y:S02]  /*b6c0*/  IMAD.MOV.U32 R18, RZ, RZ, R2 ;  /* 0x000000ffff127224 */ /* 0x000fe400078e0002 */
[----:B------:R-:W-:Y:S01]  /*b6d0*/  @!P6 IMAD.IADD R7, R7, 0x1, -R8 ;  /* 0x000000010707e824 */ /* 0x000fe200078e0a08 */
[----:B------:R-:W-:Y:S01]  /*b6e0*/  ISETP.GT.U32.AND P6, PT, R8, R6, PT ;  /* 0x000000060800720c */ /* 0x000fe20003fc4070 */
[----:B------:R-:W-:-:S02]  /*b6f0*/  VIADD R4, R0, 0xd4 ;  /* 0x000000d400047836 */ /* 0x000fc40000000000 */
[----:B------:R-:W-:Y:S01]  /*b700*/  @!P4 IMAD.IADD R14, R14, 0x1, -R8 ;  /* 0x000000010e0ec824 */ /* 0x000fe200078e0a08 */
[----:B------:R-:W-:Y:S01]  /*b710*/  ISETP.GE.AND P4, PT, R5, RZ, PT ;  /* 0x000000ff0500720c */ /* 0x000fe20003f86270 */
[----:B------:R-:W-:Y:S01]  /*b720*/  @!P3 IMAD.MOV R18, RZ, RZ, -R18 ;  /* 0x000000ffff12b224 */ /* 0x000fe200078e0a12 */
[----:B------:R-:W-:Y:S01]  /*b730*/  ISETP.GT.U32.AND P3, PT, R8, R3, PT ;  /* 0x000000030800720c */ /* 0x000fe20003f64070 */
[C---:B------:R-:W-:Y:S01]  /*b740*/  VIADD R11, R0.reuse, 0xd5 ;  /* 0x000000d5000b7836 */ /* 0x040fe20000000000 */
[----:B------:R-:W-:Y:S01]  /*b750*/  IABS R5, R4 ;  /* 0x0000000400057213 */ /* 0x000fe20000000000 */
[----:B------:R-:W-:Y:S01]  /*b760*/  IMAD.MOV.U32 R17, RZ, RZ, R14 ;  /* 0x000000ffff117224 */ /* 0x000fe200078e000e */
[----:B------:R-:W-:Y:S01]  /*b770*/  STL [R1+0x674], R18 ;  /* 0x0006741201007387 */ /* 0x000fe20000100800 */
[----:B------:R-:W-:Y:S01]  /*b780*/  VIADD R10, R0, 0xd6 ;  /* 0x000000d6000a7836 */ /* 0x000fe20000000000 */
[----:B0-----:R-:W-:Y:S01]  /*b790*/  IABS R16, R11 ;  /* 0x0000000b00107213 */ /* 0x001fe20000000000 */
[----:B-1----:R-:W-:-:S03]  /*b7a0*/  IMAD.HI.U32 R13, R9, R5, RZ ;  /* 0x00000005090d7227 */ /* 0x002fc600078e00ff */
[----:B------:R-:W-:Y:S01]  /*b7b0*/  IABS R12, R10 ;  /* 0x0000000a000c7213 */ /* 0x000fe20000000000 */
[----:B------:R-:W-:Y:S01]  /*b7c0*/  @!P2 IMAD.MOV R17, RZ, RZ, -R17 ;  /* 0x000000ffff11a224 */ /* 0x000fe200078e0a11 */
[----:B------:R-:W-:Y:S01]  /*b7d0*/  ISETP.GT.U32.AND P2, PT, R8, R7, PT ;  /* 0x000000070800720c */ /* 0x000fe20003f44070 */
[----:B------:R-:W-:Y:S02]  /*b7e0*/  @!P6 IMAD.IADD R6, R6, 0x1, -R8 ;  /* 0x000000010606e824 */ /* 0x000fe400078e0a08 */
[----:B------:R-:W-:Y:S01]  /*b7f0*/  IMAD.MOV R13, RZ, RZ, -R13 ;  /* 0x000000ffff0d7224 */ /* 0x000fe200078e0a0d */
[----:B------:R-:W-:Y:S01]  /*b800*/  STL [R1+0x67c], R17 ;  /* 0x00067c1101007387 */ /* 0x000fe20000100800 */
[----:B------:R-:W-:Y:S02]  /*b810*/  IMAD.MOV.U32 R2, RZ, RZ, R16 ;  /* 0x000000ffff027224 */ /* 0x000fe400078e0010 */
[----:B------:R-:W-:Y:S02]  /*b820*/  IMAD.MOV.U32 R14, RZ, RZ, R15 ;  /* 0x000000ffff0e7224 */ /* 0x000fe400078e000f */
[----:B------:R-:W-:Y:S01]  /*b830*/  @!P3 IMAD.IADD R3, R3, 0x1, -R8 ;  /* 0x000000010303b824 */ /* 0x000fe200078e0a08 */
[----:B------:R-:W-:Y:S01]  /*b840*/  ISETP.GE.AND P3, PT, R10, RZ, PT ;  /* 0x000000ff0a00720c */ /* 0x000fe20003f66270 */
[----:B------:R-:W-:-:S02]  /*b850*/  IMAD.MOV.U32 R16, RZ, RZ, R6 ;  /* 0x000000ffff107224 */ /* 0x000fc400078e0006 */
[----:B------:R-:W-:Y:S02]  /*b860*/  IMAD R5, R8, R13, R5 ;  /* 0x0000000d08057224 */ /* 0x000fe400078e0205 */
[----:B------:R-:W-:Y:S01]  /*b870*/  @!P5 IMAD.MOV R14, RZ, RZ, -R14 ;  /* 0x000000ffff0ed224 */ /* 0x000fe200078e0a0e */
[----:B------:R-:W-:Y:S01]  /*b880*/  ISETP.GE.AND P5, PT, R4, RZ, PT ;  /* 0x000000ff0400720c */ /* 0x000fe20003fa6270 */
[----:B------:R-:W-:Y:S01]  /*b890*/  @!P1 IMAD.MOV R16, RZ, RZ, -R16 ;  /* 0x000000ffff109224 */ /* 0x000fe200078e0a10 */
[C---:B------:R-:W-:Y:S01]  /*b8a0*/  ISETP.GT.U32.AND P1, PT, R8.reuse, R3, PT ;  /* 0x000000030800720c */ /* 0x040fe20003f24070 */
[C---:B------:R-:W-:Y:S01]  /*b8b0*/  IMAD.HI.U32 R13, R9.reuse, R2, RZ ;  /* 0x00000002090d7227 */ /* 0x040fe200078e00ff */
[----:B------:R-:W-:Y:S01]  /*b8c0*/  ISETP.GT.U32.AND P6, PT, R8, R5, PT ;  /* 0x000000050800720c */ /* 0x000fe20003fc4070 */
[----:B------:R0:W-:Y:S02]  /*b8d0*/  STL [R1], R14 ;  /* 0x0000000e01007387 */ /* 0x0001e40000100800 */
[----:B------:R-:W-:-:S02]  /*b8e0*/  IMAD.HI.U32 R4, R9, R12, RZ ;  /* 0x0000000c09047227 */ /* 0x000fc400078e00ff */
[----:B------:R1:W-:Y:S02]  /*b8f0*/  STL [R1+0x4], R16 ;  /* 0x0000041001007387 */ /* 0x0003e40000100800 */
[----:B------:R-:W-:Y:S01]  /*b900*/  @!P2 IMAD.IADD R7, R7, 0x1, -R8 ;  /* 0x000000010707a824 */ /* 0x000fe200078e0a08 */
[----:B------:R-:W-:Y:S01]  /*b910*/  ISETP.GE.AND P2, PT, R11, RZ, PT ;  /* 0x000000ff0b00720c */ /* 0x000fe20003f46270 */
[----:B------:R-:W-:Y:S02]  /*b920*/  IMAD.MOV R13, RZ, RZ, -R13 ;  /* 0x000000ffff0d7224 */ /* 0x000fe400078e0a0d */
[----:B------:R-:W-:Y:S02]  /*b930*/  IMAD.MOV R11, RZ, RZ, -R4 ;  /* 0x000000ffff0b7224 */ /* 0x000fe400078e0a04 */
[C---:B------:R-:W-:Y:S02]  /*b940*/  IMAD R4, R8.reuse, R13, R2 ;  /* 0x0000000d08047224 */ /* 0x040fe400078e0202 */
[----:B------:R-:W-:-:S02]  /*b950*/  IMAD R2, R8, R11, R12 ;  /* 0x0000000b08027224 */ /* 0x000fc400078e020c */
[----:B------:R-:W-:Y:S02]  /*b960*/  VIADD R15, R0, 0xd7 ;  /* 0x000000d7000f7836 */ /* 0x000fe40000000000 */
[--C-:B------:R-:W-:Y:S01]  /*b970*/  @!P1 IMAD.IADD R3, R3, 0x1, -R8.reuse ;  /* 0x0000000103039824 */ /* 0x100fe200078e0a08 */
[----:B------:R-:W-:Y:S01]  /*b980*/  ISETP.GT.U32.AND P1, PT, R8, R2, PT ;  /* 0x000000020800720c */ /* 0x000fe20003f24070 */
[----:B------:R-:W-:Y:S01]  /*b990*/  @!P6 IMAD.IADD R5, R5, 0x1, -R8 ;  /* 0x000000010505e824 */ /* 0x000fe200078e0a08 */
[----:B0-----:R-:W-:Y:S01]  /*b9a0*/  IABS R14, R15 ;  /* 0x0000000f000e7213 */ /* 0x001fe20000000000 */
[----:B------:R-:W-:Y:S02]  /*b9b0*/  IMAD.MOV.U32 R11, RZ, RZ, R7 ;  /* 0x000000ffff0b7224 */ /* 0x000fe400078e0007 */
[----:B------:R-:W-:Y:S01]  /*b9c0*/  VIADD R6, R0, 0xd9 ;  /* 0x000000d900067836 */ /* 0x000fe20000000000 */
[C---:B------:R-:W-:Y:S01]  /*b9d0*/  ISETP.GT.U32.AND P6, PT, R8.reuse, R5, PT ;  /* 0x000000050800720c */ /* 0x040fe20003fc4070 */
[----:B------:R-:W-:Y:S01]  /*b9e0*/  @!P4 IMAD.MOV R11, RZ, RZ, -R11 ;  /* 0x000000ffff0bc224 */ /* 0x000fe200078e0a0b */
[----:B------:R-:W-:Y:S01]  /*b9f0*/  ISETP.GT.U32.AND P4, PT, R8, R4, PT ;  /* 0x000000040800720c */ /* 0x000fe20003f84070 */
[----:B------:R-:W-:Y:S01]  /*ba00*/  IMAD.HI.U32 R13, R9, R14, RZ ;  /* 0x0000000e090d7227 */ /* 0x000fe200078e00ff */
[----:B-1----:R-:W-:-:S02]  /*ba10*/  IABS R16, R6 ;  /* 0x0000000600107213 */ /* 0x002fc40000000000 */
[----:B------:R0:W-:Y:S01]  /*ba20*/  STL [R1+0x66c], R11 ;  /* 0x00066c0b01007387 */ /* 0x0001e20000100800 */
[----:B------:R-:W-:Y:S02]  /*ba30*/  VIADD R12, R0, 0xda ;  /* 0x000000da000c7836 */ /* 0x000fe40000000000 */
[----:B------:R-:W-:Y:S02]  /*ba40*/  IMAD.MOV R13, RZ, RZ, -R13 ;  /* 0x000000ffff0d7224 */ /* 0x000fe400078e0a0d */
[----:B------:R-:W-:Y:S02]  /*ba50*/  @!P1 IMAD.IADD R2, R2, 0x1, -R8 ;  /* 0x0000000102029824 */ /* 0x000fe400078e0a08 */
[----:B------:R-:W-:Y:S02]  /*ba60*/  IMAD R13, R8, R13, R14 ;  /* 0x0000000d080d7224 */ /* 0x000fe400078e020e */
[--C-:B------:R-:W-:Y:S01]  /*ba70*/  @!P6 IMAD.IADD R5, R5, 0x1, -R8.reuse ;  /* 0x000000010505e824 */ /* 0x100fe200078e0a08 */
[----:B0-----:R-:W-:Y:S01]  /*ba80*/  IABS R11, R12 ;  /* 0x0000000c000b7213 */ /* 0x001fe20000000000 */
[----:B------:R-:W-:Y:S01]  /*ba90*/  @!P4 IMAD.IADD R4, R4, 0x1, -R8 ;  /* 0x000000010404c824 */ /* 0x000fe200078e0a08 */
[----:B------:R-:W-:Y:S01]  /*baa0*/  ISETP.GT.U32.AND P1, PT, R8, R2, PT ;  /* 0x000000020800720c */ /* 0x000fe20003f24070 */
[----:B------:R-:W-:Y:S01]  /*bab0*/  VIADD R10, R0, 0xd8 ;  /* 0x000000d8000a7836 */ /* 0x000fe20000000000 */
[----:B------:R-:W-:Y:S01]  /*bac0*/  ISETP.GE.AND P6, PT, R15, RZ, PT ;  /* 0x000000ff0f00720c */ /* 0x000fe20003fc6270 */
[----:B------:R-:W-:Y:S01]  /*bad0*/  IMAD.HI.U32 R15, R9, R16, RZ ;  /* 0x00000010090f7227 */ /* 0x000fe200078e00ff */
[----:B------:R-:W-:-:S02]  /*bae0*/  ISETP.GT.U32.AND P4, PT, R8, R13, PT ;  /* 0x0000000d0800720c */ /* 0x000fc40003f84070 */
[----:B------:R-:W-:Y:S01]  /*baf0*/  IABS R7, R10 ;  /* 0x0000000a00077213 */ /* 0x000fe20000000000 */
[----:B------:R-:W-:Y:S02]  /*bb00*/  IMAD.MOV.U32 R17, RZ, RZ, R3 ;  /* 0x000000ffff117224 */ /* 0x000fe400078e0003 */
[----:B------:R-:W-:Y:S02]  /*bb10*/  IMAD.MOV.U32 R14, RZ, RZ, R11 ;  /* 0x000000ffff0e7224 */ /* 0x000fe400078e000b */
[----:B------:R-:W-:Y:S02]  /*bb20*/  IMAD.MOV R15, RZ, RZ, -R15 ;  /* 0x000000ffff0f7224 */ /* 0x000fe400078e0a0f */
[----:B------:R-:W-:Y:S01]  /*bb30*/  @!P0 IMAD.MOV R17, RZ, RZ, -R17 ;  /* 0x000000ffff118224 */ /* 0x000fe200078e0a11 */
[----:B------:R-:W-:Y:S01]  /*bb40*/  ISETP.GT.U32.AND P0, PT, R8, R4, PT ;  /* 0x000000040800720c */ /* 0x000fe20003f04070 */
[----:B------:R-:W-:-:S03]  /*bb50*/  IMAD.HI.U32 R3, R9, R14, RZ ;  /* 0x0000000e09037227 */ /* 0x000fc600078e00ff */
[----:B------:R0:W-:Y:S01]  /*bb60*/  STL [R1+0x664], R17 ;  /* 0x0006641101007387 */ /* 0x0001e20000100800 */
[----:B------:R-:W-:Y:S02]  /*bb70*/  IMAD R15, R8, R15, R16 ;  /* 0x0000000f080f7224 */ /* 0x000fe400078e0210 */
[----:B------:R-:W-:Y:S01]  /*bb80*/  @!P5 IMAD.MOV R5, RZ, RZ, -R5 ;  /* 0x000000ffff05d224 */ /* 0x000fe200078e0a05 */
[----:B------:R-:W-:Y:S01]  /*bb90*/  ISETP.GE.AND P5, PT, R10, RZ, PT ;  /* 0x000000ff0a00720c */ /* 0x000fe20003fa6270 */
[----:B------:R-:W-:Y:S02]  /*bba0*/  IMAD.MOV R3, RZ, RZ, -R3 ;  /* 0x000000ffff037224 */ /* 0x000fe400078e0a03 */
[--C-:B------:R-:W-:Y:S01]  /*bbb0*/  @!P1 IMAD.IADD R2, R2, 0x1, -R8.reuse ;  /* 0x0000000102029824 */ /* 0x100fe200078e0a08 */
[----:B------:R-:W-:Y:S01]  /*bbc0*/  ISETP.GT.U32.AND P1, PT, R8, R15, PT ;  /* 0x0000000f0800720c */ /* 0x000fe20003f24070 */
[----:B------:R-:W-:Y:S01]  /*bbd0*/  IMAD.HI.U32 R11, R9, R7, RZ ;  /* 0x00000007090b7227 */ /* 0x000fe200078e00ff */
[----:B------:R1:W-:Y:S03]  /*bbe0*/  STL [R1+0x668], R5 ;  /* 0x0006680501007387 */ /* 0x0003e60000100800 */
[----:B------:R-:W-:-:S02]  /*bbf0*/  @!P4 IMAD.IADD R13, R13, 0x1, -R8 ;  /* 0x000000010d0dc824 */ /* 0x000fc400078e0a08 */
[C---:B------:R-:W-:Y:S02]  /*bc00*/  IMAD R3, R8.reuse, R3, R14 ;  /* 0x0000000308037224 */ /* 0x040fe400078e020e */
[----:B0-----:R-:W-:Y:S01]  /*bc10*/  IMAD.MOV.U32 R17, RZ, RZ, R2 ;  /* 0x000000ffff117224 */ /* 0x001fe200078e0002 */
[----:B------:R-:W-:Y:S01]  /*bc20*/  ISETP.GT.U32.AND P4, PT, R8, R13, PT ;  /* 0x0000000d0800720c */ /* 0x000fe20003f84070 */
[----:B------:R-:W-:Y:S02]  /*bc30*/  IMAD.MOV R11, RZ, RZ, -R11 ;  /* 0x000000ffff0b7224 */ /* 0x000fe400078e0a0b */
[----:B-1----:R-:W-:Y:S02]  /*bc40*/  VIADD R5, R0, 0xdb ;  /* 0x000000db00057836 */ /* 0x002fe40000000000 */
[----:B------:R-:W-:Y:S01]  /*bc50*/  @!P3 IMAD.MOV R17, RZ, RZ, -R17 ;  /* 0x000000ffff11b224 */ /* 0x000fe200078e0a11 */
[C---:B------:R-:W-:Y:S01]  /*bc60*/  ISETP.GT.U32.AND P3, PT, R8.reuse, R3, PT ;  /* 0x000000030800720c */ /* 0x040fe20003f64070 */
[----:B------:R-:W-:Y:S01]  /*bc70*/  IMAD R7, R8, R11, R7 ;  /* 0x0000000b08077224 */ /* 0x000fe200078e0207 */
[----:B------:R-:W-:Y:S01]  /*bc80*/  IABS R11, R5 ;  /* 0x00000005000b7213 */ /* 0x000fe20000000000 */
[----:B------:R-:W-:-:S02]  /*bc90*/  @!P0 IMAD.IADD R4, R4, 0x1, -R8 ;  /* 0x0000000104048824 */ /* 0x000fc400078e0a08 */
[----:B------:R-:W-:Y:S01]  /*bca0*/  @!P1 IMAD.IADD R15, R15, 0x1, -R8 ;  /* 0x000000010f0f9824 */ /* 0x000fe200078e0a08 */
[----:B------:R-:W-:Y:S01]  /*bcb0*/  ISETP.GT.U32.AND P0, PT, R8, R7, PT ;  /* 0x000000070800720c */ /* 0x000fe20003f04070 */
[----:B------:R-:W-:Y:S02]  /*bcc0*/  IMAD.MOV.U32 R18, RZ, RZ, R4 ;  /* 0x000000ffff127224 */ /* 0x000fe400078e0004 */
[----:B------:R-:W-:Y:S01]  /*bcd0*/  VIADD R4, R0, 0xdc ;  /* 0x000000dc00047836 */ /* 0x000fe20000000000 */
[----:B------:R-:W-:Y:S01]  /*bce0*/  ISETP.GT.U32.AND P1, PT, R8, R15, PT ;  /* 0x0000000f0800720c */ /* 0x000fe20003f24070 */
[----:B------:R-:W-:-:S04]  /*bcf0*/  IMAD.HI.U32 R2, R9, R11, RZ ;  /* 0x0000000b09027227 */ /* 0x000fc800078e00ff */
[----:B------:R-:W-:Y:S01]  /*bd00*/  @!P2 IMAD.MOV R18, RZ, RZ, -R18 ;  /* 0x000000ffff12a224 */ /* 0x000fe200078e0a12 */
[----:B------:R-:W-:Y:S01]  /*bd10*/  ISETP.GE.AND P2, PT, R6, RZ, PT ;  /* 0x000000ff0600720c */ /* 0x000fe20003f46270 */
[----:B------:R-:W-:Y:S01]  /*bd20*/  IMAD.MOV R2, RZ, RZ, -R2 ;  /* 0x000000ffff027224 */ /* 0x000fe200078e0a02 */
[----:B------:R-:W-:Y:S01]  /*bd30*/  IABS R6, R4 ;  /* 0x0000000400067213 */ /* 0x000fe20000000000 */
[--C-:B------:R-:W-:Y:S01]  /*bd40*/  @!P4 IMAD.IADD R13, R13, 0x1, -R8.reuse ;  /* 0x000000010d0dc824 */ /* 0x100fe200078e0a08 */
[----:B------:R-:W-:Y:S01]  /*bd50*/  ISETP.GE.AND P4, PT, R12, RZ, PT ;  /* 0x000000ff0c00720c */ /* 0x000fe20003f86270 */
[----:B------:R-:W-:Y:S01]  /*bd60*/  @!P3 IMAD.IADD R3, R3, 0x1, -R8 ;  /* 0x000000010303b824 */ /* 0x000fe200078e0a08 */
[----:B------:R-:W-:Y:S01]  /*bd70*/  STL [R1+0x654], R18 ;  /* 0x0006541201007387 */ /* 0x000fe20000100800 */
[----:B------:R-:W-:Y:S02]  /*bd80*/  IMAD R2, R8, R2, R11 ;  /* 0x0000000208027224 */ /* 0x000fe400078e020b */
[----:B------:R-:W-:Y:S01]  /*bd90*/  VIADD R10, R0, 0xdd ;  /* 0x000000dd000a7836 */ /* 0x000fe20000000000 */
[----:B------:R-:W-:Y:S01]  /*bda0*/  ISETP.GT.U32.AND P3, PT, R8, R3, PT ;  /* 0x000000030800720c */ /* 0x000fe20003f64070 */
[----:B------:R-:W-:Y:S01]  /*bdb0*/  IMAD.MOV.U32 R11, RZ, RZ, R6 ;  /* 0x000000ffff0b7224 */ /* 0x000fe200078e0006 */
[----:B------:R-:W-:Y:S01]  /*bdc0*/  STL [R1+0x658], R17 ;  /* 0x0006581101007387 */ /* 0x000fe20000100800 */
[----:B------:R-:W-:Y:S01]  /*bdd0*/  IMAD.MOV.U32 R14, RZ, RZ, R13 ;  /* 0x000000ffff0e7224 */ /* 0x000fe200078e000d */
[----:B------:R-:W-:Y:S01]  /*bde0*/  IABS R12, R10 ;  /* 0x0000000a000c7213 */ /* 0x000fe20000000000 */
[----:B------:R-:W-:-:S04]  /*bdf0*/  IMAD.HI.U32 R13, R9, R11, RZ ;  /* 0x0000000b090d7227 */ /* 0x000fc800078e00ff */
[----:B------:R-:W-:Y:S01]  /*be00*/  @!P6 IMAD.MOV R14, RZ, RZ, -R14 ;  /* 0x000000ffff0ee224 */ /* 0x000fe200078e0a0e */
[----:B------:R-:W-:Y:S01]  /*be10*/  ISETP.GT.U32.AND P6, PT, R8, R2, PT ;  /* 0x000000020800720c */ /* 0x000fe20003fc4070 */
[----:B------:R-:W-:Y:S02]  /*be20*/  IMAD.MOV R13, RZ, RZ, -R13 ;  /* 0x000000ffff0d7224 */ /* 0x000fe400078e0a0d */
[----:B------:R-:W-:Y:S01]  /*be30*/  @!P0 IMAD.IADD R7, R7, 0x1, -R8 ;  /* 0x0000000107078824 */ /* 0x000fe200078e0a08 */
[----:B------:R0:W-:Y:S01]  /*be40*/  STL [R1+0x650], R14 ;  /* 0x0006500e01007387 */ /* 0x0001e20000100800 */
[----:B------:R-:W-:Y:S02]  /*be50*/  IMAD.MOV.U32 R6, RZ, RZ, R12 ;  /* 0x000000ffff067224 */ /* 0x000fe400078e000c */
[----:B------:R-:W-:Y:S01]  /*be60*/  @!P1 IMAD.IADD R15, R15, 0x1, -R8 ;  /* 0x000000010f0f9824 */ /* 0x000fe200078e0a08 */
[----:B------:R-:W-:Y:S01]  /*be70*/  ISETP.GE.AND P1, PT, R4, RZ, PT ;  /* 0x000000ff0400720c */ /* 0x000fe20003f26270 */
[C---:B------:R-:W-:Y:S01]  /*be80*/  IMAD R4, R8.reuse, R13, R11 ;  /* 0x0000000d08047224 */ /* 0x040fe200078e020b */
[----:B------:R-:W-:Y:S01]  /*be90*/  ISETP.GT.U32.AND P0, PT, R8, R7, PT ;  /* 0x000000070800720c */ /* 0x000fe20003f04070 */
[----:B------:R-:W-:-:S04]  /*bea0*/  IMAD.HI.U32 R12, R9, R6, RZ ;  /* 0x00000006090c7227 */ /* 0x000fc800078e00ff */
[----:B------:R-:W-:Y:S01]  /*beb0*/  @!P3 IMAD.IADD R3, R3, 0x1, -R8 ;  /* 0x000000010303b824 */ /* 0x000fe200078e0a08 */
[----:B------:R-:W-:Y:S01]  /*bec0*/  ISETP.GT.U32.AND P3, PT, R8, R4, PT ;  /* 0x000000040800720c */ /* 0x000fe20003f64070 */
[----:B------:R-:W-:Y:S02]  /*bed0*/  IMAD.MOV R11, RZ, RZ, -R12 ;  /* 0x000000ffff0b7224 */ /* 0x000fe400078e0a0c */
[----:B------:R-:W-:Y:S02]  /*bee0*/  @!P6 IMAD.IADD R2, R2, 0x1, -R8 ;  /* 0x000000010202e824 */ /* 0x000fe400078e0a08 */
[C---:B------:R-:W-:Y:S02]  /*bef0*/  IMAD R11, R8.reuse, R11, R6 ;  /* 0x0000000b080b7224 */ /* 0x040fe400078e0206 */
[----:B------:R-:W-:Y:S01]  /*bf00*/  @!P4 IMAD.MOV R3, RZ, RZ, -R3 ;  /* 0x000000ffff03c224 */ /* 0x000fe200078e0a03 */
[C---:B------:R-:W-:Y:S01]  /*bf10*/  ISETP.GT.U32.AND P6, PT, R8.reuse, R2, PT ;  /* 0x000000020800720c */ /* 0x040fe20003fc4070 */
[----:B------:R-:W-:Y:S01]  /*bf20*/  @!P0 IMAD.IADD R7, R7, 0x1, -R8 ;  /* 0x0000000107078824 */ /* 0x000fe200078e0a08 */
[----:B------:R-:W-:Y:S01]  /*bf30*/  ISETP.GT.U32.AND P4, PT, R8, R11, PT ;  /* 0x0000000b0800720c */ /* 0x000fe20003f84070 */
[C---:B------:R-:W-:Y:S01]  /*bf40*/  VIADD R6, R0.reuse, 0xdf ;  /* 0x000000df00067836 */ /* 0x040fe20000000000 */
[----:B------:R-:W-:Y:S01]  /*bf50*/  ISETP.GE.AND P0, PT, R5, RZ, PT ;  /* 0x000000ff0500720c */ /* 0x000fe20003f06270 */
[----:B------:R-:W-:-:S02]  /*bf60*/  VIADD R5, R0, 0xde ;  /* 0x000000de00057836 */ /* 0x000fc40000000000 */
[----:B------:R-:W-:Y:S02]  /*bf70*/  @!P3 IMAD.IADD R4, R4, 0x1, -R8 ;  /* 0x000000010404b824 */ /* 0x000fe400078e0a08 */
[----:B0-----:R-:W-:Y:S01]  /*bf80*/  IMAD.MOV.U32 R14, RZ, RZ, R7 ;  /* 0x000000ffff0e7224 */ /* 0x001fe200078e0007 */
[----:B------:R-:W-:Y:S01]  /*bf90*/  IABS R13, R5 ;  /* 0x00000005000d7213 */ /* 0x000fe20000000000 */
[----:B------:R-:W-:Y:S01]  /*bfa0*/  IMAD.MOV.U32 R7, RZ, RZ, R15 ;  /* 0x000000ffff077224 */ /* 0x000fe200078e000f */
[----:B------:R-:W-:Y:S01]  /*bfb0*/  ISETP.GT.U32.AND P3, PT, R8, R4, PT ;  /* 0x000000040800720c */ /* 0x000fe20003f64070 */
[----:B------:R-:W-:Y:S01]  /*bfc0*/  @!P5 IMAD.MOV R14, RZ, RZ, -R14 ;  /* 0x000000ffff0ed224 */ /* 0x000fe200078e0a0e */
[----:B------:R-:W-:Y:S01]  /*bfd0*/  ISETP.GE.AND P5, PT, R10, RZ, PT ;  /* 0x000000ff0a00720c */ /* 0x000fe20003fa6270 */
[----:B------:R-:W-:Y:S01]  /*bfe0*/  @!P2 IMAD.MOV R7, RZ, RZ, -R7 ;  /* 0x000000ffff07a224 */ /* 0x000fe200078e0a07 */
[----:B------:R-:W-:Y:S01]  /*bff0*/  ISETP.GE.AND P2, PT, R5, RZ, PT ;  /* 0x000000ff0500720c */ /* 0x000fe20003f46270 */
[--C-:B------:R-:W-:Y:S01]  /*c000*/  @!P6 IMAD.IADD R2, R2, 0x1, -R8.reuse ;  /* 0x000000010202e824 */ /* 0x100fe200078e0a08 */
[----:B------:R-:W-:Y:S01]  /*c010*/  STL [R1+0x8], R14 ;  /* 0x0000080e01007387 */ /* 0x000fe20000100800 */
[----:B------:R-:W-:Y:S01]  /*c020*/  IMAD.MOV.U32 R12, RZ, RZ, R13 ;  /* 0x000000ffff0c7224 */ /* 0x000fe200078e000d */
[----:B------:R-:W-:Y:S01]  /*c030*/  ISETP.GE.AND P6, PT, R6, RZ, PT ;  /* 0x000000ff0600720c */ /* 0x000fe20003fc6270 */
[----:B------:R-:W-:Y:S01]  /*c040*/  @!P4 IMAD.IADD R11, R11, 0x1, -R8 ;  /* 0x000000010b0bc824 */ /* 0x000fe200078e0a08 */
[----:B------:R0:W-:Y:S01]  /*c050*/  STL [R1+0xc], R7 ;  /* 0x00000c0701007387 */ /* 0x0001e20000100800 */
[----:B------:R-:W-:Y:S01]  /*c060*/  IMAD.MOV.U32 R13, RZ, RZ, R2 ;  /* 0x000000ffff0d7224 */ /* 0x000fe200078e0002 */
[----:B------:R-:W-:Y:S01]  /*c070*/  IABS R6, R6 ;  /* 0x0000000600067213 */ /* 0x000fe20000000000 */
[----:B------:R-:W-:Y:S01]  /*c080*/  VIADD R5, R0, 0xe0 ;  /* 0x000000e000057836 */ /* 0x000fe20000000000 */
[----:B------:R-:W-:Y:S01]  /*c090*/  ISETP.GT.U32.AND P4, PT, R8, R11, PT ;  /* 0x0000000b0800720c */ /* 0x000fe20003f84070 */
[----:B------:R-:W-:Y:S01]  /*c0a0*/  @!P0 IMAD.MOV R13, RZ, RZ, -R13 ;  /* 0x000000ffff0d8224 */ /* 0x000fe200078e0a0d */
[----:B------:R-:W-:Y:S01]  /*c0b0*/  STL [R1+0x644], R3 ;  /* 0x0006440301007387 */ /* 0x000fe20000100800 */
[----:B------:R-:W-:Y:S01]  /*c0c0*/  @!P3 IMAD.IADD R4, R4, 0x1, -R8 ;  /* 0x000000010404b824 */ /* 0x000fe200078e0a08 */
[----:B------:R-:W-:Y:S01]  /*c0d0*/  IABS R10, R5 ;  /* 0x00000005000a7213 */ /* 0x000fe20000000000 */
[----:B------:R-:W-:Y:S01]  /*c0e0*/  IMAD.HI.U32 R2, R9, R6, RZ ;  /* 0x0000000609027227 */ /* 0x000fe200078e00ff */
[----:B------:R1:W-:Y:S01]  /*c0f0*/  STL [R1+0x640], R13 ;  /* 0x0006400d01007387 */ /* 0x0003e20000100800 */
[----:B------:R-:W-:-:S02]  /*c100*/  ISETP.GE.AND P3, PT, R5, RZ, PT ;  /* 0x000000ff0500720c */ /* 0x000fc40003f66270 */
[----:B0-----:R-:W-:-:S04]  /*c110*/  IMAD.HI.U32 R7, R9, R12, RZ ;  /* 0x0000000c09077227 */ /* 0x001fc800078e00ff */
[----:B------:R-:W-:Y:S02]  /*c120*/  IMAD.MOV R7, RZ, RZ, -R7 ;  /* 0x000000ffff077224 */ /* 0x000fe400078e0a07 */
[----:B------:R-:W-:Y:S02]  /*c130*/  @!P4 IMAD.IADD R11, R11, 0x1, -R8 ;  /* 0x000000010b0bc824 */ /* 0x000fe400078e0a08 */
[C---:B------:R-:W-:Y:S02]  /*c140*/  IMAD R12, R8.reuse, R7, R12 ;  /* 0x00000007080c7224 */ /* 0x040fe400078e020c */
[----:B-1----:R-:W-:Y:S02]  /*c150*/  IMAD.MOV.U32 R13, RZ, RZ, R4 ;  /* 0x000000ffff0d7224 */ /* 0x002fe400078e0004 */
[----:B------:R-:W-:Y:S01]  /*c160*/  IMAD.HI.U32 R4, R9, R10, RZ ;  /* 0x0000000a09047227 */ /* 0x000fe200078e00ff */
[----:B------:R-:W-:-:S03]  /*c170*/  ISETP.GT.U32.AND P0, PT, R8, R12, PT ;  /* 0x0000000c0800720c */ /* 0x000fc60003f04070 */
[----:B------:R-:W-:Y:S02]  /*c180*/  @!P1 IMAD.MOV R13, RZ, RZ, -R13 ;  /* 0x000000ffff0d9224 */ /* 0x000fe400078e0a0d */
[----:B------:R-:W-:Y:S02]  /*c190*/  IMAD.MOV R4, RZ, RZ, -R4 ;  /* 0x000000ffff047224 */ /* 0x000fe400078e0a04 */
[----:B------:R-:W-:Y:S01]  /*c1a0*/  VIADD R3, R0, 0xe1 ;  /* 0x000000e100037836 */ /* 0x000fe20000000000 */
[----:B------:R0:W-:Y:S01]  /*c1b0*/  STL [R1+0x63c], R13 ;  /* 0x00063c0d01007387 */ /* 0x0001e20000100800 */
[----:B------:R-:W-:Y:S02]  /*c1c0*/  IMAD R10, R8, R4, R10 ;  /* 0x00000004080a7224 */ /* 0x000fe400078e020a */
[----:B------:R-:W-:Y:S01]  /*c1d0*/  IMAD.MOV R2, RZ, RZ, -R2 ;  /* 0x000000ffff027224 */ /* 0x000fe200078e0a02 */
[----:B------:R-:W-:Y:S01]  /*c1e0*/  IABS R7, R3 ;  /* 0x0000000300077213 */ /* 0x000fe20000000000 */
[----:B------:R-:W-:Y:S01]  /*c1f0*/  @!P0 IMAD.IADD R12, R12, 0x1, -R8 ;  /* 0x000000010c0c8824 */ /* 0x000fe200078e0a08 */
[----:B------:R-:W-:Y:S01]  /*c200*/  ISETP.GE.AND P1, PT, R3, RZ, PT ;  /* 0x000000ff0300720c */ /* 0x000fe20003f26270 */
[----:B------:R-:W-:-:S02]  /*c210*/  IMAD R6, R8, R2, R6 ;  /* 0x0000000208067224 */ /* 0x000fc400078e0206 */
[----:B------:R-:W-:Y:S01]  /*c220*/  IMAD.HI.U32 R2, R9, R7, RZ ;  /* 0x0000000709027227 */ /* 0x000fe200078e00ff */
[C---:B------:R-:W-:Y:S02]  /*c230*/  ISETP.GT.U32.AND P0, PT, R8.reuse, R12, PT ;  /* 0x0000000c0800720c */ /* 0x040fe40003f04070 */
[C---:B------:R-:W-:Y:S01]  /*c240*/  ISETP.GT.U32.AND P4, PT, R8.reuse, R6, PT ;  /* 0x000000060800720c */ /* 0x040fe20003f84070 */
[----:B0-----:R-:W-:Y:S02]  /*c250*/  IMAD.MOV.U32 R13, RZ, RZ, R11 ;  /* 0x000000ffff0d7224 */ /* 0x001fe400078e000b */
[----:B------:R-:W-:Y:S02]  /*c260*/  IMAD.MOV R2, RZ, RZ, -R2 ;  /* 0x000000ffff027224 */ /* 0x000fe400078e0a02 */
[----:B------:R-:W-:Y:S01]  /*c270*/  @!P5 IMAD.MOV R13, RZ, RZ, -R13 ;  /* 0x000000ffff0dd224 */ /* 0x000fe200078e0a0d */
[C---:B------:R-:W-:Y:S01]  /*c280*/  ISETP.GT.U32.AND P5, PT, R8.reuse, R10, PT ;  /* 0x0000000a0800720c */ /* 0x040fe20003fa4070 */
[----:B------:R-:W-:-:S02]  /*c290*/  IMAD R7, R8, R2, R7 ;  /* 0x0000000208077224 */ /* 0x000fc400078e0207 */
[----:B------:R-:W-:Y:S01]  /*c2a0*/  VIADD R2, R0, 0xe3 ;  /* 0x000000e300027836 */ /* 0x000fe20000000000 */
[----:B------:R0:W-:Y:S01]  /*c2b0*/  STL [R1+0x638], R13 ;  /* 0x0006380d01007387 */ /* 0x0001e20000100800 */
[--C-:B------:R-:W-:Y:S01]  /*c2c0*/  @!P0 IMAD.IADD R12, R12, 0x1, -R8.reuse ;  /* 0x000000010c0c8824 */ /* 0x100fe200078e0a08 */
[----:B------:R-:W-:Y:S01]  /*c2d0*/  ISETP.GT.U32.AND P0, PT, R8, R7, PT ;  /* 0x000000070800720c */ /* 0x000fe20003f04070 */
[----:B------:R-:W-:Y:S01]  /*c2e0*/  @!P4 IMAD.IADD R6, R6, 0x1, -R8 ;  /* 0x000000010606c824 */ /* 0x000fe200078e0a08 */
[----:B------:R-:W-:Y:S01]  /*c2f0*/  IABS R3, R2 ;  /* 0x0000000200037213 */ /* 0x000fe20000000000 */
[----:B------:R-:W-:Y:S02]  /*c300*/  IMAD.MOV.U32 R15, RZ, RZ, R12 ;  /* 0x000000ffff0f7224 */ /* 0x000fe400078e000c */
[----:B------:R-:W-:Y:S01]  /*c310*/  VIADD R5, R0, 0xe2 ;  /* 0x000000e200057836 */ /* 0x000fe20000000000 */
[----:B------:R-:W-:Y:S01]  /*c320*/  ISETP.GT.U32.AND P4, PT, R8, R6, PT ;  /* 0x000000060800720c */ /* 0x000fe20003f84070 */
[----:B------:R-:W-:-:S02]  /*c330*/  @!P5 IMAD.IADD R10, R10, 0x1, -R8 ;  /* 0x000000010a0ad824 */ /* 0x000fc400078e0a08 */
[----:B0-----:R-:W-:Y:S01]  /*c340*/  IMAD.HI.U32 R13, R9, R3, RZ ;  /* 0x00000003090d7227 */ /* 0x001fe200078e00ff */
[----:B------:R-:W-:Y:S02]  /*c350*/  IABS R11, R5 ;  /* 0x00000005000b7213 */ /* 0x000fe40000000000 */
[C---:B------:R-:W-:Y:S01]  /*c360*/  ISETP.GT.U32.AND P5, PT, R8.reuse, R10, PT ;  /* 0x0000000a0800720c */ /* 0x040fe20003fa4070 */
[----:B------:R-:W-:Y:S01]  /*c370*/  @!P2 IMAD.MOV R15, RZ, RZ, -R15 ;  /* 0x000000ffff0fa224 */ /* 0x000fe200078e0a0f */
[----:B------:R-:W-:Y:S01]  /*c380*/  ISETP.GE.AND P2, PT, R5, RZ, PT ;  /* 0x000000ff0500720c */ /* 0x000fe20003f46270 */
[----:B------:R-:W-:Y:S02]  /*c390*/  IMAD.MOV R13, RZ, RZ, -R13 ;  /* 0x000000ffff0d7224 */ /* 0x000fe400078e0a0d */
[----:B------:R-:W-:Y:S01]  /*c3a0*/  @!P0 IMAD.IADD R7, R7, 0x1, -R8 ;  /* 0x0000000107078824 */ /* 0x000fe200078e0a08 */
[----:B------:R0:W-:Y:S01]  /*c3b0*/  STL [R1+0x3e8], R15 ;  /* 0x0003e80f01007387 */ /* 0x0001e20000100800 */
[----:B------:R-:W-:-:S02]  /*c3c0*/  IMAD R3, R8, R13, R3 ;  /* 0x0000000d08037224 */ /* 0x000fc400078e0203 */
[----:B------:R-:W-:Y:S01]  /*c3d0*/  IMAD.HI.U32 R12, R9, R11, RZ ;  /* 0x0000000b090c7227 */ /* 0x000fe200078e00ff */
[----:B------:R-:W-:-:S03]  /*c3e0*/  ISETP.GT.U32.AND P0, PT, R8, R7, PT ;  /* 0x000000070800720c */ /* 0x000fc60003f04070 */
[----:B------:R-:W-:Y:S02]  /*c3f0*/  @!P5 IMAD.IADD R10, R10, 0x1, -R8 ;  /* 0x000000010a0ad824 */ /* 0x000fe400078e0a08 */
[----:B------:R-:W-:Y:S02]  /*c400*/  VIADD R13, R0, 0xe5 ;  /* 0x000000e5000d7836 */ /* 0x000fe40000000000 */
[----:B0-----:R-:W-:Y:S02]  /*c410*/  IMAD.MOV.U32 R15, RZ, RZ, R10 ;  /* 0x000000ffff0f7224 */ /* 0x001fe400078e000a */
[----:B------:R-:W-:Y:S02]  /*c420*/  IMAD.MOV R12, RZ, RZ, -R12 ;  /* 0x000000ffff0c7224 */ /* 0x000fe400078e0a0c */
[----:B------:R-:W-:Y:S01]  /*c430*/  @!P3 IMAD.MOV R15, RZ, RZ, -R15 ;  /* 0x000000ffff0fb224 */ /* 0x000fe200078e0a0f */
[----:B------:R-:W-:Y:S01]  /*c440*/  ISETP.GT.U32.AND P3, PT, R8, R3, PT ;  /* 0x000000030800720c */ /* 0x000fe20003f64070 */
[----:B------:R-:W-:-:S02]  /*c450*/  VIADD R4, R0, 0xe4 ;  /* 0x000000e400047836 */ /* 0x000fc40000000000 */
[--C-:B------:R-:W-:Y:S01]  /*c460*/  @!P4 IMAD.IADD R6, R6, 0x1, -R8.reuse ;  /* 0x000000010606c824 */ /* 0x100fe200078e0a08 */
[----:B------:R-:W-:Y:S01]  /*c470*/  ISETP.GE.AND P4, PT, R2, RZ, PT ;  /* 0x000000ff0200720c */ /* 0x000fe20003f86270 */
[----:B------:R-:W-:Y:S01]  /*c480*/  @!P0 IMAD.IADD R7, R7, 0x1, -R8 ;  /* 0x0000000107078824 */ /* 0x000fe200078e0a08 */
[----:B------:R-:W-:Y:S01]  /*c490*/  ISETP.GE.AND P0, PT, R13, RZ, PT ;  /* 0x000000ff0d00720c */ /* 0x000fe20003f06270 */
[----:B------:R-:W-:Y:S01]  /*c4a0*/  IMAD R2, R8, R12, R11 ;  /* 0x0000000c08027224 */ /* 0x000fe200078e020b */
[----:B------:R-:W-:Y:S01]  /*c4b0*/  IABS R13, R13 ;  /* 0x0000000d000d7213 */ /* 0x000fe20000000000 */
[----:B------:R-:W-:Y:S01]  /*c4c0*/  IMAD.MOV.U32 R16, RZ, RZ, R6 ;  /* 0x000000ffff107224 */ /* 0x000fe200078e0006 */
[----:B------:R-:W-:Y:S01]  /*c4d0*/  IABS R14, R4 ;  /* 0x00000004000e7213 */ /* 0x000fe20000000000 */
[----:B------:R-:W-:Y:S01]  /*c4e0*/  VIADD R10, R0, 0xe7 ;  /* 0x000000e7000a7836 */ /* 0x000fe20000000000 */
[----:B------:R-:W-:Y:S01]  /*c4f0*/  ISETP.GT.U32.AND P5, PT, R8, R2, PT ;  /* 0x000000020800720c */ /* 0x000fe20003fa4070 */
[----:B------:R-:W-:-:S02]  /*c500*/  @!P3 IMAD.IADD R3, R3, 0x1, -R8 ;  /* 0x000000010303b824 */ /* 0x000fc400078e0a08 */
[----:B------:R-:W-:-:S03]  /*c510*/  IMAD.HI.U32 R12, R9, R13, RZ ;  /* 0x0000000d090c7227 */ /* 0x000fc600078e00ff */
[----:B------:R-:W-:Y:S01]  /*c520*/  ISETP.GT.U32.AND P3, PT, R8, R3, PT ;  /* 0x000000030800720c */ /* 0x000fe20003f64070 */
[----:B------:R-:W-:Y:S01]  /*c530*/  IMAD.MOV.U32 R5, RZ, RZ, R14 ;  /* 0x000000ffff057224 */ /* 0x000fe200078e000e */
[----:B------:R-:W-:Y:S01]  /*c540*/  IABS R14, R10 ;  /* 0x0000000a000e7213 */ /* 0x000fe20000000000 */
[----:B------:R-:W-:Y:S02]  /*c550*/  IMAD.MOV R12, RZ, RZ, -R12 ;  /* 0x000000ffff0c7224 */ /* 0x000fe400078e0a0c */
[----:B------:R-:W-:-:S04]  /*c560*/  IMAD.HI.U32 R11, R9, R5, RZ ;  /* 0x00000005090b7227 */ /* 0x000fc800078e00ff */
[----:B------:R-:W-:Y:S01]  /*c570*/  @!P6 IMAD.MOV R16, RZ, RZ, -R16 ;  /* 0x000000ffff10e224 */ /* 0x000fe200078e0a10 */
[----:B------:R-:W-:Y:S01]  /*c580*/  ISETP.GE.AND P6, PT, R4, RZ, PT ;  /* 0x000000ff0400720c */ /* 0x000fe20003fc6270 */
[----:B------:R-:W-:Y:S02]  /*c590*/  IMAD R12, R8, R12, R13 ;  /* 0x0000000c080c7224 */ /* 0x000fe400078e020d */
[----:B------:R-:W-:Y:S01]  /*c5a0*/  IMAD.MOV R11, RZ, RZ, -R11 ;  /* 0x000000ffff0b7224 */ /* 0x000fe200078e0a0b */
[----:B------:R0:W-:Y:S01]  /*c5b0*/  STL [R1+0x330], R16 ;  /* 0x0003301001007387 */ /* 0x0001e20000100800 */
[--C-:B------:R-:W-:Y:S02]  /*c5c0*/  @!P5 IMAD.IADD R2, R2, 0x1, -R8.reuse ;  /* 0x000000010202d824 */ /* 0x100fe400078e0a08 */
[----:B------:R-:W-:Y:S01]  /*c5d0*/  @!P3 IMAD.IADD R3, R3, 0x1, -R8 ;  /* 0x000000010303b824 */ /* 0x000fe200078e0a08 */
[C---:B------:R-:W-:Y:S01]  /*c5e0*/  ISETP.GT.U32.AND P3, PT, R8.reuse, R12, PT ;  /* 0x0000000c0800720c */ /* 0x040fe20003f64070 */
[C---:B------:R-:W-:Y:S01]  /*c5f0*/  IMAD R5, R8.reuse, R11, R5 ;  /* 0x0000000b08057224 */ /* 0x040fe200078e0205 */
[----:B------:R-:W-:Y:S01]  /*c600*/  ISETP.GT.U32.AND P5, PT, R8, R2, PT ;  /* 0x000000020800720c */ /* 0x000fe20003fa4070 */
[C---:B------:R-:W-:Y:S01]  /*c610*/  VIADD R4, R0.reuse, 0xe6 ;  /* 0x000000e600047836 */ /* 0x040fe20000000000 */
[----:B------:R1:W-:Y:S01]  /*c620*/  STL [R1+0x10], R15 ;  /* 0x0000100f01007387 */ /* 0x0003e20000100800 */
[----:B------:R-:W-:-:S02]  /*c630*/  VIADD R11, R0, 0xe8 ;  /* 0x000000e8000b7836 */ /* 0x000fc40000000000 */
[----:B0-----:R-:W-:Y:S01]  /*c640*/  IMAD.MOV.U32 R16, RZ, RZ, R7 ;  /* 0x000000ffff107224 */ /* 0x001fe200078e0007 */
[----:B------:R-:W-:Y:S01]  /*c650*/  IABS R6, R4 ;  /* 0x0000000400067213 */ /* 0x000fe20000000000 */
[----:B------:R-:W-:Y:S01]  /*c660*/  IMAD.HI.U32 R13, R9, R14, RZ ;  /* 0x0000000e090d7227 */ /* 0x000fe200078e00ff */
[----:B------:R-:W-:-:S03]  /*c670*/  IABS R7, R11 ;  /* 0x0000000b00077213 */ /* 0x000fc60000000000 */
[----:B------:R-:W-:Y:S01]  /*c680*/  @!P1 IMAD.MOV R16, RZ, RZ, -R16 ;  /* 0x000000ffff109224 */ /* 0x000fe200078e0a10 */
[----:B------:R-:W-:Y:S01]  /*c690*/  ISETP.GT.U32.AND P1, PT, R8, R5, PT ;  /* 0x000000050800720c */ /* 0x000fe20003f24070 */
[----:B-1----:R-:W-:-:S03]  /*c6a0*/  IMAD.HI.U32 R15, R9, R6, RZ ;  /* 0x00000006090f7227 */ /* 0x002fc600078e00ff */
[----:B------:R0:W-:Y:S01]  /*c6b0*/  STL [R1+0x14], R16 ;  /* 0x0000141001007387 */ /* 0x0001e20000100800 */
[--C-:B------:R-:W-:Y:S02]  /*c6c0*/  @!P3 IMAD.IADD R12, R12, 0x1, -R8.reuse ;  /* 0x000000010c0cb824 */ /* 0x100fe400078e0a08 */
[----:B------:R-:W-:Y:S02]  /*c6d0*/  IMAD.MOV R15, RZ, RZ, -R15 ;  /* 0x000000ffff0f7224 */ /* 0x000fe400078e0a0f */
[----:B------:R-:W-:Y:S01]  /*c6e0*/  @!P5 IMAD.IADD R2, R2, 0x1, -R8 ;  /* 0x000000010202d824 */ /* 0x000fe200078e0a08 */
[----:B------:R-:W-:Y:S01]  /*c6f0*/  ISETP.GE.AND P5, PT, R4, RZ, PT ;  /* 0x000000ff0400720c */ /* 0x000fe20003fa6270 */
[----:B------:R-:W-:Y:S01]  /*c700*/  IMAD.HI.U32 R4, R9, R7, RZ ;  /* 0x0000000709047227 */ /* 0x000fe200078e00ff */
[----:B------:R-:W-:-:S03]  /*c710*/  ISETP.GT.U32.AND P3, PT, R8, R12, PT ;  /* 0x0000000c0800720c */ /* 0x000fc60003f64070 */
[----:B------:R-:W-:Y:S02]  /*c720*/  @!P1 IMAD.IADD R5, R5, 0x1, -R8 ;  /* 0x0000000105059824 */ /* 0x000fe400078e0a08 */
[C---:B------:R-:W-:Y:S02]  /*c730*/  IMAD R6, R8.reuse, R15, R6 ;  /* 0x0000000f08067224 */ /* 0x040fe400078e0206 */
[----:B------:R-:W-:Y:S01]  /*c740*/  IMAD.MOV.U32 R17, RZ, RZ, R2 ;  /* 0x000000ffff117224 */ /* 0x000fe200078e0002 */
[C---:B------:R-:W-:Y:S01]  /*c750*/  ISETP.GT.U32.AND P1, PT, R8.reuse, R5, PT ;  /* 0x000000050800720c */ /* 0x040fe20003f24070 */
[----:B------:R-:W-:Y:S02]  /*c760*/  IMAD.MOV R4, RZ, RZ, -R4 ;  /* 0x000000ffff047224 */ /* 0x000fe400078e0a04 */
[----:B------:R-:W-:Y:S01]  /*c770*/  @!P2 IMAD.MOV R17, RZ, RZ, -R17 ;  /* 0x000000ffff11a224 */ /* 0x000fe200078e0a11 */
[----:B------:R-:W-:Y:S01]  /*c780*/  ISETP.GT.U32.AND P2, PT, R8, R6, PT ;  /* 0x000000060800720c */ /* 0x000fe20003f44070 */
[----:B0-----:R-:W-:-:S02]  /*c790*/  IMAD.MOV.U32 R16, RZ, RZ, R3 ;  /* 0x000000ffff107224 */ /* 0x001fc400078e0003 */
[----:B------:R-:W-:Y:S01]  /*c7a0*/  IMAD R3, R8, R4, R7 ;  /* 0x0000000408037224 */ /* 0x000fe200078e0207 */
[----:B------:R-:W-:Y:S01]  /*c7b0*/  STL [R1+0x32c], R17 ;  /* 0x00032c1101007387 */ /* 0x000fe20000100800 */
[----:B------:R-:W-:Y:S02]  /*c7c0*/  IMAD.MOV R13, RZ, RZ, -R13 ;  /* 0x000000ffff0d7224 */ /* 0x000fe400078e0a0d */
[----:B------:R-:W-:Y:S01]  /*c7d0*/  @!P3 IMAD.IADD R12, R12, 0x1, -R8 ;  /* 0x000000010c0cb824 */ /* 0x000fe200078e0a08 */
[C---:B------:R-:W-:Y:S01]  /*c7e0*/  ISETP.GT.U32.AND P3, PT, R8.reuse, R3, PT ;  /* 0x000000030800720c */ /* 0x040fe20003f64070 */
[----:B------:R-:W-:Y:S02]  /*c7f0*/  IMAD R14, R8, R13, R14 ;  /* 0x0000000d080e7224 */ /* 0x000fe400078e020e */
[--C-:B------:R-:W-:Y:S02]  /*c800*/  @!P1 IMAD.IADD R5, R5, 0x1, -R8.reuse ;  /* 0x0000000105059824 */ /* 0x100fe400078e0a08 */
[----:B------:R-:W-:Y:S01]  /*c810*/  @!P2 IMAD.IADD R6, R6, 0x1, -R8 ;  /* 0x000000010606a824 */ /* 0x000fe200078e0a08 */
[----:B------:R-:W-:Y:S01]  /*c820*/  ISETP.GT.U32.AND P1, PT, R8, R14, PT ;  /* 0x0000000e0800720c */ /* 0x000fe20003f24070 */
[----:B------:R-:W-:-:S02]  /*c830*/  IMAD.MOV.U32 R15, RZ, RZ, R5 ;  /* 0x000000ffff0f7224 */ /* 0x000fc400078e0005 */
[----:B------:R-:W-:Y:S01]  /*c840*/  VIADD R4, R0, 0xea ;  /* 0x000000ea00047836 */ /* 0x000fe20000000000 */
[----:B------:R-:W-:Y:S01]  /*c850*/  ISETP.GT.U32.AND P2, PT, R8, R6, PT ;  /* 0x000000060800720c */ /* 0x000fe20003f44070 */
[----:B------:R-:W-:Y:S01]  /*c860*/  @!P4 IMAD.MOV R16, RZ, RZ, -R16 ;  /* 0x000000ffff10c224 */ /* 0x000fe200078e0a10 */
[----:B------:R-:W-:Y:S01]  /*c870*/  ISETP.GE.AND P4, PT, R10, RZ, PT ;  /* 0x000000ff0a00720c */ /* 0x000fe20003f86270 */
[----:B------:R-:W-:Y:S01]  /*c880*/  @!P6 IMAD.MOV R15, RZ, RZ, -R15 ;  /* 0x000000ffff0fe224 */ /* 0x000fe200078e0a0f */
[----:B------:R-:W-:Y:S01]  /*c890*/  IABS R7, R4 ;  /* 0x0000000400077213 */ /* 0x000fe20000000000 */
[----:B------:R-:W-:Y:S01]  /*c8a0*/  @!P3 IMAD.IADD R3, R3, 0x1, -R8 ;  /* 0x000000010303b824 */ /* 0x000fe200078e0a08 */
[----:B------:R-:W-:Y:S01]  /*c8b0*/  STL [R1+0x350], R16 ;  /* 0x0003501001007387 */ /* 0x000fe20000100800 */
[----:B------:R-:W-:Y:S01]  /*c8c0*/  VIADD R2, R0, 0xe9 ;  /* 0x000000e900027836 */ /* 0x000fe20000000000 */
[----:B------:R-:W-:Y:S01]  /*c8d0*/  ISETP.GE.AND P6, PT, R11, RZ, PT ;  /* 0x000000ff0b00720c */ /* 0x000fe20003fc6270 */
[----:B------:R-:W-:Y:S01]  /*c8e0*/  IMAD.HI.U32 R5, R9, R7, RZ ;  /* 0x0000000709057227 */ /* 0x000fe200078e00ff */
[----:B------:R0:W-:Y:S01]  /*c8f0*/  STL [R1+0x340], R15 ;  /* 0x0003400f01007387 */ /* 0x0001e20000100800 */
[----:B------:R-:W-:-:S02]  /*c900*/  ISETP.GT.U32.AND P3, PT, R8, R3, PT ;  /* 0x000000030800720c */ /* 0x000fc40003f64070 */
[--C-:B------:R-:W-:Y:S01]  /*c910*/  @!P1 IMAD.IADD R14, R14, 0x1, -R8.reuse ;  /* 0x000000010e0e9824 */ /* 0x100fe200078e0a08 */
[----:B------:R-:W-:Y:S01]  /*c920*/  IABS R13, R2 ;  /* 0x00000002000d7213 */ /* 0x000fe20000000000 */
[----:B------:R-:W-:Y:S02]  /*c930*/  IMAD.MOV R5, RZ, RZ, -R5 ;  /* 0x000000ffff057224 */ /* 0x000fe400078e0a05 */
[----:B------:R-:W-:Y:S01]  /*c940*/  @!P2 IMAD.IADD R6, R6, 0x1, -R8 ;  /* 0x000000010606a824 */ /* 0x000fe200078e0a08 */
[----:B------:R-:W-:Y:S01]  /*c950*/  ISETP.GT.U32.AND P1, PT, R8, R14, PT ;  /* 0x0000000e0800720c */ /* 0x000fe20003f24070 */
[----:B------:R-:W-:Y:S01]  /*c960*/  IMAD.HI.U32 R10, R9, R13, RZ ;  /* 0x0000000d090a7227 */ /* 0x000fe200078e00ff */
[----:B------:R-:W-:-:S03]  /*c970*/  ISETP.GE.AND P2, PT, R4, RZ, PT ;  /* 0x000000ff0400720c */ /* 0x000fc60003f46270 */
[----:B0-----:R-:W-:Y:S02]  /*c980*/  IMAD.MOV.U32 R15, RZ, RZ, R12 ;  /* 0x000000ffff0f7224 */ /* 0x001fe400078e000c */
[----:B------:R-:W-:Y:S02]  /*c990*/  IMAD.MOV R10, RZ, RZ, -R10 ;  /* 0x000000ffff0a7224 */ /* 0x000fe400078e0a0a */
[----:B------:R-:W-:Y:S01]  /*c9a0*/  @!P0 IMAD.MOV R15, RZ, RZ, -R15 ;  /* 0x000000ffff0f8224 */ /* 0x000fe200078e0a0f */
[----:B------:R-:W-:Y:S01]  /*c9b0*/  ISETP.GE.AND P0, PT, R2, RZ, PT ;  /* 0x000000ff0200720c */ /* 0x000fe20003f06270 */
[----:B------:R-:W-:Y:S02]  /*c9c0*/  IMAD R2, R8, R5, R7 ;  /* 0x0000000508027224 */ /* 0x000fe400078e0207 */
[----:B------:R-:W-:Y:S01]  /*c9d0*/  VIADD R7, R0, 0xeb ;  /* 0x000000eb00077836 */ /* 0x000fe20000000000 */
[----:B------:R0:W-:Y:S01]  /*c9e0*/  STL [R1+0x33c], R15 ;  /* 0x00033c0f01007387 */ /* 0x0001e20000100800 */
[----:B------:R-:W-:-:S02]  /*c9f0*/  @!P3 IMAD.IADD R3, R3, 0x1, -R8 ;  /* 0x000000010303b824 */ /* 0x000fc400078e0a08 */
[----:B------:R-:W-:Y:S01]  /*ca00*/  IMAD R13, R8, R10, R13 ;  /* 0x0000000a080d7224 */ /* 0x000fe200078e020d */
[----:B------:R-:W-:Y:S01]  /*ca10*/  IABS R17, R7 ;  /* 0x0000000700117213 */ /* 0x000fe20000000000 */
[----:B------:R-:W-:Y:S02]  /*ca20*/  @!P1 IMAD.IADD R14, R14, 0x1, -R8 ;  /* 0x000000010e0e9824 */ /* 0x000fe400078e0a08 */
[----:B------:R-:W-:Y:S01]  /*ca30*/  VIADD R10, R0, 0xec ;  /* 0x000000ec000a7836 */ /* 0x000fe20000000000 */
[----:B------:R-:W-:Y:S01]  /*ca40*/  ISETP.GT.U32.AND P1, PT, R8, R13, PT ;  /* 0x0000000d0800720c */ /* 0x000fe20003f24070 */
[----:B------:R-:W-:Y:S02]  /*ca50*/  IMAD.MOV.U32 R11, RZ, RZ, R14 ;  /* 0x000000ffff0b7224 */ /* 0x000fe400078e000e */
[----:B0-----:R-:W-:Y:S02]  /*ca60*/  IMAD.MOV.U32 R15, RZ, RZ, R6 ;  /* 0x000000ffff0f7224 */ /* 0x001fe400078e0006 */
[----:B------:R-:W-:Y:S01]  /*ca70*/  @!P4 IMAD.MOV R11, RZ, RZ, -R11 ;  /* 0x000000ffff0bc224 */ /* 0x000fe200078e0a0b */
[----:B------:R-:W-:Y:S01]  /*ca80*/  ISETP.GE.AND P4, PT, R10, RZ, PT ;  /* 0x000000ff0a00720c */ /* 0x000fe20003f86270 */
[----:B------:R-:W-:Y:S01]  /*ca90*/  @!P5 IMAD.MOV R15, RZ, RZ, -R15 ;  /* 0x000000ffff0fd224 */ /* 0x000fe200078e0a0f */
[----:B------:R-:W-:Y:S01]  /*caa0*/  ISETP.GE.AND P5, PT, R7, RZ, PT ;  /* 0x000000ff0700720c */ /* 0x000fe20003fa6270 */
[----:B------:R-:W-:Y:S01]  /*cab0*/  IMAD.MOV.U32 R7, RZ, RZ, R3 ;  /* 0x000000ffff077224 */ /* 0x000fe200078e0003 */
[----:B------:R-:W-:Y:S01]  /*cac0*/  IABS R10, R10 ;  /* 0x0000000a000a7213 */ /* 0x000fe20000000000 */
[----:B------:R-:W-:Y:S01]  /*cad0*/  IMAD.HI.U32 R6, R9, R17, RZ ;  /* 0x0000001109067227 */ /* 0x000fe200078e00ff */
[----:B------:R-:W-:Y:S03]  /*cae0*/  STL [R1+0x348], R15 ;  /* 0x0003480f01007387 */ /* 0x000fe60000100800 */
[----:B------:R-:W-:Y:S01]  /*caf0*/  @!P6 IMAD.MOV R7, RZ, RZ, -R7 ;  /* 0x000000ffff07e224 */ /* 0x000fe200078e0a07 */
[----:B------:R-:W-:Y:S01]  /*cb00*/  ISETP.GT.U32.AND P6, PT, R8, R2, PT ;  /* 0x000000020800720c */ /* 0x000fe20003fc4070 */
[----:B------:R-:W-:Y:S01]  /*cb10*/  @!P1 IMAD.IADD R13, R13, 0x1, -R8 ;  /* 0x000000010d0d9824 */ /* 0x000fe200078e0a08 */
[----:B------:R0:W-:Y:S01]  /*cb20*/  STL [R1+0x36c], R11 ;  /* 0x00036c0b01007387 */ /* 0x0001e20000100800 */
[----:B------:R-:W-:-:S02]  /*cb30*/  VIADD R4, R0, 0xed ;  /* 0x000000ed00047836 */ /* 0x000fc40000000000 */
[----:B------:R-:W-:Y:S01]  /*cb40*/  IMAD.MOV R6, RZ, RZ, -R6 ;  /* 0x000000ffff067224 */ /* 0x000fe200078e0a06 */
[----:B------:R-:W-:Y:S01]  /*cb50*/  ISETP.GT.U32.AND P1, PT, R8, R13, PT ;  /* 0x0000000d0800720c */ /* 0x000fe20003f24070 */
[----:B------:R-:W-:Y:S01]  /*cb60*/  VIADD R12, R0, 0xef ;  /* 0x000000ef000c7836 */ /* 0x000fe20000000000 */
[----:B------:R-:W-:Y:S01]  /*cb70*/  ISETP.GE.AND P3, PT, R4, RZ, PT ;  /* 0x000000ff0400720c */ /* 0x000fe20003f66270 */
[----:B------:R-:W-:Y:S01]  /*cb80*/  IMAD R17, R8, R6, R17 ;  /* 0x0000000608117224 */ /* 0x000fe200078e0211 */
[----:B------:R-:W-:Y:S01]  /*cb90*/  IABS R4, R4 ;  /* 0x0000000400047213 */ /* 0x000fe20000000000 */
[----:B------:R1:W-:Y:S01]  /*cba0*/  STL [R1+0x18], R7 ;  /* 0x0000180701007387 */ /* 0x0003e20000100800 */
[----:B0-----:R-:W-:-:S04]  /*cbb0*/  IMAD.HI.U32 R11, R9, R10, RZ ;  /* 0x0000000a090b7227 */ /* 0x001fc800078e00ff */
[----:B------:R-:W-:Y:S02]  /*cbc0*/  @!P6 IMAD.IADD R2, R2, 0x1, -R8 ;  /* 0x000000010202e824 */ /* 0x000fe400078e0a08 */
[----:B------:R-:W-:Y:S02]  /*cbd0*/  IMAD.MOV R11, RZ, RZ, -R11 ;  /* 0x000000ffff0b7224 */ /* 0x000fe400078e0a0b */
[----:B------:R-:W-:Y:S01]  /*cbe0*/  VIADD R5, R0, 0xee ;  /* 0x000000ee00057836 */ /* 0x000fe20000000000 */
[C---:B------:R-:W-:Y:S01]  /*cbf0*/  ISETP.GT.U32.AND P6, PT, R8.reuse, R2, PT ;  /* 0x000000020800720c */ /* 0x040fe20003fc4070 */
[C---:B------:R-:W-:Y:S01]  /*cc00*/  IMAD R10, R8.reuse, R11, R10 ;  /* 0x0000000b080a7224 */ /* 0x040fe200078e020a */
[----:B-1----:R-:W-:Y:S01]  /*cc10*/  IABS R7, R12 ;  /* 0x0000000c00077213 */ /* 0x002fe20000000000 */
[----:B------:R-:W-:Y:S01]  /*cc20*/  @!P1 IMAD.IADD R13, R13, 0x1, -R8 ;  /* 0x000000010d0d9824 */ /* 0x000fe200078e0a08 */
[----:B------:R-:W-:Y:S01]  /*cc30*/  ISETP.GT.U32.AND P1, PT, R8, R17, PT ;  /* 0x000000110800720c */ /* 0x000fe20003f24070 */
[----:B------:R-:W-:Y:S01]  /*cc40*/  IMAD.HI.U32 R3, R9, R4, RZ ;  /* 0x0000000409037227 */ /* 0x000fe200078e00ff */
[----:B------:R-:W-:-:S03]  /*cc50*/  IABS R6, R5 ;  /* 0x0000000500067213 */ /* 0x000fc60000000000 */
[----:B------:R-:W-:-:S04]  /*cc60*/  IMAD.HI.U32 R11, R9, R7, RZ ;  /* 0x00000007090b7227 */ /* 0x000fc800078e00ff */
[----:B------:R-:W-:Y:S01]  /*cc70*/  @!P6 IMAD.IADD R2, R2, 0x1, -R8 ;  /* 0x000000010202e824 */ /* 0x000fe200078e0a08 */
[----:B------:R-:W-:Y:S01]  /*cc80*/  ISETP.GT.U32.AND P6, PT, R8, R10, PT ;  /* 0x0000000a0800720c */ /* 0x000fe20003fc4070 */
[----:B------:R-:W-:Y:S02]  /*cc90*/  IMAD.MOV R3, RZ, RZ, -R3 ;  /* 0x000000ffff037224 */ /* 0x000fe400078e0a03 */
[----:B------:R-:W-:Y:S02]  /*cca0*/  VIADD R14, R0, 0xf1 ;  /* 0x000000f1000e7836 */ /* 0x000fe40000000000 */
[----:B------:R-:W-:Y:S02]  /*ccb0*/  IMAD.MOV R11, RZ, RZ, -R11 ;  /* 0x000000ffff0b7224 */ /* 0x000fe400078e0a0b */
[----:B------:R-:W-:-:S04]  /*ccc0*/  IMAD.HI.U32 R18, R9, R6, RZ ;  /* 0x0000000609127227 */ /* 0x000fc800078e00ff */
[C---:B------:R-:W-:Y:S01]  /*ccd0*/  IMAD R4, R8.reuse, R3, R4 ;  /* 0x0000000308047224 */ /* 0x040fe200078e0204 */
[----:B------:R-:W-:Y:S01]  /*cce0*/  IABS R3, R14 ;  /* 0x0000000e00037213 */ /* 0x000fe20000000000 */
[----:B------:R-:W-:Y:S02]  /*ccf0*/  IMAD R7, R8, R11, R7 ;  /* 0x0000000b08077224 */ /* 0x000fe400078e0207 */
[----:B------:R-:W-:Y:S02]  /*cd00*/  IMAD.MOV R18, RZ, RZ, -R18 ;  /* 0x000000ffff127224 */ /* 0x000fe400078e0a12 */
[----:B------:R-:W-:Y:S02]  /*cd10*/  IMAD.MOV.U32 R21, RZ, RZ, R13 ;  /* 0x000000ffff157224 */ /* 0x000fe400078e000d */
[--C-:B------:R-:W-:Y:S02]  /*cd20*/  @!P1 IMAD.IADD R17, R17, 0x1, -R8.reuse ;  /* 0x0000000111119824 */ /* 0x100fe400078e0a08 */
[----:B------:R-:W-:Y:S01]  /*cd30*/  @!P6 IMAD.IADD R10, R10, 0x1, -R8 ;  /* 0x000000010a0ae824 */ /* 0x000fe200078e0a08 */
[C---:B------:R-:W-:Y:S01]  /*cd40*/  ISETP.GT.U32.AND P6, PT, R8.reuse, R7, PT ;  /* 0x000000070800720c */ /* 0x040fe20003fc4070 */
[C---:B------:R-:W-:Y:S01]  /*cd50*/  IMAD R6, R8.reuse, R18, R6 ;  /* 0x0000001208067224 */ /* 0x040fe200078e0206 */
[----:B------:R-:W-:Y:S01]  /*cd60*/  ISETP.GT.U32.AND P1, PT, R8, R17, PT ;  /* 0x000000110800720c */ /* 0x000fe20003f24070 */
[----:B------:R-:W-:-:S04]  /*cd70*/  IMAD.HI.U32 R13, R9, R3, RZ ;  /* 0x00000003090d7227 */ /* 0x000fc800078e00ff */
[----:B------:R-:W-:Y:S02]  /*cd80*/  IMAD.MOV.U32 R19, RZ, RZ, R2 ;  /* 0x000000ffff137224 */ /* 0x000fe400078e0002 */
[----:B------:R-:W-:Y:S01]  /*cd90*/  @!P0 IMAD.MOV R21, RZ, RZ, -R21 ;  /* 0x000000ffff158224 */ /* 0x000fe200078e0a15 */
[C---:B------:R-:W-:Y:S01]  /*cda0*/  ISETP.GT.U32.AND P0, PT, R8.reuse, R4, PT ;  /* 0x000000040800720c */ /* 0x040fe20003f04070 */
[----:B------:R-:W-:Y:S02]  /*cdb0*/  IMAD.MOV R13, RZ, RZ, -R13 ;  /* 0x000000ffff0d7224 */ /* 0x000fe400078e0a0d */
[----:B------:R-:W-:Y:S01]  /*cdc0*/  @!P2 IMAD.MOV R19, RZ, RZ, -R19 ;  /* 0x000000ffff13a224 */ /* 0x000fe200078e0a13 */
[C---:B------:R-:W-:Y:S01]  /*cdd0*/  ISETP.GT.U32.AND P2, PT, R8.reuse, R6, PT ;  /* 0x000000060800720c */ /* 0x040fe20003f44070 */
[----:B------:R-:W-:Y:S01]  /*cde0*/  IMAD R3, R8, R13, R3 ;  /* 0x0000000d08037224 */ /* 0x000fe200078e0203 */
[----:B------:R0:W-:Y:S01]  /*cdf0*/  STL [R1+0x1c], R21 ;  /* 0x00001c1501007387 */ /* 0x0001e20000100800 */
[----:B------:R-:W-:-:S02]  /*ce00*/  VIADD R16, R0, 0xf0 ;  /* 0x000000f000107836 */ /* 0x000fc40000000000 */
[----:B------:R-:W-:Y:S01]  /*ce10*/  VIADD R13, R0, 0xf2 ;  /* 0x000000f2000d7836 */ /* 0x000fe20000000000 */
[----:B------:R-:W-:Y:S01]  /*ce20*/  STL [R1+0x35c], R19 ;  /* 0x00035c1301007387 */ /* 0x000fe20000100800 */
[--C-:B------:R-:W-:Y:S01]  /*ce30*/  @!P6 IMAD.IADD R7, R7, 0x1, -R8.reuse ;  /* 0x000000010707e824 */ /* 0x100fe200078e0a08 */
[----:B------:R-:W-:Y:S01]  /*ce40*/  IABS R15, R16 ;  /* 0x00000010000f7213 */ /* 0x000fe20000000000 */
[--C-:B------:R-:W-:Y:S01]  /*ce50*/  @!P0 IMAD.IADD R4, R4, 0x1, -R8.reuse ;  /* 0x0000000104048824 */ /* 0x100fe200078e0a08 */
[----:B------:R-:W-:Y:S01]  /*ce60*/  IABS R2, R13 ;  /* 0x0000000d00027213 */ /* 0x000fe20000000000 */
[--C-:B------:R-:W-:Y:S01]  /*ce70*/  @!P1 IMAD.IADD R17, R17, 0x1, -R8.reuse ;  /* 0x0000000111119824 */ /* 0x100fe200078e0a08 */
[----:B------:R-:W-:Y:S01]  /*ce80*/  ISETP.GT.U32.AND P0, PT, R8, R10, PT ;  /* 0x0000000a0800720c */ /* 0x000fe20003f04070 */
[----:B------:R-:W-:Y:S01]  /*ce90*/  @!P2 IMAD.IADD R6, R6, 0x1, -R8 ;  /* 0x000000010606a824 */ /* 0x000fe200078e0a08 */
[C---:B------:R-:W-:Y:S01]  /*cea0*/  ISETP.GT.U32.AND P6, PT, R8.reuse, R7, PT ;  /* 0x000000070800720c */ /* 0x040fe20003fc4070 */
[----:B------:R-:W-:Y:S01]  /*ceb0*/  IMAD.HI.U32 R11, R9, R15, RZ ;  /* 0x0000000f090b7227 */ /* 0x000fe200078e00ff */
[----:B------:R-:W-:-:S02]  /*cec0*/  ISETP.GT.U32.AND P2, PT, R8, R4, PT ;  /* 0x000000040800720c */ /* 0x000fc40003f44070 */
[----:B------:R-:W-:Y:S01]  /*ced0*/  ISETP.GE.AND P1, PT, R5, RZ, PT ;  /* 0x000000ff0500720c */ /* 0x000fe20003f26270 */
[----:B0-----:R-:W-:-:S04]  /*cee0*/  IMAD.HI.U32 R21, R9, R2, RZ ;  /* 0x0000000209157227 */ /* 0x001fc800078e00ff */
[----:B------:R-:W-:Y:S02]  /*cef0*/  IMAD.MOV.U32 R18, RZ, RZ, R17 ;  /* 0x000000ffff127224 */ /* 0x000fe400078e0011 */
[----:B------:R-:W-:Y:S02]  /*cf00*/  IMAD.MOV R11, RZ, RZ, -R11 ;  /* 0x000000ffff0b7224 */ /* 0x000fe400078e0a0b */
[----:B------:R-:W-:Y:S02]  /*cf10*/  IMAD.MOV R21, RZ, RZ, -R21 ;  /* 0x000000ffff157224 */ /* 0x000fe400078e0a15 */
[----:B------:R-:W-:Y:S01]  /*cf20*/  @!P5 IMAD.MOV R18, RZ, RZ, -R18 ;  /* 0x000000ffff12d224 */ /* 0x000fe200078e0a12 */
[C---:B------:R-:W-:Y:S01]  /*cf30*/  ISETP.GT.U32.AND P5, PT, R8.reuse, R6, PT ;  /* 0x000000060800720c */ /* 0x040fe20003fa4070 */
[C---:B------:R-:W-:Y:S02]  /*cf40*/  IMAD R15, R8.reuse, R11, R15 ;  /* 0x0000000b080f7224 */ /* 0x040fe400078e020f */
[----:B------:R-:W-:Y:S01]  /*cf50*/  IMAD R2, R8, R21, R2 ;  /* 0x0000001508027224 */ /* 0x000fe200078e0202 */
[----:B------:R0:W-:Y:S01]  /*cf60*/  STL [R1+0x358], R18 ;  /* 0x0003581201007387 */ /* 0x0001e20000100800 */
[----:B------:R-:W-:-:S02]  /*cf70*/  VIADD R5, R0, 0xf4 ;  /* 0x000000f400057836 */ /* 0x000fc40000000000 */
[----:B------:R-:W-:Y:S02]  /*cf80*/  VIADD R11, R0, 0xf3 ;  /* 0x000000f3000b7836 */ /* 0x000fe40000000000 */
[--C-:B------:R-:W-:Y:S01]  /*cf90*/  @!P0 IMAD.IADD R10, R10, 0x1, -R8.reuse ;  /* 0x000000010a0a8824 */ /* 0x100fe200078e0a08 */
[C---:B------:R-:W-:Y:S01]  /*cfa0*/  ISETP.GT.U32.AND P0, PT, R8.reuse, R15, PT ;  /* 0x0000000f0800720c */ /* 0x040fe20003f04070 */
[--C-:B------:R-:W-:Y:S01]  /*cfb0*/  @!P6 IMAD.IADD R7, R7, 0x1, -R8.reuse ;  /* 0x000000010707e824 */ /* 0x100fe200078e0a08 */
[----:B------:R-:W-:Y:S01]  /*cfc0*/  ISETP.GT.U32.AND P6, PT, R8, R2, PT ;  /* 0x000000020800720c */ /* 0x000fe20003fc4070 */
[--C-:B------:R-:W-:Y:S01]  /*cfd0*/  @!P2 IMAD.IADD R4, R4, 0x1, -R8.reuse ;  /* 0x000000010404a824 */ /* 0x100fe200078e0a08 */
[----:B------:R-:W-:Y:S01]  /*cfe0*/  ISETP.GT.U32.AND P2, PT, R8, R3, PT ;  /* 0x000000030800720c */ /* 0x000fe20003f44070 */
[----:B------:R-:W-:Y:S01]  /*cff0*/  @!P5 IMAD.IADD R6, R6, 0x1, -R8 ;  /* 0x000000010606d824 */ /* 0x000fe200078e0a08 */
[----:B0-----:R-:W-:Y:S01]  /*d000*/  IABS R18, R5 ;  /* 0x0000000500127213 */ /* 0x001fe20000000000 */
[----:B------:R-:W-:Y:S01]  /*d010*/  IMAD.MOV.U32 R22, RZ, RZ, R4 ;  /* 0x000000ffff167224 */ /* 0x000fe200078e0004 */
[----:B------:R-:W-:Y:S01]  /*d020*/  IABS R17, R11 ;  /* 0x0000000b00117213 */ /* 0x000fe20000000000 */
[----:B------:R-:W-:Y:S01]  /*d030*/  IMAD.MOV.U32 R23, RZ, RZ, R10 ;  /* 0x000000ffff177224 */ /* 0x000fe200078e000a */
[----:B------:R-:W-:Y:S01]  /*d040*/  ISETP.GE.AND P5, PT, R12, RZ, PT ;  /* 0x000000ff0c00720c */ /* 0x000fe20003fa6270 */
[----:B------:R-:W-:-:S04]  /*d050*/  IMAD.HI.U32 R12, R9, R18, RZ ;  /* 0x00000012090c7227 */ /* 0x000fc800078e00ff */
[----:B------:R-:W-:-:S04]  /*d060*/  IMAD.HI.U32 R19, R9, R17, RZ ;  /* 0x0000001109137227 */ /* 0x000fc800078e00ff */
[----:B------:R-:W-:Y:S02]  /*d070*/  IMAD.MOV R12, RZ, RZ, -R12 ;  /* 0x000000ffff0c7224 */ /* 0x000fe400078e0a0c */
[----:B------:R-:W-:Y:S02]  /*d080*/  IMAD.MOV R19, RZ, RZ, -R19 ;  /* 0x000000ffff137224 */ /* 0x000fe400078e0a13 */
[--C-:B------:R-:W-:Y:S01]  /*d090*/  @!P0 IMAD.IADD R15, R15, 0x1, -R8.reuse ;  /* 0x000000010f0f8824 */ /* 0x100fe200078e0a08 */
[----:B------:R-:W-:Y:S01]  /*d0a0*/  ISETP.GE.AND P0, PT, R16, RZ, PT ;  /* 0x000000ff1000720c */ /* 0x000fe20003f06270 */
[--C-:B------:R-:W-:Y:S02]  /*d0b0*/  @!P6 IMAD.IADD R2, R2, 0x1, -R8.reuse ;  /* 0x000000010202e824 */ /* 0x100fe400078e0a08 */
[----:B------:R-:W-:Y:S01]  /*d0c0*/  @!P2 IMAD.IADD R3, R3, 0x1, -R8 ;  /* 0x000000010303a824 */ /* 0x000fe200078e0a08 */
[----:B------:R-:W-:Y:S01]  /*d0d0*/  ISETP.GE.AND P2, PT, R14, RZ, PT ;  /* 0x000000ff0e00720c */ /* 0x000fe20003f46270 */
[C---:B------:R-:W-:Y:S01]  /*d0e0*/  IMAD R12, R8.reuse, R12, R18 ;  /* 0x0000000c080c7224 */ /* 0x040fe200078e0212 */
[C---:B------:R-:W-:Y:S01]  /*d0f0*/  ISETP.GT.U32.AND P6, PT, R8.reuse, R15, PT ;  /* 0x0000000f0800720c */ /* 0x040fe20003fc4070 */
[----:B------:R-:W-:-:S02]  /*d100*/  IMAD R17, R8, R19, R17 ;  /* 0x0000001308117224 */ /* 0x000fc400078e0211 */
[----:B------:R-:W-:Y:S01]  /*d110*/  @!P3 IMAD.MOV R22, RZ, RZ, -R22 ;  /* 0x000000ffff16b224 */ /* 0x000fe200078e0a16 */
[C---:B------:R-:W-:Y:S01]  /*d120*/  ISETP.GT.U32.AND P3, PT, R8.reuse, R2, PT ;  /* 0x000000020800720c */ /* 0x040fe20003f64070 */
[----:B------:R-:W-:Y:S02]  /*d130*/  IMAD.MOV.U32 R18, RZ, RZ, R6 ;  /* 0x000000ffff127224 */ /* 0x000fe400078e0006 */
[----:B------:R-:W-:Y:S01]  /*d140*/  @!P4 IMAD.MOV R23, RZ, RZ, -R23 ;  /* 0x000000ffff17c224 */ /* 0x000fe200078e0a17 */
[----:B------:R-:W-:Y:S01]  /*d150*/  ISETP.GT.U32.AND P4, PT, R8, R3, PT ;  /* 0x000000030800720c */ /* 0x000fe20003f84070 */
[----:B------:R-:W-:Y:S02]  /*d160*/  VIADD R14, R0, 0xf5 ;  /* 0x000000f5000e7836 */ /* 0x000fe40000000000 */
[----:B------:R-:W-:Y:S01]  /*d170*/  @!P1 IMAD.MOV R18, RZ, RZ, -R18 ;  /* 0x000000ffff129224 */ /* 0x000fe200078e0a12 */
[C---:B------:R-:W-:Y:S01]  /*d180*/  ISETP.GT.U32.AND P1, PT, R8.reuse, R17, PT ;  /* 0x000000110800720c */ /* 0x040fe20003f24070 */
[----:B------:R-:W-:Y:S01]  /*d190*/  IMAD.MOV.U32 R4, RZ, RZ, R7 ;  /* 0x000000ffff047224 */ /* 0x000fe200078e0007 */
[----:B------:R-:W-:Y:S01]  /*d1a0*/  IABS R10, R14 ;  /* 0x0000000e000a7213 */ /* 0x000fe20000000000 */
[----:B------:R-:W-:Y:S01]  /*d1b0*/  @!P6 IMAD.IADD R15, R15, 0x1, -R8 ;  /* 0x000000010f0fe824 */ /* 0x000fe200078e0a08 */
[----:B------:R-:W-:Y:S01]  /*d1c0*/  STL [R1+0x368], R23 ;  /* 0x0003681701007387 */ /* 0x000fe20000100800 */
[----:B------:R-:W-:Y:S01]  /*d1d0*/  @!P5 IMAD.MOV R4, RZ, RZ, -R4 ;  /* 0x000000ffff04d224 */ /* 0x000fe200078e0a04 */
[----:B------:R-:W-:Y:S01]  /*d1e0*/  ISETP.GE.AND P5, PT, R13, RZ, PT ;  /* 0x000000ff0d00720c */ /* 0x000fe20003fa6270 */
[----:B------:R-:W-:Y:S01]  /*d1f0*/  IMAD.HI.U32 R7, R9, R10, RZ ;  /* 0x0000000a09077227 */ /* 0x000fe200078e00ff */
[----:B------:R-:W-:Y:S01]  /*d200*/  ISETP.GT.U32.AND P6, PT, R8, R12, PT ;  /* 0x0000000c0800720c */ /* 0x000fe20003fc4070 */
[----:B------:R-:W-:Y:S02]  /*d210*/  STL [R1+0x374], R22 ;  /* 0x0003741601007387 */ /* 0x000fe40000100800 */
[--C-:B------:R-:W-:Y:S01]  /*d220*/  @!P3 IMAD.IADD R2, R2, 0x1, -R8.reuse ;  /* 0x000000010202b824 */ /* 0x100fe200078e0a08 */
[----:B------:R-:W-:Y:S01]  /*d230*/  ISETP.GE.AND P3, PT, R5, RZ, PT ;  /* 0x000000ff0500720c */ /* 0x000fe20003f66270 */
[--C-:B------:R-:W-:Y:S01]  /*d240*/  @!P4 IMAD.IADD R3, R3, 0x1, -R8.reuse ;  /* 0x000000010303c824 */ /* 0x100fe200078e0a08 */
[----:B------:R0:W-:Y:S01]  /*d250*/  STL [R1+0x378], R18 ;  /* 0x0003781201007387 */ /* 0x0001e20000100800 */
[----:B------:R-:W-:Y:S01]  /*d260*/  VIADD R16, R0, 0xf6 ;  /* 0x000000f600107836 */ /* 0x000fe20000000000 */
[----:B------:R-:W-:Y:S01]  /*d270*/  ISETP.GE.AND P4, PT, R11, RZ, PT ;  /* 0x000000ff0b00720c */ /* 0x000fe20003f86270 */
[----:B------:R-:W-:Y:S01]  /*d280*/  IMAD.MOV R5, RZ, RZ, -R7 ;  /* 0x000000ffff057224 */ /* 0x000fe200078e0a07 */
[----:B------:R1:W-:Y:S01]  /*d290*/  STL [R1+0x3c0], R4 ;  /* 0x0003c00401007387 */ /* 0x0003e20000100800 */
[----:B------:R-:W-:Y:S01]  /*d2a0*/  @!P1 IMAD.IADD R17, R17, 0x1, -R8 ;  /* 0x0000000111119824 */ /* 0x000fe200078e0a08 */
[----:B------:R-:W-:Y:S01]  /*d2b0*/  IABS R6, R16 ;  /* 0x0000001000067213 */ /* 0x000fe20000000000 */
[----:B------:R-:W-:Y:S01]  /*d2c0*/  IMAD.MOV.U32 R19, RZ, RZ, R15 ;  /* 0x000000ffff137224 */ /* 0x000fe200078e000f */
[----:B------:R-:W-:Y:S01]  /*d2d0*/  ISETP.GE.AND P1, PT, R14, RZ, PT ;  /* 0x000000ff0e00720c */ /* 0x000fe20003f26270 */
[----:B------:R-:W-:-:S02]  /*d2e0*/  @!P5 IMAD.MOV R2, RZ, RZ, -R2 ;  /* 0x000000ffff02d224 */ /* 0x000fc400078e0a02 */
[----:B0-----:R-:W-:Y:S02]  /*d2f0*/  IMAD.MOV.U32 R18, RZ, RZ, R3 ;  /* 0x000000ffff127224 */ /* 0x001fe400078e0003 */
[C---:B------:R-:W-:Y:S02]  /*d300*/  IMAD R3, R8.reuse, R5, R10 ;  /* 0x0000000508037224 */ /* 0x040fe400078e020a */
[----:B------:R-:W-:Y:S01]  /*d310*/  @!P0 IMAD.MOV R19, RZ, RZ, -R19 ;  /* 0x000000ffff138224 */ /* 0x000fe200078e0a13 */
[C---:B------:R-:W-:Y:S01]  /*d320*/  ISETP.GT.U32.AND P0, PT, R8.reuse, R17, PT ;  /* 0x000000110800720c */ /* 0x040fe20003f04070 */
[----:B-1----:R-:W-:Y:S01]  /*d330*/  IMAD.HI.U32 R4, R9, R6, RZ ;  /* 0x0000000609047227 */ /* 0x002fe200078e00ff */
[----:B------:R-:W-:Y:S02]  /*d340*/  ISETP.GT.U32.AND P5, PT, R8, R3, PT ;  /* 0x000000030800720c */ /* 0x000fe40003fa4070 */
[----:B------:R-:W-:Y:S01]  /*d350*/  STL [R1+0x20], R19 ;  /* 0x0000201301007387 */ /* 0x000fe20000100800 */
[----:B------:R-:W-:Y:S01]  /*d360*/  @!P6 IMAD.IADD R12, R12, 0x1, -R8 ;  /* 0x000000010c0ce824 */ /* 0x000fe200078e0a08 */
[----:B------:R-:W-:Y:S01]  /*d370*/  ISETP.GE.AND P6, PT, R16, RZ, PT ;  /* 0x000000ff1000720c */ /* 0x000fe20003fc6270 */
[----:B------:R-:W-:-:S02]  /*d380*/  IMAD.MOV R4, RZ, RZ, -R4 ;  /* 0x000000ffff047224 */ /* 0x000fc400078e0a04 */
[----:B------:R-:W-:Y:S01]  /*d390*/  @!P2 IMAD.MOV R18, RZ, RZ, -R18 ;  /* 0x000000ffff12a224 */ /* 0x000fe200078e0a12 */
[C---:B------:R-:W-:Y:S01]  /*d3a0*/  ISETP.GT.U32.AND P2, PT, R8.reuse, R12, PT ;  /* 0x0000000c0800720c */ /* 0x040fe20003f44070 */
[----:B------:R-:W-:Y:S02]  /*d3b0*/  IMAD R6, R8, R4, R6 ;  /* 0x0000000408067224 */ /* 0x000fe400078e0206 */
[--C-:B------:R-:W-:Y:S01]  /*d3c0*/  @!P0 IMAD.IADD R17, R17, 0x1, -R8.reuse ;  /* 0x0000000111118824 */ /* 0x100fe200078e0a08 */
[----:B------:R-:W-:Y:S01]  /*d3d0*/  STL [R1+0x24], R18 ;  /* 0x0000241201007387 */ /* 0x000fe20000100800 */
[----:B------:R-:W-:Y:S02]  /*d3e0*/  VIADD R10, R0, 0xf7 ;  /* 0x000000f7000a7836 */ /* 0x000fe40000000000 */
[----:B------:R-:W-:Y:S01]  /*d3f0*/  @!P5 IMAD.IADD R3, R3, 0x1, -R8 ;  /* 0x000000010303d824 */ /* 0x000fe200078e0a08 */
[----:B------:R-:W-:Y:S01]  /*d400*/  ISETP.GT.U32.AND P5, PT, R8, R6, PT ;  /* 0x000000060800720c */ /* 0x000fe20003fa4070 */
[----:B------:R-:W-:Y:S01]  /*d410*/  IMAD.MOV.U32 R14, RZ, RZ, R17 ;  /* 0x000000ffff0e7224 */ /* 0x000fe200078e0011 */
[----:B------:R-:W-:Y:S01]  /*d420*/  ISETP.GE.AND P0, PT, R10, RZ, PT ;  /* 0x000000ff0a00720c */ /* 0x000fe20003f06270 */
[----:B------:R-:W-:Y:S01]  /*d430*/  VIADD R11, R0, 0xf8 ;  /* 0x000000f8000b7836 */ /* 0x000fe20000000000 */
[----:B------:R-:W-:Y:S01]  /*d440*/  IABS R10, R10 ;  /* 0x0000000a000a7213 */ /* 0x000fe20000000000 */
[----:B------:R-:W-:Y:S01]  /*d450*/  @!P4 IMAD.MOV R14, RZ, RZ, -R14 ;  /* 0x000000ffff0ec224 */ /* 0x000fe200078e0a0e */
[----:B------:R-:W-:Y:S01]  /*d460*/  ISETP.GT.U32.AND P4, PT, R8, R3, PT ;  /* 0x000000030800720c */ /* 0x000fe20003f84070 */
[----:B------:R-:W-:Y:S01]  /*d470*/  @!P2 IMAD.IADD R12, R12, 0x1, -R8 ;  /* 0x000000010c0ca824 */ /* 0x000fe200078e0a08 */
[----:B------:R-:W-:Y:S01]  /*d480*/  ISETP.GE.AND P2, PT, R11, RZ, PT ;  /* 0x000000ff0b00720c */ /* 0x000fe20003f46270 */
[----:B------:R-:W-:Y:S01]  /*d490*/  IMAD.HI.U32 R13, R9, R10, RZ ;  /* 0x0000000a090d7227 */ /* 0x000fe200078e00ff */
[----:B------:R-:W-:Y:S01]  /*d4a0*/  IABS R11, R11 ;  /* 0x0000000b000b7213 */ /* 0x000fe20000000000 */
[----:B------:R0:W-:Y:S02]  /*d4b0*/  STL [R1+0x388], R2 ;  /* 0x0003880201007387 */ /* 0x0001e40000100800 */
[----:B------:R-:W-:-:S02]  /*d4c0*/  IMAD.MOV R13, RZ, RZ, -R13 ;  /* 0x000000ffff0d7224 */ /* 0x000fc400078e0a0d */
[----:B------:R1:W-:Y:S01]  /*d4d0*/  STL [R1+0x380], R14 ;  /* 0x0003800e01007387 */ /* 0x0003e20000100800 */
[----:B------:R-:W-:Y:S02]  /*d4e0*/  @!P5 IMAD.IADD R6, R6, 0x1, -R8 ;  /* 0x000000010606d824 */ /* 0x000fe400078e0a08 */
[C---:B------:R-:W-:Y:S02]  /*d4f0*/  IMAD R10, R8.reuse, R13, R10 ;  /* 0x0000000d080a7224 */ /* 0x040fe400078e020a */
[----:B------:R-:W-:Y:S01]  /*d500*/  @!P4 IMAD.IADD R3, R3, 0x1, -R8 ;  /* 0x000000010303c824 */ /* 0x000fe200078e0a08 */
[----:B------:R-:W-:Y:S01]  /*d510*/  ISETP.GT.U32.AND P5, PT, R8, R6, PT ;  /* 0x000000060800720c */ /* 0x000fe20003fa4070 */
[----:B0-----:R-:W-:Y:S01]  /*d520*/  VIADD R2, R0, 0xfa ;  /* 0x000000fa00027836 */ /* 0x001fe20000000000 */
[----:B------:R-:W-:Y:S01]  /*d530*/  ISETP.GT.U32.AND P4, PT, R8, R10, PT ;  /* 0x0000000a0800720c */ /* 0x000fe20003f84070 */
[----:B------:R-:W-:Y:S02]  /*d540*/  VIADD R4, R0, 0xf9 ;  /* 0x000000f900047836 */ /* 0x000fe40000000000 */
[----:B-1----:R-:W-:Y:S01]  /*d550*/  IMAD.MOV.U32 R14, RZ, RZ, R12 ;  /* 0x000000ffff0e7224 */ /* 0x002fe200078e000c */
[----:B------:R-:W-:Y:S01]  /*d560*/  IABS R5, R2 ;  /* 0x0000000200057213 */ /* 0x000fe20000000000 */
[----:B------:R-:W-:Y:S01]  /*d570*/  IMAD.HI.U32 R12, R9, R11, RZ ;  /* 0x0000000b090c7227 */ /* 0x000fe200078e00ff */
[----:B------:R-:W-:-:S03]  /*d580*/  IABS R7, R4 ;  /* 0x0000000400077213 */ /* 0x000fc60000000000 */
[----:B------:R-:W-:Y:S01]  /*d590*/  @!P3 IMAD.MOV R14, RZ, RZ, -R14 ;  /* 0x000000ffff0eb224 */ /* 0x000fe200078e0a0e */
[----:B------:R-:W-:Y:S01]  /*d5a0*/  ISETP.GE.AND P3, PT, R4, RZ, PT ;  /* 0x000000ff0400720c */ /* 0x000fe20003f66270 */
[----:B------:R-:W-:Y:S02]  /*d5b0*/  IMAD.MOV R13, RZ, RZ, -R12 ;  /* 0x000000ffff0d7224 */ /* 0x000fe400078e0a0c */
[----:B------:R-:W-:Y:S01]  /*d5c0*/  IMAD.HI.U32 R4, R9, R5, RZ ;  /* 0x0000000509047227 */ /* 0x000fe200078e00ff */
[----:B------:R0:W-:Y:S03]  /*d5d0*/  STL [R1+0x394], R14 ;  /* 0x0003940e01007387 */ /* 0x0001e60000100800 */
[----:B------:R-:W-:Y:S02]  /*d5e0*/  IMAD R11, R8, R13, R11 ;  /* 0x0000000d080b7224 */ /* 0x000fe400078e020b */
[----:B------:R-:W-:-:S02]  /*d5f0*/  IMAD.MOV R4, RZ, RZ, -R4 ;  /* 0x000000ffff047224 */ /* 0x000fc400078e0a04 */
[----:B------:R-:W-:Y:S02]  /*d600*/  @!P5 IMAD.IADD R6, R6, 0x1, -R8 ;  /* 0x000000010606d824 */ /* 0x000fe400078e0a08 */
[----:B------:R-:W-:-:S04]  /*d610*/  IMAD.HI.U32 R12, R9, R7, RZ ;  /* 0x00000007090c7227 */ /* 0x000fc800078e00ff */
[----:B0-----:R-:W-:Y:S02]  /*d620*/  IMAD.MOV.U32 R14, RZ, RZ, R3 ;  /* 0x000000ffff0e7224 */ /* 0x001fe400078e0003 */
[C---:B------:R-:W-:Y:S02]  /*d630*/  IMAD R5, R8.reuse, R4, R5 ;  /* 0x0000000408057224 */ /* 0x040fe400078e0205 */
[----:B------:R-:W-:Y:S01]  /*d640*/  @!P1 IMAD.MOV R14, RZ, RZ, -R14 ;  /* 0x000000ffff0e9224 */ /* 0x000fe200078e0a0e */
[----:B------:R-:W-:Y:S01]  /*d650*/  ISETP.GT.U32.AND P1, PT, R8, R11, PT ;  /* 0x0000000b0800720c */ /* 0x000fe20003f24070 */
[----:B------:R-:W-:Y:S02]  /*d660*/  @!P4 IMAD.IADD R10, R10, 0x1, -R8 ;  /* 0x000000010a0ac824 */ /* 0x000fe400078e0a08 */
[----:B------:R-:W-:Y:S01]  /*d670*/  IMAD.MOV.U32 R17, RZ, RZ, R6 ;  /* 0x000000ffff117224 */ /* 0x000fe200078e0006 */
[----:B------:R0:W-:Y:S01]  /*d680*/  STL [R1+0x390], R14 ;  /* 0x0003900e01007387 */ /* 0x0001e20000100800 */
[----:B------:R-:W-:Y:S01]  /*d690*/  IMAD.MOV R13, RZ, RZ, -R12 ;  /* 0x000000ffff0d7224 */ /* 0x000fe200078e0a0c */
[----:B------:R-:W-:Y:S01]  /*d6a0*/  ISETP.GT.U32.AND P4, PT, R8, R10, PT ;  /* 0x0000000a0800720c */ /* 0x000fe20003f84070 */
[----:B------:R-:W-:-:S02]  /*d6b0*/  VIADD R12, R0, 0xfb ;  /* 0x000000fb000c7836 */ /* 0x000fc40000000000 */
[----:B------:R-:W-:Y:S01]  /*d6c0*/  @!P6 IMAD.MOV R17, RZ, RZ, -R17 ;  /* 0x000000ffff11e224 */ /* 0x000fe200078e0a11 */
[C---:B------:R-:W-:Y:S01]  /*d6d0*/  ISETP.GT.U32.AND P6, PT, R8.reuse, R5, PT ;  /* 0x000000050800720c */ /* 0x040fe20003fc4070 */
[----:B------:R-:W-:Y:S01]  /*d6e0*/  IMAD R7, R8, R13, R7 ;  /* 0x0000000d08077224 */ /* 0x000fe200078e0207 */
[----:B------:R-:W-:Y:S01]  /*d6f0*/  IABS R13, R12 ;  /* 0x0000000c000d7213 */ /* 0x000fe20000000000 */
[----:B------:R-:W-:Y:S01]  /*d700*/  @!P1 IMAD.IADD R11, R11, 0x1, -R8 ;  /* 0x000000010b0b9824 */ /* 0x000fe200078e0a08 */
[----:B------:R-:W-:Y:S01]  /*d710*/  STL [R1+0x3a8], R17 ;  /* 0x0003a81101007387 */ /* 0x000fe20000100800 */
[----:B------:R-:W-:Y:S01]  /*d720*/  VIADD R4, R0, 0xfc ;  /* 0x000000fc00047836 */ /* 0x000fe20000000000 */
[C---:B------:R-:W-:Y:S01]  /*d730*/  ISETP.GT.U32.AND P5, PT, R8.reuse, R7, PT ;  /* 0x000000070800720c */ /* 0x040fe20003fa4070 */
[----:B0-----:R-:W-:Y:S01]  /*d740*/  IMAD.HI.U32 R14, R9, R13, RZ ;  /* 0x0000000d090e7227 */ /* 0x001fe200078e00ff */
[----:B------:R-:W-:Y:S02]  /*d750*/  ISETP.GT.U32.AND P1, PT, R8, R11, PT ;  /* 0x0000000b0800720c */ /* 0x000fe40003f24070 */
[----:B------:R-:W-:Y:S01]  /*d760*/  IABS R16, R4 ;  /* 0x0000000400107213 */ /* 0x000fe20000000000 */
[----:B------:R-:W-:-:S02]  /*d770*/  IMAD.MOV R14, RZ, RZ, -R14 ;  /* 0x000000ffff0e7224 */ /* 0x000fc400078e0a0e */
[--C-:B------:R-:W-:Y:S01]  /*d780*/  @!P4 IMAD.IADD R10, R10, 0x1, -R8.reuse ;  /* 0x000000010a0ac824 */ /* 0x100fe200078e0a08 */
[----:B------:R-:W-:Y:S01]  /*d790*/  ISETP.GE.AND P4, PT, R2, RZ, PT ;  /* 0x000000ff0200720c */ /* 0x000fe20003f86270 */
[----:B------:R-:W-:Y:S02]  /*d7a0*/  @!P6 IMAD.IADD R5, R5, 0x1, -R8 ;  /* 0x000000010505e824 */ /* 0x000fe400078e0a08 */
[----:B------:R-:W-:Y:S02]  /*d7b0*/  IMAD.MOV.U32 R6, RZ, RZ, R16 ;  /* 0x000000ffff067224 */ /* 0x000fe400078e0010 */
[C---:B------:R-:W-:Y:S01]  /*d7c0*/  IMAD R2, R8.reuse, R14, R13 ;  /* 0x0000000e08027224 */ /* 0x040fe200078e020d */
[----:B------:R-:W-:Y:S01]  /*d7d0*/  ISETP.GT.U32.AND P6, PT, R8, R5, PT ;  /* 0x000000050800720c */ /* 0x000fe20003fc4070 */
[----:B------:R-:W-:-:S04]  /*d7e0*/  IMAD.HI.U32 R13, R9, R6, RZ ;  /* 0x00000006090d7227 */ /* 0x000fc800078e00ff */
[--C-:B------:R-:W-:Y:S01]  /*d7f0*/  @!P1 IMAD.IADD R11, R11, 0x1, -R8.reuse ;  /* 0x000000010b0b9824 */ /* 0x100fe200078e0a08 */
[----:B------:R-:W-:Y:S01]  /*d800*/  ISETP.GT.U32.AND P1, PT, R8, R2, PT ;  /* 0x000000020800720c */ /* 0x000fe20003f24070 */
[----:B------:R-:W-:Y:S02]  /*d810*/  @!P5 IMAD.IADD R7, R7, 0x1, -R8 ;  /* 0x000000010707d824 */ /* 0x000fe400078e0a08 */
[----:B------:R-:W-:Y:S02]  /*d820*/  VIADD R3, R0, 0xfd ;  /* 0x000000fd00037836 */ /* 0x000fe40000000000 */
[----:B------:R-:W-:Y:S01]  /*d830*/  IMAD.MOV R13, RZ, RZ, -R13 ;  /* 0x000000ffff0d7224 */ /* 0x000fe200078e0a0d */
[----:B------:R-:W-:Y:S01]  /*d840*/  ISETP.GT.U32.AND P5, PT, R8, R7, PT ;  /* 0x000000070800720c */ /* 0x000fe20003fa4070 */
[----:B------:R-:W-:Y:S01]  /*d850*/  @!P2 IMAD.MOV R11, RZ, RZ, -R11 ;  /* 0x000000ffff0ba224 */ /* 0x000fe200078e0a0b */
[----:B------:R-:W-:Y:S01]  /*d860*/  ISETP.GE.AND P2, PT, R4, RZ, PT ;  /* 0x000000ff0400720c */ /* 0x000fe20003f46270 */
[----:B------:R-:W-:Y:S01]  /*d870*/  IMAD R4, R8, R13, R6 ;  /* 0x0000000d08047224 */ /* 0x000fe200078e0206 */
[----:B------:R-:W-:Y:S01]  /*d880*/  IABS R15, R3 ;  /* 0x00000003000f7213 */ /* 0x000fe20000000000 */
[----:B------:R-:W-:-:S02]  /*d890*/  IMAD.MOV.U32 R16, RZ, RZ, R10 ;  /* 0x000000ffff107224 */ /* 0x000fc400078e000a */
[----:B------:R-:W-:Y:S01]  /*d8a0*/  @!P6 IMAD.IADD R5, R5, 0x1, -R8 ;  /* 0x000000010505e824 */ /* 0x000fe200078e0a08 */
[----:B------:R-:W-:Y:S01]  /*d8b0*/  ISETP.GT.U32.AND P6, PT, R8, R4, PT ;  /* 0x000000040800720c */ /* 0x000fe20003fc4070 */
[----:B------:R-:W-:-:S04]  /*d8c0*/  IMAD.HI.U32 R10, R9, R15, RZ ;  /* 0x0000000f090a7227 */ /* 0x000fc800078e00ff */
[----:B------:R-:W-:Y:S02]  /*d8d0*/  @!P1 IMAD.IADD R2, R2, 0x1, -R8 ;  /* 0x0000000102029824 */ /* 0x000fe400078e0a08 */
[----:B------:R-:W-:Y:S02]  /*d8e0*/  IMAD.MOV R10, RZ, RZ, -R10 ;  /* 0x000000ffff0a7224 */ /* 0x000fe400078e0a0a */
[----:B------:R-:W-:Y:S01]  /*d8f0*/  @!P0 IMAD.MOV R16, RZ, RZ, -R16 ;  /* 0x000000ffff108224 */ /* 0x000fe200078e0a10 */
[C---:B------:R-:W-:Y:S01]  /*d900*/  ISETP.GT.U32.AND P1, PT, R8.reuse, R2, PT ;  /* 0x000000020800720c */ /* 0x040fe20003f24070 */
[--C-:B------:R-:W-:Y:S01]  /*d910*/  @!P5 IMAD.IADD R7, R7, 0x1, -R8.reuse ;  /* 0x000000010707d824 */ /* 0x100fe200078e0a08 */
[----:B------:R-:W-:Y:S01]  /*d920*/  ISETP.GE.AND P5, PT, R3, RZ, PT ;  /* 0x000000ff0300720c */ /* 0x000fe20003fa6270 */
[----:B------:R-:W-:Y:S01]  /*d930*/  IMAD R3, R8, R10, R15 ;  /* 0x0000000a08037224 */ /* 0x000fe200078e020f */
[----:B------:R-:W-:Y:S01]  /*d940*/  STL [R1+0x3a0], R16 ;  /* 0x0003a01001007387 */ /* 0x000fe20000100800 */
[----:B------:R-:W-:Y:S01]  /*d950*/  VIADD R10, R0, 0xfe ;  /* 0x000000fe000a7836 */ /* 0x000fe20000000000 */
[----:B------:R-:W-:Y:S01]  /*d960*/  ISETP.GE.AND P0, PT, R12, RZ, PT ;  /* 0x000000ff0c00720c */ /* 0x000fe20003f06270 */
[----:B------:R-:W-:Y:S01]  /*d970*/  @!P6 IMAD.IADD R4, R4, 0x1, -R8 ;  /* 0x000000010404e824 */ /* 0x000fe200078e0a08 */
[----:B------:R0:W-:Y:S01]  /*d980*/  STL [R1+0x2c], R11 ;  /* 0x00002c0b01007387 */ /* 0x0001e20000100800 */
[----:B------:R-:W-:-:S02]  /*d990*/  IMAD.MOV.U32 R12, RZ, RZ, R7 ;  /* 0x000000ffff0c7224 */ /* 0x000fc400078e0007 */
[----:B------:R-:W-:Y:S01]  /*d9a0*/  VIADD R15, R0, 0xff ;  /* 0x000000ff000f7836 */ /* 0x000fe20000000000 */
[----:B------:R-:W-:Y:S01]  /*d9b0*/  ISETP.GT.U32.AND P6, PT, R8, R4, PT ;  /* 0x000000040800720c */ /* 0x000fe20003fc4070 */
[----:B------:R-:W-:Y:S02]  /*d9c0*/  @!P1 IMAD.IADD R2, R2, 0x1, -R8 ;  /* 0x0000000102029824 */ /* 0x000fe400078e0a08 */
[----:B------:R-:W-:Y:S01]  /*d9d0*/  @!P3 IMAD.MOV R12, RZ, RZ, -R12 ;  /* 0x000000ffff0cb224 */ /* 0x000fe200078e0a0c */
[----:B------:R-:W-:Y:S01]  /*d9e0*/  ISETP.GE.AND P3, PT, R10, RZ, PT ;  /* 0x000000ff0a00720c */ /* 0x000fe20003f66270 */
[----:B------:R-:W-:Y:S02]  /*d9f0*/  VIADD R14, R0, 0x100 ;  /* 0x00000100000e7836 */ /* 0x000fe40000000000 */
[----:B0-----:R-:W-:Y:S01]  /*da00*/  IMAD.MOV.U32 R11, RZ, RZ, R5 ;  /* 0x000000ffff0b7224 */ /* 0x001fe200078e0005 */
[----:B------:R-:W-:Y:S01]  /*da10*/  IABS R5, R10 ;  /* 0x0000000a00057213 */ /* 0x000fe20000000000 */
[----:B------:R-:W-:Y:S01]  /*da20*/  IMAD.MOV.U32 R10, RZ, RZ, R2 ;  /* 0x000000ffff0a7224 */ /* 0x000fe200078e0002 */
[----:B------:R-:W-:Y:S01]  /*da30*/  STL [R1+0x30], R12 ;  /* 0x0000300c01007387 */ /* 0x000fe20000100800 */
[----:B------:R-:W-:Y:S01]  /*da40*/  @!P4 IMAD.MOV R11, RZ, RZ, -R11 ;  /* 0x000000ffff0bc224 */ /* 0x000fe200078e0a0b */
[----:B------:R-:W-:Y:S01]  /*da50*/  ISETP.GE.AND P4, PT, R15, RZ, PT ;  /* 0x000000ff0f00720c */ /* 0x000fe20003f86270 */
[----:B------:R-:W-:Y:S01]  /*da60*/  IMAD.HI.U32 R7, R9, R5, RZ ;  /* 0x0000000509077227 */ /* 0x000fe200078e00ff */
[----:B------:R-:W-:-:S02]  /*da70*/  IABS R15, R15 ;  /* 0x0000000f000f7213 */ /* 0x000fc40000000000 */
[----:B------:R0:W-:Y:S01]  /*da80*/  STL [R1+0x3b4], R11 ;  /* 0x0003b40b01007387 */ /* 0x0001e20000100800 */
[----:B------:R-:W-:Y:S01]  /*da90*/  IMAD.MOV R7, RZ, RZ, -R7 ;  /* 0x000000ffff077224 */ /* 0x000fe200078e0a07 */
[----:B------:R-:W-:Y:S01]  /*daa0*/  ISETP.GE.AND P1, PT, R14, RZ, PT ;  /* 0x000000ff0e00720c */ /* 0x000fe20003f26270 */
[----:B------:R-:W-:Y:S01]  /*dab0*/  @!P0 IMAD.MOV R10, RZ, RZ, -R10 ;  /* 0x000000ffff0a8224 */ /* 0x000fe200078e0a0a */
[C---:B------:R-:W-:Y:S01]  /*dac0*/  ISETP.GT.U32.AND P0, PT, R8.reuse, R3, PT ;  /* 0x000000030800720c */ /* 0x040fe20003f04070 */
[----:B------:R-:W-:Y:S01]  /*dad0*/  IMAD R5, R8, R7, R5 ;  /* 0x0000000708057224 */ /* 0x000fe200078e0205 */
[----:B------:R-:W-:Y:S01]  /*dae0*/  IABS R14, R14 ;  /* 0x0000000e000e7213 */ /* 0x000fe20000000000 */
[----:B------:R-:W-:Y:S01]  /*daf0*/  @!P6 IMAD.IADD R4, R4, 0x1, -R8 ;  /* 0x000000010404e824 */ /* 0x000fe200078e0a08 */
[----:B------:R1:W-:Y:S01]  /*db00*/  STL [R1+0x3ac], R10 ;  /* 0x0003ac0a01007387 */ /* 0x0003e20000100800 */
[----:B------:R-:W-:Y:S01]  /*db10*/  VIADD R17, R0, 0x102 ;  /* 0x0000010200117836 */ /* 0x000fe20000000000 */
[----:B------:R-:W-:Y:S01]  /*db20*/  ISETP.GT.U32.AND P6, PT, R8, R5, PT ;  /* 0x000000050800720c */ /* 0x000fe20003fc4070 */
[----:B0-----:R-:W-:-:S04]  /*db30*/  IMAD.HI.U32 R11, R9, R15, RZ ;  /* 0x0000000f090b7227 */ /* 0x001fc800078e00ff */
[----:B------:R-:W-:Y:S02]  /*db40*/  IMAD.MOV R11, RZ, RZ, -R11 ;  /* 0x000000ffff0b7224 */ /* 0x000fe400078e0a0b */
[----:B------:R-:W-:Y:S01]  /*db50*/  @!P0 IMAD.IADD R3, R3, 0x1, -R8 ;  /* 0x0000000103038824 */ /* 0x000fe200078e0a08 */
[----:B-1----:R-:W-:Y:S01]  /*db60*/  IABS R10, R17 ;  /* 0x00000011000a7213 */ /* 0x002fe20000000000 */
[C---:B------:R-:W-:Y:S02]  /*db70*/  IMAD R15, R8.reuse, R11, R15 ;  /* 0x0000000b080f7224 */ /* 0x040fe400078e020f */
[----:B------:R-:W-:Y:S01]  /*db80*/  IMAD.HI.U32 R2, R9, R14, RZ ;  /* 0x0000000e09027227 */ /* 0x000fe200078e00ff */
[----:B------:R-:W-:-:S03]  /*db90*/  ISETP.GT.U32.AND P0, PT, R8, R3, PT ;  /* 0x000000030800720c */ /* 0x000fc60003f04070 */
[----:B------:R-:W-:Y:S02]  /*dba0*/  @!P6 IMAD.IADD R5, R5, 0x1, -R8 ;  /* 0x000000010505e824 */ /* 0x000fe400078e0a08 */
[----:B------:R-:W-:-:S03]  /*dbb0*/  IMAD.HI.U32 R11, R9, R10, RZ ;  /* 0x0000000a090b7227 */ /* 0x000fc600078e00ff */
[----:B------:R-:W-:Y:S01]  /*dbc0*/  ISETP.GT.U32.AND P6, PT, R8, R5, PT ;  /* 0x000000050800720c */ /* 0x000fe20003fc4070 */
[----:B------:R-:W-:Y:S02]  /*dbd0*/  VIADD R6, R0, 0x101 ;  /* 0x0000010100067836 */ /* 0x000fe40000000000 */
[----:B------:R-:W-:Y:S02]  /*dbe0*/  IMAD.MOV R2, RZ, RZ, -R2 ;  /* 0x000000ffff027224 */ /* 0x000fe400078e0a02 */
[----:B------:R-:W-:Y:S01]  /*dbf0*/  IMAD.MOV R11, RZ, RZ, -R11 ;  /* 0x000000ffff0b7224 */ /* 0x000fe200078e0a0b */
[----:B------:R-:W-:Y:S01]  /*dc00*/  IABS R13, R6 ;  /* 0x00000006000d7213 */ /* 0x000fe20000000000 */
[----:B------:R-:W-:Y:S02]  /*dc10*/  IMAD R14, R8, R2, R14 ;  /* 0x00000002080e7224 */ /* 0x000fe400078e020e */
[----:B------:R-:W-:Y:S02]  /*dc20*/  VIADD R16, R0, 0x104 ;  /* 0x0000010400107836 */ /* 0x000fe40000000000 */
[----:B------:R-:W-:-:S02]  /*dc30*/  IMAD R10, R8, R11, R10 ;  /* 0x0000000b080a7224 */ /* 0x000fc400078e020a */
[----:B------:R-:W-:Y:S01]  /*dc40*/  @!P0 IMAD.IADD R3, R3, 0x1, -R8 ;  /* 0x0000000103038824 */ /* 0x000fe200078e0a08 */
[C---:B------:R-:W-:Y:S01]  /*dc50*/  ISETP.GT.U32.AND P0, PT, R8.reuse, R15, PT ;  /* 0x0000000f0800720c */ /* 0x040fe20003f04070 */
[----:B------:R-:W-:Y:S01]  /*dc60*/  IMAD.MOV.U32 R19, RZ, RZ, R4 ;  /* 0x000000ffff137224 */ /* 0x000fe200078e0004 */
[----:B------:R-:W-:Y:S01]  /*dc70*/  IABS R12, R16 ;  /* 0x00000010000c7213 */ /* 0x000fe20000000000 */
[----:B------:R-:W-:Y:S02]  /*dc80*/  IMAD.MOV.U32 R18, RZ, RZ, R3 ;  /* 0x000000ffff127224 */ /* 0x000fe400078e0003 */
[----:B------:R-:W-:Y:S01]  /*dc90*/  @!P2 IMAD.MOV R19, RZ, RZ, -R19 ;  /* 0x000000ffff13a224 */ /* 0x000fe200078e0a13 */
[C---:B------:R-:W-:Y:S01]  /*dca0*/  ISETP.GT.U32.AND P2, PT, R8.reuse, R14, PT ;  /* 0x0000000e0800720c */ /* 0x040fe20003f44070 */
[----:B------:R-:W-:Y:S01]  /*dcb0*/  @!P6 IMAD.IADD R5, R5, 0x1, -R8 ;  /* 0x000000010505e824 */ /* 0x000fe200078e0a08 */
[----:B------:R-:W-:Y:S01]  /*dcc0*/  ISETP.GT.U32.AND P6, PT, R8, R10, PT ;  /* 0x0000000a0800720c */ /* 0x000fe20003fc4070 */
[----:B------:R-:W-:Y:S01]  /*dcd0*/  IMAD.HI.U32 R7, R9, R13, RZ ;  /* 0x0000000d09077227 */ /* 0x000fe200078e00ff */
[----:B------:R-:W-:Y:S03]  /*dce0*/  STL [R1+0x3b8], R19 ;  /* 0x0003b81301007387 */ /* 0x000fe60000100800 */
[----:B------:R-:W-:-:S02]  /*dcf0*/  @!P5 IMAD.MOV R18, RZ, RZ, -R18 ;  /* 0x000000ffff12d224 */ /* 0x000fc400078e0a12 */
[----:B------:R-:W-:Y:S02]  /*dd00*/  IMAD.MOV R7, RZ, RZ, -R7 ;  /* 0x000000ffff077224 */ /* 0x000fe400078e0a07 */
[----:B------:R-:W-:Y:S01]  /*dd10*/  VIADD R2, R0, 0x103 ;  /* 0x0000010300027836 */ /* 0x000fe20000000000 */
[----:B------:R0:W-:Y:S01]  /*dd20*/  STL [R1+0x3e0], R18 ;  /* 0x0003e01201007387 */ /* 0x0001e20000100800 */
[----:B------:R-:W-:-:S04]  /*dd30*/  IMAD.HI.U32 R4, R9, R12, RZ ;  /* 0x0000000c09047227 */ /* 0x000fc800078e00ff */
[C---:B------:R-:W-:Y:S01]  /*dd40*/  IMAD R13, R8.reuse, R7, R13 ;  /* 0x00000007080d7224 */ /* 0x040fe200078e020d */
[----:B------:R-:W-:Y:S01]  /*dd50*/  IABS R7, R2 ;  /* 0x0000000200077213 */ /* 0x000fe20000000000 */
[----:B------:R-:W-:Y:S02]  /*dd60*/  IMAD.MOV R4, RZ, RZ, -R4 ;  /* 0x000000ffff047224 */ /* 0x000fe400078e0a04 */
[----:B------:R-:W-:Y:S01]  /*dd70*/  @!P0 IMAD.IADD R15, R15, 0x1, -R8 ;  /* 0x000000010f0f8824 */ /* 0x000fe200078e0a08 */
[----:B------:R-:W-:Y:S01]  /*dd80*/  ISETP.GT.U32.AND P5, PT, R8, R13, PT ;  /* 0x0000000d0800720c */ /* 0x000fe20003fa4070 */
[----:B0-----:R-:W-:Y:S01]  /*dd90*/  IMAD.MOV.U32 R18, RZ, RZ, R5 ;  /* 0x000000ffff127224 */ /* 0x001fe200078e0005 */
[----:B------:R-:W-:Y:S01]  /*dda0*/  ISETP.GE.AND P0, PT, R6, RZ, PT ;  /* 0x000000ff0600720c */ /* 0x000fe20003f06270 */
[----:B------:R-:W-:Y:S01]  /*ddb0*/  IMAD R12, R8, R4, R12 ;  /* 0x00000004080c7224 */ /* 0x000fe200078e020c */
[----:B------:R-:W-:Y:S01]  /*ddc0*/  IABS R4, R0 ;  /* 0x0000000000047213 */ /* 0x000fe20000000000 */
[--C-:B------:R-:W-:Y:S01]  /*ddd0*/  @!P2 IMAD.IADD R14, R14, 0x1, -R8.reuse ;  /* 0x000000010e0ea824 */ /* 0x100fe200078e0a08 */
[----:B------:R-:W-:Y:S01]  /*dde0*/  ISETP.GT.U32.AND P2, PT, R8, R15, PT ;  /* 0x0000000f0800720c */ /* 0x000fe20003f44070 */
[----:B------:R-:W-:-:S02]  /*ddf0*/  @!P6 IMAD.IADD R10, R10, 0x1, -R8 ;  /* 0x000000010a0ae824 */ /* 0x000fc400078e0a08 */
[----:B------:R-:W-:Y:S02]  /*de00*/  @!P3 IMAD.MOV R18, RZ, RZ, -R18 ;  /* 0x000000ffff12b224 */ /* 0x000fe400078e0a12 */
[----:B------:R-:W-:Y:S01]  /*de10*/  IMAD.HI.U32 R11, R9, R7, RZ ;  /* 0x00000007090b7227 */ /* 0x000fe200078e00ff */
[C---:B------:R-:W-:Y:S02]  /*de20*/  ISETP.GT.U32.AND P6, PT, R8.reuse, R10, PT ;  /* 0x0000000a0800720c */ /* 0x040fe40003fc4070 */
[----:B------:R0:W-:Y:S01]  /*de30*/  STL [R1+0x3c8], R18 ;  /* 0x0003c81201007387 */ /* 0x0001e20000100800 */
[----:B------:R-:W-:Y:S02]  /*de40*/  IMAD.MOV R11, RZ, RZ, -R11 ;  /* 0x000000ffff0b7224 */ /* 0x000fe400078e0a0b */
[----:B------:R-:W-:Y:S01]  /*de50*/  @!P5 IMAD.IADD R13, R13, 0x1, -R8 ;  /* 0x000000010d0dd824 */ /* 0x000fe200078e0a08 */
[C---:B------:R-:W-:Y:S01]  /*de60*/  ISETP.GT.U32.AND P5, PT, R8.reuse, R14, PT ;  /* 0x0000000e0800720c */ /* 0x040fe20003fa4070 */
[----:B------:R-:W-:-:S02]  /*de70*/  IMAD R3, R8, R11, R7 ;  /* 0x0000000b08037224 */ /* 0x000fc400078e0207 */
[----:B------:R-:W-:Y:S01]  /*de80*/  @!P2 IMAD.IADD R15, R15, 0x1, -R8 ;  /* 0x000000010f0fa824 */ /* 0x000fe200078e0a08 */
[----:B------:R-:W-:Y:S01]  /*de90*/  ISETP.GT.U32.AND P3, PT, R8, R13, PT ;  /* 0x0000000d0800720c */ /* 0x000fe20003f64070 */
[----:B------:R-:W-:Y:S01]  /*dea0*/  VIADD R11, R0, 0x1ff ;  /* 0x000001ff000b7836 */ /* 0x000fe20000000000 */
[----:B------:R-:W-:Y:S01]  /*deb0*/  ISETP.GT.U32.AND P2, PT, R8, R3, PT ;  /* 0x000000030800720c */ /* 0x000fe20003f44070 */
[----:B0-----:R-:W-:-:S03]  /*dec0*/  IMAD.HI.U32 R18, R9, R4, RZ ;  /* 0x0000000409127227 */ /* 0x001fc600078e00ff */
[----:B------:R-:W-:Y:S01]  /*ded0*/  IABS R7, R11 ;  /* 0x0000000b00077213 */ /* 0x000fe20000000000 */
[----:B------:R-:W-:Y:S02]  /*dee0*/  IMAD.MOV R18, RZ, RZ, -R18 ;  /* 0x000000ffff127224 */ /* 0x000fe400078e0a12 */
[----:B------:R-:W-:Y:S02]  /*def0*/  @!P6 IMAD.IADD R10, R10, 0x1, -R8 ;  /* 0x000000010a0ae824 */ /* 0x000fe400078e0a08 */
[----:B------:R-:W-:Y:S02]  /*df00*/  IMAD R4, R8, R18, R4 ;  /* 0x0000001208047224 */ /* 0x000fe400078e0204 */
[----:B------:R-:W-:Y:S02]  /*df10*/  VIADD R6, R0, 0x106 ;  /* 0x0000010600067836 */ /* 0x000fe40000000000 */
[--C-:B------:R-:W-:Y:S01]  /*df20*/  @!P5 IMAD.IADD R14, R14, 0x1, -R8.reuse ;  /* 0x000000010e0ed824 */ /* 0x100fe200078e0a08 */
[C---:B------:R-:W-:Y:S01]  /*df30*/  ISETP.GT.U32.AND P6, PT, R8.reuse, R4, PT ;  /* 0x000000040800720c */ /* 0x040fe20003fc4070 */
[----:B------:R-:W-:Y:S01]  /*df40*/  @!P2 IMAD.IADD R3, R3, 0x1, -R8 ;  /* 0x000000010303a824 */ /* 0x000fe200078e0a08 */
[----:B------:R-:W-:Y:S01]  /*df50*/  IABS R5, R6 ;  /* 0x0000000600057213 */ /* 0x000fe20000000000 */
[----:B------:R-:W-:Y:S01]  /*df60*/  IMAD.HI.U32 R18, R9, R7, RZ ;  /* 0x0000000709127227 */ /* 0x000fe200078e00ff */
[----:B------:R-:W-:-:S02]  /*df70*/  ISETP.GT.U32.AND P5, PT, R8, R12, PT ;  /* 0x0000000c0800720c */ /* 0x000fc40003fa4070 */
[----:B------:R-:W-:Y:S01]  /*df80*/  ISETP.GE.AND P2, PT, R2, RZ, PT ;  /* 0x000000ff0200720c */ /* 0x000fe20003f46270 */
[----:B------:R-:W-:Y:S01]  /*df90*/  @!P3 IMAD.IADD R13, R13, 0x1, -R8 ;  /* 0x000000010d0db824 */ /* 0x000fe200078e0a08 */
[----:B------:R-:W-:Y:S01]  /*dfa0*/  ISETP.GE.AND P3, PT, R17, RZ, PT ;  /* 0x000000ff1100720c */ /* 0x000fe20003f66270 */
[----:B------:R-:W-:-:S04]  /*dfb0*/  IMAD.HI.U32 R17, R9, R5, RZ ;  /* 0x0000000509117227 */ /* 0x000fc800078e00ff */
[----:B------:R-:W-:Y:S01]  /*dfc0*/  @!P6 IMAD.IADD R4, R4, 0x1, -R8 ;  /* 0x000000010404e824 */ /* 0x000fe200078e0a08 */
[C---:B------:R-:W-:Y:S01]  /*dfd0*/  ISETP.GT.U32.AND P6, PT, R8.reuse, R3, PT ;  /* 0x000000030800720c */ /* 0x040fe20003fc4070 */
[----:B------:R-:W-:Y:S02]  /*dfe0*/  IMAD.MOV R18, RZ, RZ, -R18 ;  /* 0x000000ffff127224 */ /* 0x000fe400078e0a12 */
[----:B------:R-:W-:Y:S02]  /*dff0*/  IMAD.MOV.U32 R19, RZ, RZ, R14 ;  /* 0x000000ffff137224 */ /* 0x000fe400078e000e */
[----:B------:R-:W-:Y:S02]  /*e000*/  IMAD.MOV R17, RZ, RZ, -R17 ;  /* 0x000000ffff117224 */ /* 0x000fe400078e0a11 */
[----:B------:R-:W-:Y:S02]  /*e010*/  IMAD R7, R8, R18, R7 ;  /* 0x0000001208077224 */ /* 0x000fe400078e0207 */
[----:B------:R-:W-:-:S02]  /*e020*/  IMAD.MOV.U32 R14, RZ, RZ, R13 ;  /* 0x000000ffff0e7224 */ /* 0x000fc400078e000d */
[----:B------:R-:W-:Y:S02]  /*e030*/  IMAD.MOV.U32 R21, RZ, RZ, R15 ;  /* 0x000000ffff157224 */ /* 0x000fe400078e000f */
[----:B------:R-:W-:Y:S01]  /*e040*/  @!P5 IMAD.IADD R12, R12, 0x1, -R8 ;  /* 0x000000010c0cd824 */ /* 0x000fe200078e0a08 */
[----:B------:R-:W-:Y:S01]  /*e050*/  ISETP.GE.AND P5, PT, R16, RZ, PT ;  /* 0x000000ff1000720c */ /* 0x000fe20003fa6270 */
[C---:B------:R-:W-:Y:S02]  /*e060*/  IMAD R5, R8.reuse, R17, R5 ;  /* 0x0000001108057224 */ /* 0x040fe400078e0205 */
[----:B------:R-:W-:Y:S01]  /*e070*/  @!P0 IMAD.MOV R14, RZ, RZ, -R14 ;  /* 0x000000ffff0e8224 */ /* 0x000fe200078e0a0e */
[C---:B------:R-:W-:Y:S01]  /*e080*/  ISETP.GT.U32.AND P0, PT, R8.reuse, R7, PT ;  /* 0x000000070800720c */ /* 0x040fe20003f04070 */
[----:B------:R-:W-:Y:S01]  /*e090*/  @!P4 IMAD.MOV R21, RZ, RZ, -R21 ;  /* 0x000000ffff15c224 */ /* 0x000fe200078e0a15 */
[C---:B------:R-:W-:Y:S01]  /*e0a0*/  ISETP.GT.U32.AND P4, PT, R8.reuse, R12, PT ;  /* 0x0000000c0800720c */ /* 0x040fe20003f84070 */
[----:B------:R-:W-:Y:S01]  /*e0b0*/  @!P1 IMAD.MOV R19, RZ, RZ, -R19 ;  /* 0x000000ffff139224 */ /* 0x000fe200078e0a13 */
[C---:B------:R-:W-:Y:S01]  /*e0c0*/  ISETP.GT.U32.AND P1, PT, R8.reuse, R4, PT ;  /* 0x000000040800720c */ /* 0x040fe20003f24070 */
[----:B------:R-:W-:Y:S01]  /*e0d0*/  @!P3 IMAD.MOV R10, RZ, RZ, -R10 ;  /* 0x000000ffff0ab224 */ /* 0x000fe200078e0a0a */
[----:B------:R-:W-:Y:S01]  /*e0e0*/  STL [R1+0x3c4], R21 ;  /* 0x0003c41501007387 */ /* 0x000fe20000100800 */
[----:B------:R-:W-:Y:S01]  /*e0f0*/  @!P6 IMAD.IADD R3, R3, 0x1, -R8 ;  /* 0x000000010303e824 */ /* 0x000fe200078e0a08 */
[----:B------:R-:W-:Y:S01]  /*e100*/  ISETP.GT.U32.AND P6, PT, R8, R5, PT ;  /* 0x000000050800720c */ /* 0x000fe20003fc4070 */
[C---:B------:R-:W-:Y:S01]  /*e110*/  VIADD R2, R0.reuse, 0x107 ;  /* 0x0000010700027836 */ /* 0x040fe20000000000 */
[----:B------:R-:W-:Y:S01]  /*e120*/  STL [R1+0x34], R19 ;  /* 0x0000341301007387 */ /* 0x000fe20000100800 */
[----:B------:R-:W-:Y:S01]  /*e130*/  ISETP.GE.AND P3, PT, R11, RZ, PT ;  /* 0x000000ff0b00720c */ /* 0x000fe20003f66270 */
[----:B------:R-:W-:-:S02]  /*e140*/  VIADD R11, R0, 0x109 ;  /* 0x00000109000b7836 */ /* 0x000fc40000000000 */
[----:B------:R0:W-:Y:S01]  /*e150*/  STL [R1+0x38], R14 ;  /* 0x0000380e01007387 */ /* 0x0001e20000100800 */
[--C-:B------:R-:W-:Y:S01]  /*e160*/  @!P0 IMAD.IADD R7, R7, 0x1, -R8.reuse ;  /* 0x0000000107078824 */ /* 0x100fe200078e0a08 */
[----:B------:R-:W-:Y:S01]  /*e170*/  IABS R16, R2 ;  /* 0x0000000200107213 */ /* 0x000fe20000000000 */
[--C-:B------:R-:W-:Y:S01]  /*e180*/  @!P4 IMAD.IADD R12, R12, 0x1, -R8.reuse ;  /* 0x000000010c0cc824 */ /* 0x100fe200078e0a08 */
[----:B------:R1:W-:Y:S01]  /*e190*/  STL [R1+0x3d4], R10 ;  /* 0x0003d40a01007387 */ /* 0x0003e20000100800 */
[----:B------:R-:W-:Y:S01]  /*e1a0*/  ISETP.GE.AND P4, PT, R6, RZ, PT ;  /* 0x000000ff0600720c */ /* 0x000fe20003f86270 */
[--C-:B------:R-:W-:Y:S01]  /*e1b0*/  @!P1 IMAD.IADD R4, R4, 0x1, -R8.reuse ;  /* 0x0000000104049824 */ /* 0x100fe200078e0a08 */
[----:B------:R-:W-:Y:S01]  /*e1c0*/  ISETP.GE.AND P0, PT, R0, RZ, PT ;  /* 0x000000ff0000720c */ /* 0x000fe20003f06270 */
[----:B------:R-:W-:Y:S01]  /*e1d0*/  @!P6 IMAD.IADD R5, R5, 0x1, -R8 ;  /* 0x000000010505e824 */ /* 0x000fe200078e0a08 */
[----:B------:R-:W-:Y:S01]  /*e1e0*/  ISETP.GT.U32.AND P6, PT, R8, R7, PT ;  /* 0x000000070800720c */ /* 0x000fe20003fc4070 */
[----:B0-----:R-:W-:Y:S01]  /*e1f0*/  IMAD.MOV.U32 R14, RZ, RZ, R3 ;  /* 0x000000ffff0e7224 */ /* 0x001fe200078e0003 */
[----:B------:R-:W-:Y:S01]  /*e200*/  ISETP.GE.AND P1, PT, R2, RZ, PT ;  /* 0x000000ff0200720c */ /* 0x000fe20003f26270 */
[----:B------:R-:W-:-:S04]  /*e210*/  IMAD.HI.U32 R13, R9, R16, RZ ;  /* 0x00000010090d7227 */ /* 0x000fc800078e00ff */
[----:B-1----:R-:W-:Y:S02]  /*e220*/  VIADD R10, R0, 0x108 ;  /* 0x00000108000a7836 */ /* 0x002fe40000000000 */
[----:B------:R-:W-:Y:S01]  /*e230*/  @!P2 IMAD.MOV R14, RZ, RZ, -R14 ;  /* 0x000000ffff0ea224 */ /* 0x000fe200078e0a0e */
[C---:B------:R-:W-:Y:S01]  /*e240*/  ISETP.GT.U32.AND P2, PT, R8.reuse, R5, PT ;  /* 0x000000050800720c */ /* 0x040fe20003f44070 */
[----:B------:R-:W-:Y:S01]  /*e250*/  IMAD.MOV R13, RZ, RZ, -R13 ;  /* 0x000000ffff0d7224 */ /* 0x000fe200078e0a0d */
[----:B------:R-:W-:Y:S01]  /*e260*/  IABS R15, R10 ;  /* 0x0000000a000f7213 */ /* 0x000fe20000000000 */
[----:B------:R-:W-:Y:S01]  /*e270*/  @!P6 IMAD.IADD R7, R7, 0x1, -R8 ;  /* 0x000000010707e824 */ /* 0x000fe200078e0a08 */
[----:B------:R0:W-:Y:S01]  /*e280*/  STL [R1+0x3d0], R14 ;  /* 0x0003d00e01007387 */ /* 0x0001e20000100800 */
[----:B------:R-:W-:Y:S01]  /*e290*/  IMAD R2, R8, R13, R16 ;  /* 0x0000000d08027224 */ /* 0x000fe200078e0210 */
[----:B------:R-:W-:Y:S01]  /*e2a0*/  IABS R13, R11 ;  /* 0x0000000b000d7213 */ /* 0x000fe20000000000 */
[----:B------:R-:W-:-:S04]  /*e2b0*/  IMAD.HI.U32 R6, R9, R15, RZ ;  /* 0x0000000f09067227 */ /* 0x000fc800078e00ff */
[----:B------:R-:W-:Y:S02]  /*e2c0*/  IMAD.MOV R6, RZ, RZ, -R6 ;  /* 0x000000ffff067224 */ /* 0x000fe400078e0a06 */
[----:B------:R-:W-:Y:S02]  /*e2d0*/  VIADD R3, R0, 0x10a ;  /* 0x0000010a00037836 */ /* 0x000fe40000000000 */
[----:B0-----:R-:W-:Y:S02]  /*e2e0*/  IMAD.MOV.U32 R14, RZ, RZ, R4 ;  /* 0x000000ffff0e7224 */ /* 0x001fe400078e0004 */
[C---:B------:R-:W-:Y:S01]  /*e2f0*/  IMAD R15, R8.reuse, R6, R15 ;  /* 0x00000006080f7224 */ /* 0x040fe200078e020f */
[----:B------:R-:W-:Y:S01]  /*e300*/  IABS R6, R3 ;  /* 0x0000000300067213 */ /* 0x000fe20000000000 */
[----:B------:R-:W-:Y:S01]  /*e310*/  @!P0 IMAD.MOV R14, RZ, RZ, -R14 ;  /* 0x000000ffff0e8224 */ /* 0x000fe200078e0a0e */
[----:B------:R-:W-:Y:S01]  /*e320*/  ISETP.GT.U32.AND P0, PT, R8, R2, PT ;  /* 0x000000020800720c */ /* 0x000fe20003f04070 */
[----:B------:R-:W-:Y:S01]  /*e330*/  VIADD R4, R0, 0x10b ;  /* 0x0000010b00047836 */ /* 0x000fe20000000000 */
[----:B------:R-:W-:Y:S01]  /*e340*/  ISETP.GT.U32.AND P6, PT, R8, R15, PT ;  /* 0x0000000f0800720c */ /* 0x000fe20003fc4070 */
[----:B------:R-:W-:Y:S01]  /*e350*/  @!P2 IMAD.IADD R5, R5, 0x1, -R8 ;  /* 0x000000010505a824 */ /* 0x000fe200078e0a08 */
[----:B------:R0:W-:Y:S01]  /*e360*/  STL [R1+0x7c], R14 ;  /* 0x00007c0e01007387 */ /* 0x0001e20000100800 */
[----:B------:R-:W-:Y:S01]  /*e370*/  ISETP.GE.AND P2, PT, R10, RZ, PT ;  /* 0x000000ff0a00720c */ /* 0x000fe20003f46270 */
[----:B------:R-:W-:-:S04]  /*e380*/  IMAD.HI.U32 R16, R9, R6, RZ ;  /* 0x0000000609107227 */ /* 0x000fc800078e00ff */
[----:B------:R-:W-:Y:S02]  /*e390*/  @!P5 IMAD.MOV R12, RZ, RZ, -R12 ;  /* 0x000000ffff0cd224 */ /* 0x000fe400078e0a0c */
[----:B------:R-:W-:Y:S01]  /*e3a0*/  IMAD.MOV R16, RZ, RZ, -R16 ;  /* 0x000000ffff107224 */ /* 0x000fe200078e0a10 */
[----:B0-----:R-:W-:Y:S01]  /*e3b0*/  IABS R14, R4 ;  /* 0x00000004000e7213 */ /* 0x001fe20000000000 */
[--C-:B------:R-:W-:Y:S01]  /*e3c0*/  @!P0 IMAD.IADD R2, R2, 0x1, -R8.reuse ;  /* 0x0000000102028824 */ /* 0x100fe200078e0a08 */
[----:B------:R-:W-:Y:S01]  /*e3d0*/  ISETP.GE.AND P0, PT, R11, RZ, PT ;  /* 0x000000ff0b00720c */ /* 0x000fe20003f06270 */
[----:B------:R-:W-:Y:S01]  /*e3e0*/  @!P6 IMAD.IADD R15, R15, 0x1, -R8 ;  /* 0x000000010f0fe824 */ /* 0x000fe200078e0a08 */
[----:B------:R-:W-:Y:S01]  /*e3f0*/  STL [R1+0x3cc], R12 ;  /* 0x0003cc0c01007387 */ /* 0x000fe20000100800 */
[----:B------:R-:W-:Y:S01]  /*e400*/  IMAD.MOV.U32 R10, RZ, RZ, R14 ;  /* 0x000000ffff0a7224 */ /* 0x000fe200078e000e */
[C---:B------:R-:W-:Y:S01]  /*e410*/  ISETP.GT.U32.AND P5, PT, R8.reuse, R2, PT ;  /* 0x000000020800720c */ /* 0x040fe20003fa4070 */
[----:B------:R-:W-:Y:S01]  /*e420*/  IMAD.HI.U32 R14, R9, R13, RZ ;  /* 0x0000000d090e7227 */ /* 0x000fe200078e00ff */
[----:B------:R-:W-:-:S03]  /*e430*/  ISETP.GT.U32.AND P6, PT, R8, R15, PT ;  /* 0x0000000f0800720c */ /* 0x000fc60003fc4070 */
[----:B------:R-:W-:Y:S02]  /*e440*/  IMAD.MOV R14, RZ, RZ, -R14 ;  /* 0x000000ffff0e7224 */ /* 0x000fe400078e0a0e */
[----:B------:R-:W-:-:S04]  /*e450*/  IMAD.HI.U32 R11, R9, R10, RZ ;  /* 0x0000000a090b7227 */ /* 0x000fc800078e00ff */
[C---:B------:R-:W-:Y:S02]  /*e460*/  IMAD R13, R8.reuse, R14, R13 ;  /* 0x0000000e080d7224 */ /* 0x040fe400078e020d */
[----:B------:R-:W-:Y:S02]  /*e470*/  IMAD.MOV R11, RZ, RZ, -R11 ;  /* 0x000000ffff0b7224 */ /* 0x000fe400078e0a0b */
[C---:B------:R-:W-:Y:S02]  /*e480*/  IMAD R6, R8.reuse, R16, R6 ;  /* 0x0000001008067224 */ /* 0x040fe400078e0206 */
[----:B------:R-:W-:Y:S01]  /*e490*/  @!P3 IMAD.MOV R7, RZ, RZ, -R7 ;  /* 0x000000ffff07b224 */ /* 0x000fe200078e0a07 */
[C---:B------:R-:W-:Y:S01]  /*e4a0*/  ISETP.GT.U32.AND P3, PT, R8.reuse, R13, PT ;  /* 0x0000000d0800720c */ /* 0x040fe20003f64070 */
[C---:B------:R-:W-:Y:S02]  /*e4b0*/  IMAD R10, R8.reuse, R11, R10 ;  /* 0x0000000b080a7224 */ /* 0x040fe400078e020a */
[----:B------:R-:W-:Y:S01]  /*e4c0*/  @!P4 IMAD.MOV R5, RZ, RZ, -R5 ;  /* 0x000000ffff05c224 */ /* 0x000fe200078e0a05 */
[----:B------:R-:W-:Y:S01]  /*e4d0*/  ISETP.GT.U32.AND P4, PT, R8, R6, PT ;  /* 0x000000060800720c */ /* 0x000fe20003f84070 */
[--C-:B------:R-:W-:Y:S01]  /*e4e0*/  @!P5 IMAD.IADD R2, R2, 0x1, -R8.reuse ;  /* 0x000000010202d824 */ /* 0x100fe200078e0a08 */
[----:B------:R-:W-:Y:S01]  /*e4f0*/  ISETP.GE.AND P5, PT, R3, RZ, PT ;  /* 0x000000ff0300720c */ /* 0x000fe20003fa6270 */
[----:B------:R-:W-:Y:S01]  /*e500*/  @!P6 IMAD.IADD R15, R15, 0x1, -R8 ;  /* 0x000000010f0fe824 */ /* 0x000fe200078e0a08 */
[----:B------:R-:W-:Y:S01]  /*e510*/  ISETP.GT.U32.AND P6, PT, R8, R10, PT ;  /* 0x0000000a0800720c */ /* 0x000fe20003fc4070 */
[C---:B------:R-:W-:Y:S01]  /*e520*/  VIADD R14, R0.reuse, 0x10c ;  /* 0x0000010c000e7836 */ /* 0x040fe20000000000 */
[----:B------:R0:W-:Y:S01]  /*e530*/  STL [R1+0x694], R7 ;  /* 0x0006940701007387 */ /* 0x0001e20000100800 */
[----:B------:R-:W-:-:S02]  /*e540*/  VIADD R3, R0, 0x10d ;  /* 0x0000010d00037836 */ /* 0x000fc40000000000 */
[----:B------:R-:W-:Y:S01]  /*e550*/  @!P3 IMAD.IADD R13, R13, 0x1, -R8 ;  /* 0x000000010d0db824 */ /* 0x000fe200078e0a08 */
[----:B------:R1:W-:Y:S01]  /*e560*/  STL [R1+0x3dc], R5 ;  /* 0x0003dc0501007387 */ /* 0x0003e20000100800 */
[----:B------:R-:W-:Y:S01]  /*e570*/  ISETP.GE.AND P3, PT, R4, RZ, PT ;  /* 0x000000ff0400720c */ /* 0x000fe20003f66270 */
[----:B------:R-:W-:Y:S02]  /*e580*/  IMAD.MOV.U32 R16, RZ, RZ, R2 ;  /* 0x000000ffff107224 */ /* 0x000fe400078e0002 */
[----:B------:R-:W-:Y:S01]  /*e590*/  @!P4 IMAD.IADD R6, R6, 0x1, -R8 ;  /* 0x000000010606c824 */ /* 0x000fe200078e0a08 */
[----:B------:R-:W-:Y:S01]  /*e5a0*/  ISETP.GT.U32.AND P4, PT, R8, R13, PT ;  /* 0x0000000d0800720c */ /* 0x000fe20003f84070 */
[----:B------:R-:W-:Y:S01]  /*e5b0*/  @!P1 IMAD.MOV R16, RZ, RZ, -R16 ;  /* 0x000000ffff109224 */ /* 0x000fe200078e0a10 */
[----:B0-----:R-:W-:Y:S01]  /*e5c0*/  IABS R7, R3 ;  /* 0x0000000300077213 */ /* 0x001fe20000000000 */
[----:B------:R-:W-:Y:S01]  /*e5d0*/  @!P6 IMAD.IADD R10, R10, 0x1, -R8 ;  /* 0x000000010a0ae824 */ /* 0x000fe200078e0a08 */
[----:B------:R-:W-:Y:S01]  /*e5e0*/  ISETP.GT.U32.AND P6, PT, R8, R6, PT ;  /* 0x000000060800720c */ /* 0x000fe20003fc4070 */
[----:B------:R-:W-:Y:S01]  /*e5f0*/  VIADD R11, R0, 0x10e ;  /* 0x0000010e000b7836 */ /* 0x000fe20000000000 */
[----:B-1----:R-:W-:Y:S01]  /*e600*/  IABS R5, R14 ;  /* 0x0000000e00057213 */ /* 0x002fe20000000000 */
[----:B------:R-:W-:Y:S01]  /*e610*/  IMAD.MOV.U32 R4, RZ, RZ, R7 ;  /* 0x000000ffff047224 */ /* 0x000fe200078e0007 */
[----:B------:R-:W-:Y:S01]  /*e620*/  ISETP.GT.U32.AND P1, PT, R8, R10, PT ;  /* 0x0000000a0800720c */ /* 0x000fe20003f24070 */
[----:B------:R0:W-:Y:S01]  /*e630*/  STL [R1+0x3d8], R16 ;  /* 0x0003d81001007387 */ /* 0x0001e20000100800 */
[----:B------:R-:W-:-:S02]  /*e640*/  @!P2 IMAD.MOV R15, RZ, RZ, -R15 ;  /* 0x000000ffff0fa224 */ /* 0x000fc400078e0a0f */
[----:B------:R-:W-:-:S03]  /*e650*/  IMAD.HI.U32 R12, R9, R5, RZ ;  /* 0x00000005090c7227 */ /* 0x000fc600078e00ff */
[----:B------:R-:W-:Y:S01]  /*e660*/  STL [R1+0x3c], R15 ;  /* 0x00003c0f01007387 */ /* 0x000fe20000100800 */
[----:B------:R-:W-:Y:S02]  /*e670*/  IMAD.MOV R12, RZ, RZ, -R12 ;  /* 0x000000ffff0c7224 */ /* 0x000fe400078e0a0c */
[----:B------:R-:W-:Y:S01]  /*e680*/  IMAD.HI.U32 R7, R9, R4, RZ ;  /* 0x0000000409077227 */ /* 0x000fe200078e00ff */
[----:B0-----:R-:W-:-:S03]  /*e690*/  IABS R16, R11 ;  /* 0x0000000b00107213 */ /* 0x001fc60000000000 */
[C---:B------:R-:W-:Y:S02]  /*e6a0*/  IMAD R2, R8.reuse, R12, R5 ;  /* 0x0000000c08027224 */ /* 0x040fe400078e0205 */
[----:B------:R-:W-:Y:S02]  /*e6b0*/  IMAD.MOV R7, RZ, RZ, -R7 ;  /* 0x000000ffff077224 */ /* 0x000fe400078e0a07 */
[----:B------:R-:W-:Y:S01]  /*e6c0*/  @!P4 IMAD.IADD R13, R13, 0x1, -R8 ;  /* 0x000000010d0dc824 */ /* 0x000fe200078e0a08 */
[C---:B------:R-:W-:Y:S01]  /*e6d0*/  ISETP.GT.U32.AND P4, PT, R8.reuse, R2, PT ;  /* 0x000000020800720c */ /* 0x040fe20003f84070 */
[----:B------:R-:W-:Y:S02]  /*e6e0*/  IMAD R4, R8, R7, R4 ;  /* 0x0000000708047224 */ /* 0x000fe400078e0204 */
[----:B------:R-:W-:Y:S02]  /*e6f0*/  @!P6 IMAD.IADD R6, R6, 0x1, -R8 ;  /* 0x000000010606e824 */ /* 0x000fe400078e0a08 */
[----:B------:R-:W-:Y:S01]  /*e700*/  VIADD R5, R0, 0x10f ;  /* 0x0000010f00057836 */ /* 0x000fe20000000000 */
[----:B------:R-:W-:Y:S01]  /*e710*/  ISETP.GT.U32.AND P6, PT, R8, R4, PT ;  /* 0x000000040800720c */ /* 0x000fe20003fc4070 */
[----:B------:R-:W-:-:S03]  /*e720*/  IMAD.HI.U32 R17, R9, R16, RZ ;  /* 0x0000001009117227 */ /* 0x000fc600078e00ff */
[----:B------:R-:W-:Y:S01]  /*e730*/  IABS R12, R5 ;  /* 0x00000005000c7213 */ /* 0x000fe20000000000 */
[----:B------:R-:W-:Y:S02]  /*e740*/  IMAD.MOV.U32 R19, RZ, RZ, R13 ;  /* 0x000000ffff137224 */ /* 0x000fe400078e000d */
[--C-:B------:R-:W-:Y:S01]  /*e750*/  @!P4 IMAD.IADD R2, R2, 0x1, -R8.reuse ;  /* 0x000000010202c824 */ /* 0x100fe200078e0a08 */
[----:B------:R-:W-:Y:S01]  /*e760*/  ISETP.GE.AND P4, PT, R3, RZ, PT ;  /* 0x000000ff0300720c */ /* 0x000fe20003f86270 */
[--C-:B------:R-:W-:Y:S01]  /*e770*/  @!P1 IMAD.IADD R10, R10, 0x1, -R8.reuse ;  /* 0x000000010a0a9824 */ /* 0x100fe200078e0a08 */
[----:B------:R-:W-:Y:S01]  /*e780*/  ISETP.GE.AND P1, PT, R14, RZ, PT ;  /* 0x000000ff0e00720c */ /* 0x000fe20003f26270 */
[----:B------:R-:W-:Y:S02]  /*e790*/  IMAD.MOV R17, RZ, RZ, -R17 ;  /* 0x000000ffff117224 */ /* 0x000fe400078e0a11 */
[----:B------:R-:W-:Y:S01]  /*e7a0*/  @!P6 IMAD.IADD R4, R4, 0x1, -R8 ;  /* 0x000000010404e824 */ /* 0x000fe200078e0a08 */
[----:B------:R-:W-:Y:S01]  /*e7b0*/  ISETP.GT.U32.AND P6, PT, R8, R2, PT ;  /* 0x000000020800720c */ /* 0x000fe20003fc4070 */
[----:B------:R-:W-:-:S04]  /*e7c0*/  IMAD.HI.U32 R14, R9, R12, RZ ;  /* 0x0000000c090e7227 */ /* 0x000fc800078e00ff */
[----:B------:R-:W-:Y:S01]  /*e7d0*/  @!P0 IMAD.MOV R19, RZ, RZ, -R19 ;  /* 0x000000ffff138224 */ /* 0x000fe200078e0a13 */
[C---:B------:R-:W-:Y:S01]  /*e7e0*/  ISETP.GT.U32.AND P0, PT, R8.reuse, R4, PT ;  /* 0x000000040800720c */ /* 0x040fe20003f04070 */
[----:B------:R-:W-:Y:S01]  /*e7f0*/  @!P5 IMAD.MOV R6, RZ, RZ, -R6 ;  /* 0x000000ffff06d224 */ /* 0x000fe200078e0a06 */
[----:B------:R-:W-:Y:S01]  /*e800*/  ISETP.GE.AND P5, PT, R11, RZ, PT ;  /* 0x000000ff0b00720c */ /* 0x000fe20003fa6270 */
[----:B------:R-:W-:Y:S01]  /*e810*/  IMAD R3, R8, R17, R16 ;  /* 0x0000001108037224 */ /* 0x000fe200078e0210 */
[----:B------:R-:W-:Y:S01]  /*e820*/  STL [R1+0x40], R19 ;  /* 0x0000401301007387 */ /* 0x000fe20000100800 */
[----:B------:R-:W-:Y:S02]  /*e830*/  IMAD.MOV R14, RZ, RZ, -R14 ;  /* 0x000000ffff0e7224 */ /* 0x000fe400078e0a0e */
[----:B------:R-:W-:Y:S01]  /*e840*/  VIADD R7, R0, 0x110 ;  /* 0x0000011000077836 */ /* 0x000fe20000000000 */
[----:B------:R0:W-:Y:S01]  /*e850*/  STL [R1+0x3e4], R6 ;  /* 0x0003e40601007387 */ /* 0x0001e20000100800 */
[----:B------:R-:W-:Y:S01]  /*e860*/  ISETP.GT.U32.AND P2, PT, R8, R3, PT ;  /* 0x000000030800720c */ /* 0x000fe20003f44070 */
[----:B------:R-:W-:-:S02]  /*e870*/  @!P6 IMAD.IADD R2, R2, 0x1, -R8 ;  /* 0x000000010202e824 */ /* 0x000fc400078e0a08 */
[----:B------:R-:W-:Y:S01]  /*e880*/  IABS R18, R7 ;  /* 0x0000000700127213 */ /* 0x000fe20000000000 */
[----:B------:R-:W-:Y:S02]  /*e890*/  IMAD.MOV.U32 R13, RZ, RZ, R10 ;  /* 0x000000ffff0d7224 */ /* 0x000fe400078e000a */
[----:B------:R-:W-:Y:S01]  /*e8a0*/  @!P0 IMAD.IADD R4, R4, 0x1, -R8 ;  /* 0x0000000104048824 */ /* 0x000fe200078e0a08 */
[----:B------:R-:W-:Y:S01]  /*e8b0*/  ISETP.GE.AND P0, PT, R7, RZ, PT ;  /* 0x000000ff0700720c */ /* 0x000fe20003f06270 */
[----:B------:R-:W-:-:S04]  /*e8c0*/  IMAD.HI.U32 R10, R9, R18, RZ ;  /* 0x00000012090a7227 */ /* 0x000fc800078e00ff */
[C---:B0-----:R-:W-:Y:S02]  /*e8d0*/  IMAD R6, R8.reuse, R14, R12 ;  /* 0x0000000e08067224 */ /* 0x041fe400078e020c */
[----:B------:R-:W-:Y:S02]  /*e8e0*/  IMAD.MOV.U32 R12, RZ, RZ, R2 ;  /* 0x000000ffff0c7224 */ /* 0x000fe400078e0002 */
[----:B------:R-:W-:Y:S01]  /*e8f0*/  @!P3 IMAD.MOV R13, RZ, RZ, -R13 ;  /* 0x000000ffff0db224 */ /* 0x000fe200078e0a0d */
[----:B------:R-:W-:Y:S01]  /*e900*/  ISETP.GT.U32.AND P6, PT, R8, R6, PT ;  /* 0x000000060800720c */ /* 0x000fe20003fc4070 */
[----:B------:R-:W-:Y:S01]  /*e910*/  @!P1 IMAD.MOV R12, RZ, RZ, -R12 ;  /* 0x000000ffff0c9224 */ /* 0x000fe200078e0a0c */
[----:B------:R-:W-:Y:S01]  /*e920*/  ISETP.GE.AND P3, PT, R5, RZ, PT ;  /* 0x000000ff0500720c */ /* 0x000fe20003f66270 */
[----:B------:R-:W-:Y:S01]  /*e930*/  VIADD R5, R0, 0x111 ;  /* 0x0000011100057836 */ /* 0x000fe20000000000 */
[----:B------:R-:W-:Y:S01]  /*e940*/  STL [R1+0x3f0], R13 ;  /* 0x0003f00d01007387 */ /* 0x000fe20000100800 */
[----:B------:R-:W-:-:S02]  /*e950*/  IMAD.MOV R10, RZ, RZ, -R10 ;  /* 0x000000ffff0a7224 */ /* 0x000fc400078e0a0a */
[----:B------:R-:W-:Y:S01]  /*e960*/  @!P2 IMAD.IADD R3, R3, 0x1, -R8 ;  /* 0x000000010303a824 */ /* 0x000fe200078e0a08 */
[----:B------:R0:W-:Y:S01]  /*e970*/  STL [R1+0x3ec], R12 ;  /* 0x0003ec0c01007387 */ /* 0x0001e20000100800 */
[----:B------:R-:W-:Y:S01]  /*e980*/  IMAD R18, R8, R10, R18 ;  /* 0x0000000a08127224 */ /* 0x000fe200078e0212 */
[----:B------:R-:W-:Y:S01]  /*e990*/  IABS R17, R5 ;  /* 0x0000000500117213 */ /* 0x000fe20000000000 */
[----:B------:R-:W-:Y:S01]  /*e9a0*/  VIADD R7, R0, 0x112 ;  /* 0x0000011200077836 */ /* 0x000fe20000000000 */
[----:B------:R-:W-:Y:S01]  /*e9b0*/  ISETP.GE.AND P2, PT, R5, RZ, PT ;  /* 0x000000ff0500720c */ /* 0x000fe20003f46270 */
[----:B------:R-:W-:Y:S01]  /*e9c0*/  @!P6 IMAD.IADD R6, R6, 0x1, -R8 ;  /* 0x000000010606e824 */ /* 0x000fe200078e0a08 */
[C---:B------:R-:W-:Y:S01]  /*e9d0*/  ISETP.GT.U32.AND P6, PT, R8.reuse, R3, PT ;  /* 0x000000030800720c */ /* 0x040fe20003fc4070 */
[----:B------:R-:W-:Y:S01]  /*e9e0*/  IMAD.HI.U32 R11, R9, R17, RZ ;  /* 0x00000011090b7227 */ /* 0x000fe200078e00ff */
[----:B------:R-:W-:Y:S02]  /*e9f0*/  IABS R2, R7 ;  /* 0x0000000700027213 */ /* 0x000fe40000000000 */
[----:B------:R-:W-:Y:S01]  /*ea00*/  ISETP.GT.U32.AND P1, PT, R8, R6, PT ;  /* 0x000000060800720c */ /* 0x000fe20003f24070 */
[----:B0-----:R-:W-:-:S02]  /*ea10*/  IMAD.MOV.U32 R12, RZ, RZ, R4 ;  /* 0x000000ffff0c7224 */ /* 0x001fc400078e0004 */
[----:B------:R-:W-:Y:S02]  /*ea20*/  VIADD R5, R0, 0x113 ;  /* 0x0000011300057836 */ /* 0x000fe40000000000 */
[----:B------:R-:W-:Y:S01]  /*ea30*/  @!P4 IMAD.MOV R12, RZ, RZ, -R12 ;  /* 0x000000ffff0cc224 */ /* 0x000fe200078e0a0c */
[C---:B------:R-:W-:Y:S01]  /*ea40*/  ISETP.GT.U32.AND P4, PT, R8.reuse, R18, PT ;  /* 0x000000120800720c */ /* 0x040fe20003f84070 */
[----:B------:R-:W-:Y:S01]  /*ea50*/  IMAD.MOV R11, RZ, RZ, -R11 ;  /* 0x000000ffff0b7224 */ /* 0x000fe200078e0a0b */
[----:B------:R-:W-:Y:S01]  /*ea60*/  IABS R10, R5 ;  /* 0x00000005000a7213 */ /* 0x000fe20000000000 */
[----:B------:R-:W-:Y:S01]  /*ea70*/  @!P6 IMAD.IADD R3, R3, 0x1, -R8 ;  /* 0x000000010303e824 */ /* 0x000fe200078e0a08 */
[----:B------:R0:W-:Y:S01]  /*ea80*/  STL [R1+0x40c], R12 ;  /* 0x00040c0c01007387 */ /* 0x0001e20000100800 */
[----:B------:R-:W-:Y:S02]  /*ea90*/  IMAD R17, R8, R11, R17 ;  /* 0x0000000b08117224 */ /* 0x000fe400078e0211 */
[----:B------:R-:W-:-:S02]  /*eaa0*/  IMAD.MOV.U32 R14, RZ, RZ, R3 ;  /* 0x000000ffff0e7224 */ /* 0x000fc400078e0003 */
[----:B------:R-:W-:Y:S01]  /*eab0*/  IMAD.HI.U32 R11, R9, R10, RZ ;  /* 0x0000000a090b7227 */ /* 0x000fe200078e00ff */
[----:B------:R-:W-:-:S03]  /*eac0*/  ISETP.GT.U32.AND P6, PT, R8, R17, PT ;  /* 0x000000110800720c */ /* 0x000fc60003fc4070 */
[----:B------:R-:W-:Y:S01]  /*ead0*/  @!P4 IMAD.IADD R18, R18, 0x1, -R8 ;  /* 0x000000011212c824 */ /* 0x000fe200078e0a08 */
[----:B------:R-:W-:Y:S01]  /*eae0*/  ISETP.GE.AND P4, PT, R5, RZ, PT ;  /* 0x000000ff0500720c */ /* 0x000fe20003f86270 */
[----:B0-----:R-:W-:-:S04]  /*eaf0*/  IMAD.HI.U32 R12, R9, R2, RZ ;  /* 0x00000002090c7227 */ /* 0x001fc800078e00ff */
[----:B------:R-:W-:Y:S01]  /*eb00*/  @!P5 IMAD.MOV R14, RZ, RZ, -R14 ;  /* 0x000000ffff0ed224 */ /* 0x000fe200078e0a0e */
[----:B------:R-:W-:Y:S01]  /*eb10*/  ISETP.GT.U32.AND P5, PT, R8, R18, PT ;  /* 0x000000120800720c */ /* 0x000fe20003fa4070 */
[----:B------:R-:W-:Y:S02]  /*eb20*/  IMAD.MOV R11, RZ, RZ, -R11 ;  /* 0x000000ffff0b7224 */ /* 0x000fe400078e0a0b */
[----:B------:R-:W-:Y:S01]  /*eb30*/  @!P1 IMAD.IADD R6, R6, 0x1, -R8 ;  /* 0x0000000106069824 */ /* 0x000fe200078e0a08 */
[----:B------:R-:W-:Y:S01]  /*eb40*/  ISETP.GE.AND P1, PT, R7, RZ, PT ;  /* 0x000000ff0700720c */ /* 0x000fe20003f26270 */
[----:B------:R-:W-:Y:S01]  /*eb50*/  IMAD.MOV R12, RZ, RZ, -R12 ;  /* 0x000000ffff0c7224 */ /* 0x000fe200078e0a0c */
[----:B------:R-:W-:Y:S01]  /*eb60*/  STL [R1+0x3fc], R14 ;  /* 0x0003fc0e01007387 */ /* 0x000fe20000100800 */
[----:B------:R-:W-:Y:S02]  /*eb70*/  IMAD R3, R8, R11, R10 ;  /* 0x0000000b08037224 */ /* 0x000fe400078e020a */
[----:B------:R-:W-:-:S02]  /*eb80*/  VIADD R13, R0, 0x114 ;  /* 0x00000114000d7836 */ /* 0x000fc40000000000 */
[C---:B------:R-:W-:Y:S02]  /*eb90*/  IMAD R2, R8.reuse, R12, R2 ;  /* 0x0000000c08027224 */ /* 0x040fe400078e0202 */
[----:B------:R-:W-:Y:S01]  /*eba0*/  IMAD.MOV.U32 R10, RZ, RZ, R6 ;  /* 0x000000ffff0a7224 */ /* 0x000fe200078e0006 */
[----:B------:R-:W-:Y:S01]  /*ebb0*/  IABS R4, R13 ;  /* 0x0000000d00047213 */ /* 0x000fe20000000000 */
[----:B------:R-:W-:Y:S02]  /*ebc0*/  @!P6 IMAD.IADD R17, R17, 0x1, -R8 ;  /* 0x000000011111e824 */ /* 0x000fe400078e0a08 */
[----:B------:R-:W-:Y:S01]  /*ebd0*/  @!P3 IMAD.MOV R10, RZ, RZ, -R10 ;  /* 0x000000ffff0ab224 */ /* 0x000fe200078e0a0a */
[----:B------:R-:W-:Y:S01]  /*ebe0*/  ISETP.GT.U32.AND P3, PT, R8, R2, PT ;  /* 0x000000020800720c */ /* 0x000fe20003f64070 */
[----:B------:R-:W-:Y:S01]  /*ebf0*/  @!P5 IMAD.IADD R18, R18, 0x1, -R8 ;  /* 0x000000011212d824 */ /* 0x000fe200078e0a08 */
[C---:B------:R-:W-:Y:S01]  /*ec00*/  ISETP.GT.U32.AND P6, PT, R8.reuse, R17, PT ;  /* 0x000000110800720c */ /* 0x040fe20003fc4070 */
[----:B------:R-:W-:Y:S01]  /*ec10*/  IMAD.HI.U32 R7, R9, R4, RZ ;  /* 0x0000000409077227 */ /* 0x000fe200078e00ff */
[----:B------:R-:W-:Y:S01]  /*ec20*/  ISETP.GT.U32.AND P5, PT, R8, R3, PT ;  /* 0x000000030800720c */ /* 0x000fe20003fa4070 */
[----:B------:R0:W-:Y:S02]  /*ec30*/  STL [R1+0x3f8], R10 ;  /* 0x0003f80a01007387 */ /* 0x0001e40000100800 */
[----:B------:R-:W-:-:S02]  /*ec40*/  IMAD.MOV R7, RZ, RZ, -R7 ;  /* 0x000000ffff077224 */ /* 0x000fc400078e0a07 */
[----:B------:R-:W-:Y:S02]  /*ec50*/  VIADD R5, R0, 0x115 ;  /* 0x0000011500057836 */ /* 0x000fe40000000000 */
[----:B------:R-:W-:Y:S02]  /*ec60*/  IMAD R4, R8, R7, R4 ;  /* 0x0000000708047224 */ /* 0x000fe400078e0204 */
[--C-:B------:R-:W-:Y:S01]  /*ec70*/  @!P3 IMAD.IADD R2, R2, 0x1, -R8.reuse ;  /* 0x000000010202b824 */ /* 0x100fe200078e0a08 */
[----:B------:R-:W-:Y:S01]  /*ec80*/  IABS R11, R5 ;  /* 0x00000005000b7213 */ /* 0x000fe20000000000 */
[--C-:B------:R-:W-:Y:S01]  /*ec90*/  @!P6 IMAD.IADD R17, R17, 0x1, -R8.reuse ;  /* 0x000000011111e824 */ /* 0x100fe200078e0a08 */
[C---:B------:R-:W-:Y:S01]  /*eca0*/  ISETP.GT.U32.AND P6, PT, R8.reuse, R4, PT ;  /* 0x000000040800720c */ /* 0x040fe20003fc4070 */
[----:B------:R-:W-:Y:S01]  /*ecb0*/  @!P5 IMAD.IADD R3, R3, 0x1, -R8 ;  /* 0x000000010303d824 */ /* 0x000fe200078e0a08 */
[----:B------:R-:W-:Y:S01]  /*ecc0*/  ISETP.GT.U32.AND P5, PT, R8, R2, PT ;  /* 0x000000020800720c */ /* 0x000fe20003fa4070 */
[----:B------:R-:W-:Y:S01]  /*ecd0*/  IMAD.HI.U32 R15, R9, R11, RZ ;  /* 0x0000000b090f7227 */ /* 0x000fe200078e00ff */
[----:B------:R-:W-:-:S03]  /*ece0*/  ISETP.GE.AND P3, PT, R13, RZ, PT ;  /* 0x000000ff0d00720c */ /* 0x000fc60003f66270 */
[C---:B------:R-:W-:Y:S02]  /*ecf0*/  VIADD R7, R0.reuse, 0x117 ;  /* 0x0000011700077836 */ /* 0x040fe40000000000 */
[C---:B------:R-:W-:Y:S02]  /*ed00*/  VIADD R6, R0.reuse, 0x116 ;  /* 0x0000011600067836 */ /* 0x040fe40000000000 */
[----:B------:R-:W-:Y:S01]  /*ed10*/  IMAD.MOV R15, RZ, RZ, -R15 ;  /* 0x000000ffff0f7224 */ /* 0x000fe200078e0a0f */
[----:B------:R-:W-:Y:S01]  /*ed20*/  IABS R16, R7 ;  /* 0x0000000700107213 */ /* 0x000fe20000000000 */
[----:B0-----:R-:W-:Y:S01]  /*ed30*/  VIADD R10, R0, 0x118 ;  /* 0x00000118000a7836 */ /* 0x001fe20000000000 */
[----:B------:R-:W-:Y:S01]  /*ed40*/  IABS R12, R6 ;  /* 0x00000006000c7213 */ /* 0x000fe20000000000 */
[----:B------:R-:W-:Y:S02]  /*ed50*/  IMAD R11, R8, R15, R11 ;  /* 0x0000000f080b7224 */ /* 0x000fe400078e020b */
[----:B------:R-:W-:Y:S01]  /*ed60*/  IMAD.MOV.U32 R13, RZ, RZ, R16 ;  /* 0x000000ffff0d7224 */ /* 0x000fe200078e0010 */
[----:B------:R-:W-:Y:S01]  /*ed70*/  IABS R14, R10 ;  /* 0x0000000a000e7213 */ /* 0x000fe20000000000 */
[--C-:B------:R-:W-:Y:S01]  /*ed80*/  @!P6 IMAD.IADD R4, R4, 0x1, -R8.reuse ;  /* 0x000000010404e824 */ /* 0x100fe200078e0a08 */
[----:B------:R-:W-:Y:S01]  /*ed90*/  ISETP.GT.U32.AND P6, PT, R8, R3, PT ;  /* 0x000000030800720c */ /* 0x000fe20003fc4070 */
[----:B------:R-:W-:Y:S01]  /*eda0*/  @!P5 IMAD.IADD R2, R2, 0x1, -R8 ;  /* 0x000000010202d824 */ /* 0x000fe200078e0a08 */
[----:B------:R-:W-:Y:S01]  /*edb0*/  ISETP.GT.U32.AND P5, PT, R8, R11, PT ;  /* 0x0000000b0800720c */ /* 0x000fe20003fa4070 */
[----:B------:R-:W-:-:S04]  /*edc0*/  IMAD.HI.U32 R16, R9, R12, RZ ;  /* 0x0000000c09107227 */ /* 0x000fc800078e00ff */
[----:B------:R-:W-:Y:S02]  /*edd0*/  IMAD.MOV R16, RZ, RZ, -R16 ;  /* 0x000000ffff107224 */ /* 0x000fe400078e0a10 */
[----:B------:R-:W-:Y:S02]  /*ede0*/  IMAD.MOV.U32 R21, RZ, RZ, R18 ;  /* 0x000000ffff157224 */ /* 0x000fe400078e0012 */
[----:B------:R-:W-:Y:S02]  /*edf0*/  IMAD R12, R8, R16, R12 ;  /* 0x00000010080c7224 */ /* 0x000fe400078e020c */
[----:B------:R-:W-:-:S04]  /*ee00*/  IMAD.HI.U32 R16, R9, R14, RZ ;  /* 0x0000000e09107227 */ /* 0x000fc800078e00ff */
[----:B------:R-:W-:Y:S01]  /*ee10*/  @!P0 IMAD.MOV R21, RZ, RZ, -R21 ;  /* 0x000000ffff158224 */ /* 0x000fe200078e0a15 */
[C---:B------:R-:W-:Y:S01]  /*ee20*/  ISETP.GT.U32.AND P0, PT, R8.reuse, R4, PT ;  /* 0x000000040800720c */ /* 0x040fe20003f04070 */
[----:B------:R-:W-:Y:S02]  /*ee30*/  IMAD.MOV.U32 R19, RZ, RZ, R17 ;  /* 0x000000ffff137224 */ /* 0x000fe400078e0011 */
[----:B------:R-:W-:Y:S01]  /*ee40*/  IMAD.MOV R16, RZ, RZ, -R16 ;  /* 0x000000ffff107224 */ /* 0x000fe200078e0a10 */
[----:B------:R-:W-:Y:S01]  /*ee50*/  STL [R1+0x44], R21 ;  /* 0x0000441501007387 */ /* 0x000fe20000100800 */
[--C-:B------:R-:W-:Y:S01]  /*ee60*/  @!P6 IMAD.IADD R3, R3, 0x1, -R8.reuse ;  /* 0x000000010303e824 */ /* 0x100fe200078e0a08 */
[----:B------:R-:W-:Y:S01]  /*ee70*/  ISETP.GT.U32.AND P6, PT, R8, R12, PT ;  /* 0x0000000c0800720c */ /* 0x000fe20003fc4070 */
[----:B------:R-:W-:Y:S02]  /*ee80*/  @!P5 IMAD.IADD R11, R11, 0x1, -R8 ;  /* 0x000000010b0bd824 */ /* 0x000fe400078e0a08 */
[----:B------:R-:W-:-:S02]  /*ee90*/  IMAD.MOV.U32 R17, RZ, RZ, R2 ;  /* 0x000000ffff117224 */ /* 0x000fc400078e0002 */
[----:B------:R-:W-:-:S04]  /*eea0*/  IMAD.HI.U32 R15, R9, R13, RZ ;  /* 0x0000000d090f7227 */ /* 0x000fc800078e00ff */
[C---:B------:R-:W-:Y:S02]  /*eeb0*/  IMAD R14, R8.reuse, R16, R14 ;  /* 0x00000010080e7224 */ /* 0x040fe400078e020e */
[----:B------:R-:W-:Y:S01]  /*eec0*/  @!P1 IMAD.MOV R17, RZ, RZ, -R17 ;  /* 0x000000ffff119224 */ /* 0x000fe200078e0a11 */
[C---:B------:R-:W-:Y:S01]  /*eed0*/  ISETP.GT.U32.AND P1, PT, R8.reuse, R11, PT ;  /* 0x0000000b0800720c */ /* 0x040fe20003f24070 */
[----:B------:R-:W-:Y:S02]  /*eee0*/  IMAD.MOV R15, RZ, RZ, -R15 ;  /* 0x000000ffff0f7224 */ /* 0x000fe400078e0a0f */
[----:B------:R-:W-:Y:S01]  /*eef0*/  @!P2 IMAD.MOV R19, RZ, RZ, -R19 ;  /* 0x000000ffff13a224 */ /* 0x000fe200078e0a13 */
[----:B------:R-:W-:Y:S01]  /*ef00*/  ISETP.GE.AND P2, PT, R5, RZ, PT ;  /* 0x000000ff0500720c */ /* 0x000fe20003f46270 */
[----:B------:R-:W-:Y:S01]  /*ef10*/  @!P4 IMAD.MOV R3, RZ, RZ, -R3 ;  /* 0x000000ffff03c224 */ /* 0x000fe200078e0a03 */
[C---:B------:R-:W-:Y:S01]  /*ef20*/  ISETP.GT.U32.AND P4, PT, R8.reuse, R14, PT ;  /* 0x0000000e0800720c */ /* 0x040fe20003f84070 */
[----:B------:R-:W-:Y:S01]  /*ef30*/  IMAD R13, R8, R15, R13 ;  /* 0x0000000f080d7224 */ /* 0x000fe200078e020d */
[----:B------:R-:W-:Y:S01]  /*ef40*/  STL [R1+0x48], R19 ;  /* 0x0000481301007387 */ /* 0x000fe20000100800 */
[----:B------:R-:W-:-:S02]  /*ef50*/  VIADD R5, R0, 0x119 ;  /* 0x0000011900057836 */ /* 0x000fc40000000000 */
[--C-:B------:R-:W-:Y:S01]  /*ef60*/  @!P0 IMAD.IADD R4, R4, 0x1, -R8.reuse ;  /* 0x0000000104048824 */ /* 0x100fe200078e0a08 */
[----:B------:R-:W-:Y:S01]  /*ef70*/  ISETP.GE.AND P0, PT, R6, RZ, PT ;  /* 0x000000ff0600720c */ /* 0x000fe20003f06270 */
[----:B------:R-:W-:Y:S01]  /*ef80*/  @!P6 IMAD.IADD R12, R12, 0x1, -R8 ;  /* 0x000000010c0ce824 */ /* 0x000fe200078e0a08 */
[----:B------:R-:W-:Y:S01]  /*ef90*/  ISETP.GT.U32.AND P5, PT, R8, R13, PT ;  /* 0x0000000d0800720c */ /* 0x000fe20003fa4070 */
[----:B------:R-:W-:Y:S01]  /*efa0*/  @!P3 IMAD.MOV R4, RZ, RZ, -R4 ;  /* 0x000000ffff04b224 */ /* 0x000fe200078e0a04 */
[----:B------:R-:W-:Y:S01]  /*efb0*/  IABS R6, R5 ;  /* 0x0000000500067213 */ /* 0x000fe20000000000 */
[----:B------:R-:W-:Y:S01]  /*efc0*/  VIADD R15, R0, 0x11a ;  /* 0x0000011a000f7836 */ /* 0x000fe20000000000 */
[----:B------:R-:W-:Y:S01]  /*efd0*/  STL [R1+0x404], R17 ;  /* 0x0004041101007387 */ /* 0x000fe20000100800 */
[----:B------:R-:W-:Y:S01]  /*efe0*/  @!P1 IMAD.IADD R11, R11, 0x1, -R8 ;  /* 0x000000010b0b9824 */ /* 0x000fe200078e0a08 */
[----:B------:R-:W-:Y:S01]  /*eff0*/  ISETP.GT.U32.AND P6, PT, R8, R12, PT ;  /* 0x0000000c0800720c */ /* 0x000fe20003fc4070 */
[----:B------:R-:W-:Y:S01]  /*f000*/  IMAD.HI.U32 R16, R9, R6, RZ ;  /* 0x0000000609107227 */ /* 0x000fe200078e00ff */
[----:B------:R0:W-:Y:S01]  /*f010*/  STL [R1+0x414], R3 ;  /* 0x0004140301007387 */ /* 0x0001e20000100800 */
[----:B------:R-:W-:-:S02]  /*f020*/  IABS R2, R15 ;  /* 0x0000000f00027213 */ /* 0x000fc40000000000 */
[----:B------:R-:W-:Y:S01]  /*f030*/  @!P4 IMAD.IADD R14, R14, 0x1, -R8 ;  /* 0x000000010e0ec824 */ /* 0x000fe200078e0a08 */
[----:B------:R1:W-:Y:S01]  /*f040*/  STL [R1+0x41c], R4 ;  /* 0x00041c0401007387 */ /* 0x0003e20000100800 */
[----:B------:R-:W-:Y:S01]  /*f050*/  IMAD.MOV R16, RZ, RZ, -R16 ;  /* 0x000000ffff107224 */ /* 0x000fe200078e0a10 */
[----:B------:R-:W-:Y:S01]  /*f060*/  ISETP.GE.AND P3, PT, R7, RZ, PT ;  /* 0x000000ff0700720c */ /* 0x000fe20003f66270 */
[----:B------:R-:W-:Y:S01]  /*f070*/  @!P5 IMAD.IADD R13, R13, 0x1, -R8 ;  /* 0x000000010d0dd824 */ /* 0x000fe200078e0a08 */
[----:B------:R-:W-:Y:S01]  /*f080*/  ISETP.GE.AND P1, PT, R10, RZ, PT ;  /* 0x000000ff0a00720c */ /* 0x000fe20003f26270 */
[C---:B------:R-:W-:Y:S01]  /*f090*/  IMAD R6, R8.reuse, R16, R6 ;  /* 0x0000001008067224 */ /* 0x040fe200078e0206 */
[----:B------:R-:W-:Y:S01]  /*f0a0*/  ISETP.GE.AND P4, PT, R5, RZ, PT ;  /* 0x000000ff0500720c */ /* 0x000fe20003f86270 */
[----:B0-----:R-:W-:Y:S01]  /*f0b0*/  IMAD.HI.U32 R3, R9, R2, RZ ;  /* 0x0000000209037227 */ /* 0x001fe200078e00ff */
[----:B------:R-:W-:-:S03]  /*f0c0*/  ISETP.GT.U32.AND P5, PT, R8, R13, PT ;  /* 0x0000000d0800720c */ /* 0x000fc60003fa4070 */
[----:B-1----:R-:W-:Y:S02]  /*f0d0*/  IMAD.MOV.U32 R4, RZ, RZ, R11 ;  /* 0x000000ffff047224 */ /* 0x002fe400078e000b */
[----:B------:R-:W-:Y:S01]  /*f0e0*/  @!P6 IMAD.IADD R12, R12, 0x1, -R8 ;  /* 0x000000010c0ce824 */ /* 0x000fe200078e0a08 */
[C---:B------:R-:W-:Y:S01]  /*f0f0*/  ISETP.GT.U32.AND P6, PT, R8.reuse, R6, PT ;  /* 0x000000060800720c */ /* 0x040fe20003fc4070 */
[----:B------:R-:W-:Y:S01]  /*f100*/  @!P2 IMAD.MOV R4, RZ, RZ, -R4 ;  /* 0x000000ffff04a224 */ /* 0x000fe200078e0a04 */
[C---:B------:R-:W-:Y:S01]  /*f110*/  ISETP.GT.U32.AND P2, PT, R8.reuse, R14, PT ;  /* 0x0000000e0800720c */ /* 0x040fe20003f44070 */
[----:B------:R-:W-:Y:S02]  /*f120*/  IMAD.MOV R3, RZ, RZ, -R3 ;  /* 0x000000ffff037224 */ /* 0x000fe400078e0a03 */
[----:B------:R-:W-:Y:S01]  /*f130*/  IMAD.MOV.U32 R7, RZ, RZ, R12 ;  /* 0x000000ffff077224 */ /* 0x000fe200078e000c */
[----:B------:R0:W-:Y:S01]  /*f140*/  STL [R1+0x410], R4 ;  /* 0x0004100401007387 */ /* 0x0001e20000100800 */
[----:B------:R-:W-:-:S02]  /*f150*/  IMAD R2, R8, R3, R2 ;  /* 0x0000000308027224 */ /* 0x000fc400078e0202 */
[----:B------:R-:W-:Y:S02]  /*f160*/  @!P0 IMAD.MOV R7, RZ, RZ, -R7 ;  /* 0x000000ffff078224 */ /* 0x000fe400078e0a07 */
[--C-:B------:R-:W-:Y:S01]  /*f170*/  @!P5 IMAD.IADD R13, R13, 0x1, -R8.reuse ;  /* 0x000000010d0dd824 */ /* 0x100fe200078e0a08 */
[----:B------:R-:W-:Y:S01]  /*f180*/  ISETP.GE.AND P5, PT, R15, RZ, PT ;  /* 0x000000ff0f00720c */ /* 0x000fe20003fa6270 */
[--C-:B------:R-:W-:Y:S01]  /*f190*/  @!P6 IMAD.IADD R6, R6, 0x1, -R8.reuse ;  /* 0x000000010606e824 */ /* 0x100fe200078e0a08 */
[----:B------:R1:W-:Y:S01]  /*f1a0*/  STL [R1+0x418], R7 ;  /* 0x0004180701007387 */ /* 0x0003e20000100800 */
[----:B------:R-:W-:Y:S01]  /*f1b0*/  @!P2 IMAD.IADD R14, R14, 0x1, -R8 ;  /* 0x000000010e0ea824 */ /* 0x000fe200078e0a08 */
[C---:B------:R-:W-:Y:S01]  /*f1c0*/  ISETP.GT.U32.AND P2, PT, R8.reuse, R2, PT ;  /* 0x000000020800720c */ /* 0x040fe20003f44070 */
[----:B------:R-:W-:Y:S01]  /*f1d0*/  IMAD.MOV.U32 R11, RZ, RZ, R13 ;  /* 0x000000ffff0b7224 */ /* 0x000fe200078e000d */
[----:B------:R-:W-:Y:S01]  /*f1e0*/  ISETP.GT.U32.AND P6, PT, R8, R6, PT ;  /* 0x000000060800720c */ /* 0x000fe20003fc4070 */
[----:B0-----:R-:W-:-:S02]  /*f1f0*/  VIADD R4, R0, 0x11b ;  /* 0x0000011b00047836 */ /* 0x001fc40000000000 */
[----:B------:R-:W-:Y:S02]  /*f200*/  @!P3 IMAD.MOV R11, RZ, RZ, -R11 ;  /* 0x000000ffff0bb224 */ /* 0x000fe400078e0a0b */
[C---:B------:R-:W-:Y:S01]  /*f210*/  VIADD R5, R0.reuse, 0x11d ;  /* 0x0000011d00057836 */ /* 0x040fe20000000000 */
[----:B------:R-:W-:Y:S01]  /*f220*/  IABS R16, R4 ;  /* 0x0000000400107213 */ /* 0x000fe20000000000 */
[----:B-1----:R-:W-:Y:S01]  /*f230*/  IMAD.MOV.U32 R7, RZ, RZ, R14 ;  /* 0x000000ffff077224 */ /* 0x002fe200078e000e */
[----:B------:R0:W-:Y:S01]  /*f240*/  STL [R1+0x43c], R11 ;  /* 0x00043c0b01007387 */ /* 0x0001e20000100800 */
[----:B------:R-:W-:Y:S01]  /*f250*/  VIADD R3, R0, 0x11c ;  /* 0x0000011c00037836 */ /* 0x000fe20000000000 */
[----:B------:R-:W-:Y:S01]  /*f260*/  ISETP.GE.AND P0, PT, R4, RZ, PT ;  /* 0x000000ff0400720c */ /* 0x000fe20003f06270 */
[----:B------:R-:W-:Y:S01]  /*f270*/  @!P1 IMAD.MOV R7, RZ, RZ, -R7 ;  /* 0x000000ffff079224 */ /* 0x000fe200078e0a07 */
[----:B------:R-:W-:Y:S01]  /*f280*/  ISETP.GE.AND P1, PT, R5, RZ, PT ;  /* 0x000000ff0500720c */ /* 0x000fe20003f26270 */
[--C-:B------:R-:W-:Y:S01]  /*f290*/  @!P2 IMAD.IADD R2, R2, 0x1, -R8.reuse ;  /* 0x000000010202a824 */ /* 0x100fe200078e0a08 */
[----:B------:R-:W-:Y:S01]  /*f2a0*/  IABS R5, R5 ;  /* 0x0000000500057213 */ /* 0x000fe20000000000 */
[----:B------:R-:W-:Y:S01]  /*f2b0*/  @!P6 IMAD.IADD R6, R6, 0x1, -R8 ;  /* 0x000000010606e824 */ /* 0x000fe200078e0a08 */
[----:B------:R1:W-:Y:S01]  /*f2c0*/  STL [R1+0x4c], R7 ;  /* 0x00004c0701007387 */ /* 0x0003e20000100800 */
[----:B------:R-:W-:Y:S01]  /*f2d0*/  ISETP.GE.AND P3, PT, R3, RZ, PT ;  /* 0x000000ff0300720c */ /* 0x000fe20003f66270 */
[----:B------:R-:W-:Y:S01]  /*f2e0*/  VIADD R10, R0, 0x11e ;  /* 0x0000011e000a7836 */ /* 0x000fe20000000000 */
[----:B------:R-:W-:Y:S01]  /*f2f0*/  ISETP.GT.U32.AND P2, PT, R8, R2, PT ;  /* 0x000000020800720c */ /* 0x000fe20003f44070 */
[----:B------:R-:W-:Y:S01]  /*f300*/  IMAD.HI.U32 R4, R9, R5, RZ ;  /* 0x0000000509047227 */ /* 0x000fe200078e00ff */
[----:B0-----:R-:W-:-:S02]  /*f310*/  IABS R11, R3 ;  /* 0x00000003000b7213 */ /* 0x001fc40000000000 */
[----:B------:R-:W-:Y:S01]  /*f320*/  ISETP.GE.AND P6, PT, R10, RZ, PT ;  /* 0x000000ff0a00720c */ /* 0x000fe20003fc6270 */
[----:B------:R-:W-:Y:S01]  /*f330*/  IMAD.MOV.U32 R12, RZ, RZ, R6 ;  /* 0x000000ffff0c7224 */ /* 0x000fe200078e0006 */
[----:B------:R-:W-:Y:S01]  /*f340*/  IABS R10, R10 ;  /* 0x0000000a000a7213 */ /* 0x000fe20000000000 */
[----:B-1----:R-:W-:-:S04]  /*f350*/  IMAD.HI.U32 R7, R9, R16, RZ ;  /* 0x0000001009077227 */ /* 0x002fc800078e00ff */
[----:B------:R-:W-:Y:S02]  /*f360*/  IMAD.MOV R7, RZ, RZ, -R7 ;  /* 0x000000ffff077224 */ /* 0x000fe400078e0a07 */
[----:B------:R-:W-:Y:S02]  /*f370*/  IMAD.MOV R4, RZ, RZ, -R4 ;  /* 0x000000ffff047224 */ /* 0x000fe400078e0a04 */
[----:B------:R-:W-:Y:S02]  /*f380*/  IMAD R16, R8, R7, R16 ;  /* 0x0000000708107224 */ /* 0x000fe400078e0210 */
[----:B------:R-:W-:Y:S02]  /*f390*/  @!P4 IMAD.MOV R12, RZ, RZ, -R12 ;  /* 0x000000ffff0cc224 */ /* 0x000fe400078e0a0c */
[----:B------:R-:W-:Y:S01]  /*f3a0*/  @!P2 IMAD.IADD R2, R2, 0x1, -R8 ;  /* 0x000000010202a824 */ /* 0x000fe200078e0a08 */
[C---:B------:R-:W-:Y:S01]  /*f3b0*/  ISETP.GT.U32.AND P4, PT, R8.reuse, R16, PT ;  /* 0x000000100800720c */ /* 0x040fe20003f84070 */
[----:B------:R-:W-:Y:S01]  /*f3c0*/  IMAD.HI.U32 R3, R9, R11, RZ ;  /* 0x0000000b09037227 */ /* 0x000fe200078e00ff */
[----:B------:R0:W-:Y:S03]  /*f3d0*/  STL [R1+0x50], R12 ;  /* 0x0000500c01007387 */ /* 0x0001e60000100800 */
[----:B------:R-:W-:-:S02]  /*f3e0*/  IMAD R5, R8, R4, R5 ;  /* 0x0000000408057224 */ /* 0x000fc400078e0205 */
[----:B------:R-:W-:Y:S02]  /*f3f0*/  IMAD.MOV.U32 R7, RZ, RZ, R2 ;  /* 0x000000ffff077224 */ /* 0x000fe400078e0002 */
[----:B------:R-:W-:Y:S02]  /*f400*/  IMAD.MOV R6, RZ, RZ, -R3 ;  /* 0x000000ffff067224 */ /* 0x000fe400078e0a03 */
[----:B------:R-:W-:Y:S01]  /*f410*/  @!P5 IMAD.MOV R7, RZ, RZ, -R7 ;  /* 0x000000ffff07d224 */ /* 0x000fe200078e0a07 */
[C---:B------:R-:W-:Y:S01]  /*f420*/  ISETP.GT.U32.AND P5, PT, R8.reuse, R5, PT ;  /* 0x000000050800720c */ /* 0x040fe20003fa4070 */
[----:B------:R-:W-:Y:S02]  /*f430*/  IMAD R11, R8, R6, R11 ;  /* 0x00000006080b7224 */ /* 0x000fe400078e020b */
[----:B------:R-:W-:Y:S01]  /*f440*/  @!P4 IMAD.IADD R16, R16, 0x1, -R8 ;  /* 0x000000011010c824 */ /* 0x000fe200078e0a08 */
[----:B------:R1:W-:Y:S01]  /*f450*/  STL [R1+0x424], R7 ;  /* 0x0004240701007387 */ /* 0x0003e20000100800 */
[----:B------:R-:W-:Y:S01]  /*f460*/  VIADD R14, R0, 0x120 ;  /* 0x00000120000e7836 */ /* 0x000fe20000000000 */
[C---:B------:R-:W-:Y:S01]  /*f470*/  ISETP.GT.U32.AND P2, PT, R8.reuse, R11, PT ;  /* 0x0000000b0800720c */ /* 0x040fe20003f44070 */
[----:B------:R-:W-:Y:S01]  /*f480*/  IMAD.HI.U32 R3, R9, R10, RZ ;  /* 0x0000000a09037227 */ /* 0x000fe200078e00ff */
[----:B------:R-:W-:-:S02]  /*f490*/  ISETP.GT.U32.AND P4, PT, R8, R16, PT ;  /* 0x000000100800720c */ /* 0x000fc40003f84070 */
[----:B------:R-:W-:Y:S01]  /*f4a0*/  IABS R15, R14 ;  /* 0x0000000e000f7213 */ /* 0x000fe20000000000 */
[----:B------:R-:W-:Y:S02]  /*f4b0*/  IMAD.MOV R3, RZ, RZ, -R3 ;  /* 0x000000ffff037224 */ /* 0x000fe400078e0a03 */
[----:B------:R-:W-:Y:S02]  /*f4c0*/  @!P5 IMAD.IADD R5, R5, 0x1, -R8 ;  /* 0x000000010505d824 */ /* 0x000fe400078e0a08 */
[----:B------:R-:W-:Y:S02]  /*f4d0*/  VIADD R18, R0, 0x11f ;  /* 0x0000011f00127836 */ /* 0x000fe40000000000 */
[C---:B------:R-:W-:Y:S01]  /*f4e0*/  IMAD R10, R8.reuse, R3, R10 ;  /* 0x00000003080a7224 */ /* 0x040fe200078e020a */
[----:B------:R-:W-:Y:S01]  /*f4f0*/  ISETP.GT.U32.AND P5, PT, R8, R5, PT ;  /* 0x000000050800720c */ /* 0x000fe20003fa4070 */
[----:B------:R-:W-:Y:S01]  /*f500*/  @!P2 IMAD.IADD R11, R11, 0x1, -R8 ;  /* 0x000000010b0ba824 */ /* 0x000fe200078e0a08 */
[----:B------:R-:W-:Y:S01]  /*f510*/  IABS R2, R18 ;  /* 0x0000001200027213 */ /* 0x000fe20000000000 */
[----:B------:R-:W-:-:S03]  /*f520*/  IMAD.HI.U32 R3, R9, R15, RZ ;  /* 0x0000000f09037227 */ /* 0x000fc600078e00ff */
[----:B------:R-:W-:Y:S01]  /*f530*/  ISETP.GT.U32.AND P2, PT, R8, R11, PT ;  /* 0x0000000b0800720c */ /* 0x000fe20003f44070 */
[----:B------:R-:W-:Y:S02]  /*f540*/  IMAD.MOV R3, RZ, RZ, -R3 ;  /* 0x000000ffff037224 */ /* 0x000fe400078e0a03 */
[----:B------:R-:W-:Y:S01]  /*f550*/  @!P4 IMAD.IADD R16, R16, 0x1, -R8 ;  /* 0x000000011010c824 */ /* 0x000fe200078e0a08 */
[----:B------:R-:W-:Y:S01]  /*f560*/  ISETP.GT.U32.AND P4, PT, R8, R10, PT ;  /* 0x0000000a0800720c */ /* 0x000fe20003f84070 */
[----:B0-----:R-:W-:-:S04]  /*f570*/  IMAD.HI.U32 R12, R9, R2, RZ ;  /* 0x00000002090c7227 */ /* 0x001fc800078e00ff */
[C---:B------:R-:W-:Y:S02]  /*f580*/  IMAD R15, R8.reuse, R3, R15 ;  /* 0x00000003080f7224 */ /* 0x040fe400078e020f */
[----:B------:R-:W-:Y:S02]  /*f590*/  IMAD.MOV R12, RZ, RZ, -R12 ;  /* 0x000000ffff0c7224 */ /* 0x000fe400078e0a0c */
[----:B------:R-:W-:Y:S01]  /*f5a0*/  @!P5 IMAD.IADD R5, R5, 0x1, -R8 ;  /* 0x000000010505d824 */ /* 0x000fe200078e0a08 */
[C---:B------:R-:W-:Y:S01]  /*f5b0*/  ISETP.GT.U32.AND P5, PT, R8.reuse, R15, PT ;  /* 0x0000000f0800720c */ /* 0x040fe20003fa4070 */
[----:B------:R-:W-:Y:S02]  /*f5c0*/  IMAD R2, R8, R12, R2 ;  /* 0x0000000c08027224 */ /* 0x000fe400078e0202 */
[----:B-1----:R-:W-:Y:S02]  /*f5d0*/  VIADD R7, R0, 0x121 ;  /* 0x0000012100077836 */ /* 0x002fe40000000000 */
[----:B------:R-:W-:Y:S01]  /*f5e0*/  @!P2 IMAD.IADD R11, R11, 0x1, -R8 ;  /* 0x000000010b0ba824 */ /* 0x000fe200078e0a08 */
[----:B------:R-:W-:Y:S01]  /*f5f0*/  ISETP.GT.U32.AND P2, PT, R8, R2, PT ;  /* 0x000000020800720c */ /* 0x000fe20003f44070 */
[----:B------:R-:W-:Y:S01]  /*f600*/  IMAD.MOV.U32 R19, RZ, RZ, R16 ;  /* 0x000000ffff137224 */ /* 0x000fe200078e0010 */
[----:B------:R-:W-:Y:S01]  /*f610*/  IABS R13, R7 ;  /* 0x00000007000d7213 */ /* 0x000fe20000000000 */
[----:B------:R-:W-:Y:S01]  /*f620*/  @!P4 IMAD.IADD R10, R10, 0x1, -R8 ;  /* 0x000000010a0ac824 */ /* 0x000fe200078e0a08 */
[----:B------:R-:W-:Y:S01]  /*f630*/  ISETP.GE.AND P4, PT, R18, RZ, PT ;  /* 0x000000ff1200720c */ /* 0x000fe20003f86270 */
[----:B------:R-:W-:-:S02]  /*f640*/  VIADD R4, R0, 0x122 ;  /* 0x0000012200047836 */ /* 0x000fc40000000000 */
[----:B------:R-:W-:Y:S02]  /*f650*/  VIADD R3, R0, 0x123 ;  /* 0x0000012300037836 */ /* 0x000fe40000000000 */
[----:B------:R-:W-:Y:S01]  /*f660*/  @!P0 IMAD.MOV R19, RZ, RZ, -R19 ;  /* 0x000000ffff138224 */ /* 0x000fe200078e0a13 */
[C---:B------:R-:W-:Y:S01]  /*f670*/  ISETP.GT.U32.AND P0, PT, R8.reuse, R10, PT ;  /* 0x0000000a0800720c */ /* 0x040fe20003f04070 */
[----:B------:R-:W-:Y:S01]  /*f680*/  @!P5 IMAD.IADD R15, R15, 0x1, -R8 ;  /* 0x000000010f0fd824 */ /* 0x000fe200078e0a08 */
[----:B------:R-:W-:Y:S01]  /*f690*/  IABS R6, R4 ;  /* 0x0000000400067213 */ /* 0x000fe20000000000 */
[C---:B------:R-:W-:Y:S01]  /*f6a0*/  IMAD.HI.U32 R17, R9.reuse, R13, RZ ;  /* 0x0000000d09117227 */ /* 0x040fe200078e00ff */
[----:B------:R-:W-:Y:S01]  /*f6b0*/  IABS R16, R3 ;  /* 0x0000000300107213 */ /* 0x000fe20000000000 */
[----:B------:R0:W-:Y:S01]  /*f6c0*/  STL [R1+0x420], R19 ;  /* 0x0004201301007387 */ /* 0x0001e20000100800 */
[----:B------:R-:W-:Y:S01]  /*f6d0*/  ISETP.GT.U32.AND P5, PT, R8, R15, PT ;  /* 0x0000000f0800720c */ /* 0x000fe20003fa4070 */
[----:B------:R-:W-:-:S04]  /*f6e0*/  IMAD.HI.U32 R12, R9, R6, RZ ;  /* 0x00000006090c7227 */ /* 0x000fc800078e00ff */
[----:B------:R-:W-:Y:S02]  /*f6f0*/  IMAD.MOV R17, RZ, RZ, -R17 ;  /* 0x000000ffff117224 */ /* 0x000fe400078e0a11 */
[----:B------:R-:W-:Y:S01]  /*f700*/  @!P2 IMAD.IADD R2, R2, 0x1, -R8 ;  /* 0x000000010202a824 */ /* 0x000fe200078e0a08 */
[----:B------:R-:W-:Y:S01]  /*f710*/  ISETP.GE.AND P2, PT, R14, RZ, PT ;  /* 0x000000ff0e00720c */ /* 0x000fe20003f46270 */
[----:B0-----:R-:W-:Y:S02]  /*f720*/  IMAD.MOV.U32 R19, RZ, RZ, R11 ;  /* 0x000000ffff137224 */ /* 0x001fe400078e000b */
[----:B------:R-:W-:-:S04]  /*f730*/  IMAD.HI.U32 R11, R9, R16, RZ ;  /* 0x00000010090b7227 */ /* 0x000fc800078e00ff */
[----:B------:R-:W-:Y:S02]  /*f740*/  IMAD.MOV R12, RZ, RZ, -R12 ;  /* 0x000000ffff0c7224 */ /* 0x000fe400078e0a0c */
[C---:B------:R-:W-:Y:S02]  /*f750*/  IMAD R13, R8.reuse, R17, R13 ;  /* 0x00000011080d7224 */ /* 0x040fe400078e020d */
[----:B------:R-:W-:Y:S01]  /*f760*/  @!P3 IMAD.MOV R19, RZ, RZ, -R19 ;  /* 0x000000ffff13b224 */ /* 0x000fe200078e0a13 */
[----:B------:R-:W-:Y:S01]  /*f770*/  ISETP.GT.U32.AND P3, PT, R8, R2, PT ;  /* 0x000000020800720c */ /* 0x000fe20003f64070 */
[----:B------:R-:W-:Y:S01]  /*f780*/  @!P0 IMAD.IADD R10, R10, 0x1, -R8 ;  /* 0x000000010a0a8824 */ /* 0x000fe200078e0a08 */
[C---:B------:R-:W-:Y:S01]  /*f790*/  ISETP.GT.U32.AND P0, PT, R8.reuse, R13, PT ;  /* 0x0000000d0800720c */ /* 0x040fe20003f04070 */
[----:B------:R-:W-:Y:S01]  /*f7a0*/  IMAD.MOV R11, RZ, RZ, -R11 ;  /* 0x000000ffff0b7224 */ /* 0x000fe200078e0a0b */
[----:B------:R-:W-:Y:S01]  /*f7b0*/  STL [R1+0x438], R19 ;  /* 0x0004381301007387 */ /* 0x000fe20000100800 */
[----:B------:R-:W-:Y:S01]  /*f7c0*/  @!P1 IMAD.MOV R5, RZ, RZ, -R5 ;  /* 0x000000ffff059224 */ /* 0x000fe200078e0a05 */
[----:B------:R-:W-:Y:S01]  /*f7d0*/  ISETP.GE.AND P1, PT, R7, RZ, PT ;  /* 0x000000ff0700720c */ /* 0x000fe20003f26270 */
[----:B------:R-:W-:-:S02]  /*f7e0*/  IMAD R6, R8, R12, R6 ;  /* 0x0000000c08067224 */ /* 0x000fc400078e0206 */
[----:B------:R-:W-:Y:S01]  /*f7f0*/  IMAD.MOV.U32 R14, RZ, RZ, R10 ;  /* 0x000000ffff0e7224 */ /* 0x000fe200078e000a */
[----:B------:R0:W-:Y:S01]  /*f800*/  STL [R1+0x444], R5 ;  /* 0x0004440501007387 */ /* 0x0001e20000100800 */
[C---:B------:R-:W-:Y:S02]  /*f810*/  IMAD R7, R8.reuse, R11, R16 ;  /* 0x0000000b08077224 */ /* 0x040fe400078e0210 */
        /* <DEDUP_REMOVED lines=8> */
[C---:B0-----:R-:W-:Y:S01]  /*f8a0*/  VIADD R5, R0.reuse, 0x125 ;  /* 0x0000012500057836 */ /* 0x041fe20000000000 */
[----:B------:R-:W-:Y:S01]  /*f8b0*/  IABS R4, R12 ;  /* 0x0000000c00047213 */ /* 0x000fe20000000000 */
[--C-:B------:R-:W-:Y:S01]  /*f8c0*/  @!P0 IMAD.IADD R13, R13, 0x1, -R8.reuse ;  /* 0x000000010d0d8824 */ /* 0x100fe200078e0a08 */
[----:B------:R-:W-:Y:S01]  /*f8d0*/  ISETP.GE.AND P0, PT, R3, RZ, PT ;  /* 0x000000ff0300720c */ /* 0x000fe20003f06270 */
[----:B------:R-:W-:Y:S01]  /*f8e0*/  VIADD R10, R0, 0x126 ;  /* 0x00000126000a7836 */ /* 0x000fe20000000000 */
[----:B------:R-:W-:Y:S01]  /*f8f0*/  IABS R3, R5 ;  /* 0x0000000500037213 */ /* 0x000fe20000000000 */
[----:B------:R-:W-:Y:S01]  /*f900*/  @!P6 IMAD.IADD R6, R6, 0x1, -R8 ;  /* 0x000000010606e824 */ /* 0x000fe200078e0a08 */
[----:B------:R-:W-:Y:S01]  /*f910*/  ISETP.GT.U32.AND P6, PT, R8, R13, PT ;  /* 0x0000000d0800720c */ /* 0x000fe20003fc4070 */
[----:B-1----:R-:W-:-:S02]  /*f920*/  IMAD.MOV.U32 R14, RZ, RZ, R2 ;  /* 0x000000ffff0e7224 */ /* 0x002fc400078e0002 */
[----:B------:R-:W-:Y:S01]  /*f930*/  @!P5 IMAD.IADD R7, R7, 0x1, -R8 ;  /* 0x000000010707d824 */ /* 0x000fe200078e0a08 */
[C---:B------:R-:W-:Y:S01]  /*f940*/  ISETP.GT.U32.AND P5, PT, R8.reuse, R6, PT ;  /* 0x000000060800720c */ /* 0x040fe20003fa4070 */
[----:B------:R-:W-:Y:S02]  /*f950*/  @!P4 IMAD.MOV R14, RZ, RZ, -R14 ;  /* 0x000000ffff0ec224 */ /* 0x000fe400078e0a0e */
[----:B------:R-:W-:Y:S01]  /*f960*/  IMAD.HI.U32 R11, R9, R4, RZ ;  /* 0x00000004090b7227 */ /* 0x000fe200078e00ff */
[----:B------:R-:W-:Y:S02]  /*f970*/  ISETP.GT.U32.AND P4, PT, R8, R7, PT ;  /* 0x000000070800720c */ /* 0x000fe40003f84070 */
[----:B------:R0:W-:Y:S01]  /*f980*/  STL [R1+0x440], R14 ;  /* 0x0004400e01007387 */ /* 0x0001e20000100800 */
[----:B------:R-:W-:Y:S02]  /*f990*/  IMAD.MOV R2, RZ, RZ, -R11 ;  /* 0x000000ffff027224 */ /* 0x000fe400078e0a0b */
[----:B------:R-:W-:-:S02]  /*f9a0*/  @!P6 IMAD.IADD R13, R13, 0x1, -R8 ;  /* 0x000000010d0de824 */ /* 0x000fc400078e0a08 */
[----:B------:R-:W-:Y:S01]  /*f9b0*/  IMAD R4, R8, R2, R4 ;  /* 0x0000000208047224 */ /* 0x000fe200078e0204 */
[----:B------:R-:W-:Y:S01]  /*f9c0*/  IABS R2, R10 ;  /* 0x0000000a00027213 */ /* 0x000fe20000000000 */
[----:B------:R-:W-:Y:S02]  /*f9d0*/  VIADD R11, R0, 0x127 ;  /* 0x00000127000b7836 */ /* 0x000fe40000000000 */
[----:B------:R-:W-:Y:S01]  /*f9e0*/  @!P5 IMAD.IADD R6, R6, 0x1, -R8 ;  /* 0x000000010606d824 */ /* 0x000fe200078e0a08 */
[----:B------:R-:W-:Y:S01]  /*f9f0*/  ISETP.GT.U32.AND P6, PT, R8, R4, PT ;  /* 0x000000040800720c */ /* 0x000fe20003fc4070 */
[----:B0-----:R-:W-:Y:S01]  /*fa00*/  IMAD.HI.U32 R14, R9, R3, RZ ;  /* 0x00000003090e7227 */ /* 0x001fe200078e00ff */
[----:B------:R-:W-:Y:S02]  /*fa10*/  IABS R18, R11 ;  /* 0x0000000b00127213 */ /* 0x000fe40000000000 */
[----:B------:R-:W-:Y:S01]  /*fa20*/  ISETP.GE.AND P5, PT, R12, RZ, PT ;  /* 0x000000ff0c00720c */ /* 0x000fe20003fa6270 */
[----:B------:R-:W-:-:S02]  /*fa30*/  IMAD.MOV R14, RZ, RZ, -R14 ;  /* 0x000000ffff0e7224 */ /* 0x000fc400078e0a0e */
[----:B------:R-:W-:Y:S02]  /*fa40*/  @!P4 IMAD.IADD R7, R7, 0x1, -R8 ;  /* 0x000000010707c824 */ /* 0x000fe400078e0a08 */
[----:B------:R-:W-:Y:S02]  /*fa50*/  IMAD R3, R8, R14, R3 ;  /* 0x0000000e08037224 */ /* 0x000fe400078e0203 */
[----:B------:R-:W-:-:S03]  /*fa60*/  IMAD.HI.U32 R16, R9, R2, RZ ;  /* 0x0000000209107227 */ /* 0x000fc600078e00ff */
[----:B------:R-:W-:Y:S01]  /*fa70*/  ISETP.GT.U32.AND P4, PT, R8, R3, PT ;  /* 0x000000030800720c */ /* 0x000fe20003f84070 */
[----:B------:R-:W-:Y:S01]  /*fa80*/  @!P6 IMAD.IADD R4, R4, 0x1, -R8 ;  /* 0x000000010404e824 */ /* 0x000fe200078e0a08 */
[----:B------:R-:W-:Y:S01]  /*fa90*/  ISETP.GE.AND P6, PT, R5, RZ, PT ;  /* 0x000000ff0500720c */ /* 0x000fe20003fc6270 */
[----:B------:R-:W-:-:S04]  /*faa0*/  IMAD.HI.U32 R14, R9, R18, RZ ;  /* 0x00000012090e7227 */ /* 0x000fc800078e00ff */
[----:B------:R-:W-:Y:S02]  /*fab0*/  VIADD R12, R0, 0x128 ;  /* 0x00000128000c7836 */ /* 0x000fe40000000000 */
[----:B------:R-:W-:Y:S02]  /*fac0*/  IMAD.MOV R16, RZ, RZ, -R16 ;  /* 0x000000ffff107224 */ /* 0x000fe400078e0a10 */
[----:B------:R-:W-:Y:S02]  /*fad0*/  IMAD.MOV R14, RZ, RZ, -R14 ;  /* 0x000000ffff0e7224 */ /* 0x000fe400078e0a0e */
[----:B------:R-:W-:Y:S01]  /*fae0*/  @!P4 IMAD.IADD R3, R3, 0x1, -R8 ;  /* 0x000000010303c824 */ /* 0x000fe200078e0a08 */
[----:B------:R-:W-:Y:S01]  /*faf0*/  ISETP.GT.U32.AND P4, PT, R8, R4, PT ;  /* 0x000000040800720c */ /* 0x000fe20003f84070 */
[----:B------:R-:W-:Y:S02]  /*fb00*/  VIADD R5, R0, 0x129 ;  /* 0x0000012900057836 */ /* 0x000fe40000000000 */
[C---:B------:R-:W-:Y:S01]  /*fb10*/  IMAD R2, R8.reuse, R16, R2 ;  /* 0x0000001008027224 */ /* 0x040fe200078e0202 */
[----:B------:R-:W-:Y:S01]  /*fb20*/  IABS R16, R12 ;  /* 0x0000000c00107213 */ /* 0x000fe20000000000 */
[----:B------:R-:W-:Y:S01]  /*fb30*/  @!P2 IMAD.MOV R15, RZ, RZ, -R15 ;  /* 0x000000ffff0fa224 */ /* 0x000fe200078e0a0f */
[C---:B------:R-:W-:Y:S01]  /*fb40*/  ISETP.GT.U32.AND P2, PT, R8.reuse, R3, PT ;  /* 0x000000030800720c */ /* 0x040fe20003f44070 */
[----:B------:R-:W-:Y:S01]  /*fb50*/  IMAD R18, R8, R14, R18 ;  /* 0x0000000e08127224 */ /* 0x000fe200078e0212 */
[----:B------:R-:W-:Y:S01]  /*fb60*/  IABS R14, R5 ;  /* 0x00000005000e7213 */ /* 0x000fe20000000000 */
[----:B------:R-:W-:Y:S01]  /*fb70*/  IMAD.MOV.U32 R17, RZ, RZ, R13 ;  /* 0x000000ffff117224 */ /* 0x000fe200078e000d */
[----:B------:R0:W-:Y:S01]  /*fb80*/  STL [R1+0x54], R15 ;  /* 0x0000540f01007387 */ /* 0x0001e20000100800 */
[----:B------:R-:W-:-:S04]  /*fb90*/  IMAD.HI.U32 R13, R9, R16, RZ ;  /* 0x00000010090d7227 */ /* 0x000fc800078e00ff */
[----:B------:R-:W-:Y:S01]  /*fba0*/  @!P1 IMAD.MOV R17, RZ, RZ, -R17 ;  /* 0x000000ffff119224 */ /* 0x000fe200078e0a11 */
[----:B------:R-:W-:Y:S01]  /*fbb0*/  ISETP.GT.U32.AND P1, PT, R8, R2, PT ;  /* 0x000000020800720c */ /* 0x000fe20003f24070 */
[----:B------:R-:W-:Y:S01]  /*fbc0*/  @!P4 IMAD.IADD R4, R4, 0x1, -R8 ;  /* 0x000000010404c824 */ /* 0x000fe200078e0a08 */
[----:B------:R-:W-:Y:S01]  /*fbd0*/  ISETP.GE.AND P4, PT, R11, RZ, PT ;  /* 0x000000ff0b00720c */ /* 0x000fe20003f86270 */
[----:B------:R-:W-:Y:S01]  /*fbe0*/  IMAD.MOV R13, RZ, RZ, -R13 ;  /* 0x000000ffff0d7224 */ /* 0x000fe200078e0a0d */
[----:B------:R1:W-:Y:S01]  /*fbf0*/  STL [R1+0x58], R17 ;  /* 0x0000581101007387 */ /* 0x0003e20000100800 */
[----:B0-----:R-:W-:Y:S02]  /*fc00*/  IMAD.MOV.U32 R15, RZ, RZ, R6 ;  /* 0x000000ffff0f7224 */ /* 0x001fe400078e0006 */
[----:B------:R-:W-:-:S04]  /*fc10*/  IMAD.HI.U32 R6, R9, R14, RZ ;  /* 0x0000000e09067227 */ /* 0x000fc800078e00ff */
[----:B------:R-:W-:Y:S01]  /*fc20*/  @!P3 IMAD.MOV R15, RZ, RZ, -R15 ;  /* 0x000000ffff0fb224 */ /* 0x000fe200078e0a0f */
[C---:B------:R-:W-:Y:S01]  /*fc30*/  ISETP.GT.U32.AND P3, PT, R8.reuse, R18, PT ;  /* 0x000000120800720c */ /* 0x040fe20003f64070 */
[----:B------:R-:W-:Y:S02]  /*fc40*/  IMAD.MOV R6, RZ, RZ, -R6 ;  /* 0x000000ffff067224 */ /* 0x000fe400078e0a06 */
[----:B------:R-:W-:Y:S01]  /*fc50*/  @!P2 IMAD.IADD R3, R3, 0x1, -R8 ;  /* 0x000000010303a824 */ /* 0x000fe200078e0a08 */
[----:B------:R0:W-:Y:S01]  /*fc60*/  STL [R1+0x448], R15 ;  /* 0x0004480f01007387 */ /* 0x0001e20000100800 */
[----:B------:R-:W-:Y:S01]  /*fc70*/  IMAD R16, R8, R13, R16 ;  /* 0x0000000d08107224 */ /* 0x000fe200078e0210 */
[----:B------:R-:W-:Y:S01]  /*fc80*/  ISETP.GE.AND P2, PT, R12, RZ, PT ;  /* 0x000000ff0c00720c */ /* 0x000fe20003f46270 */
[----:B-1----:R-:W-:Y:S02]  /*fc90*/  IMAD.MOV.U32 R17, RZ, RZ, R4 ;  /* 0x000000ffff117224 */ /* 0x002fe400078e0004 */
[----:B------:R-:W-:-:S02]  /*fca0*/  IMAD R14, R8, R6, R14 ;  /* 0x00000006080e7224 */ /* 0x000fc400078e020e */
[----:B------:R-:W-:Y:S01]  /*fcb0*/  @!P5 IMAD.MOV R17, RZ, RZ, -R17 ;  /* 0x000000ffff11d224 */ /* 0x000fe200078e0a11 */
[----:B------:R-:W-:Y:S01]  /*fcc0*/  ISETP.GT.U32.AND P5, PT, R8, R16, PT ;  /* 0x000000100800720c */ /* 0x000fe20003fa4070 */
[--C-:B------:R-:W-:Y:S02]  /*fcd0*/  @!P1 IMAD.IADD R2, R2, 0x1, -R8.reuse ;  /* 0x0000000102029824 */ /* 0x100fe400078e0a08 */
[----:B0-----:R-:W-:Y:S02]  /*fce0*/  IMAD.MOV.U32 R15, RZ, RZ, R3 ;  /* 0x000000ffff0f7224 */ /* 0x001fe400078e0003 */
[----:B------:R-:W-:Y:S01]  /*fcf0*/  @!P0 IMAD.MOV R7, RZ, RZ, -R7 ;  /* 0x000000ffff078224 */ /* 0x000fe200078e0a07 */
[----:B------:R-:W-:Y:S01]  /*fd00*/  ISETP.GE.AND P0, PT, R10, RZ, PT ;  /* 0x000000ff0a00720c */ /* 0x000fe20003f06270 */
[----:B------:R-:W-:Y:S01]  /*fd10*/  @!P6 IMAD.MOV R15, RZ, RZ, -R15 ;  /* 0x000000ffff0fe224 */ /* 0x000fe200078e0a0f */
[----:B------:R-:W-:Y:S01]  /*fd20*/  ISETP.GT.U32.AND P6, PT, R8, R14, PT ;  /* 0x0000000e0800720c */ /* 0x000fe20003fc4070 */
[----:B------:R-:W-:Y:S01]  /*fd30*/  VIADD R10, R0, 0x12a ;  /* 0x0000012a000a7836 */ /* 0x000fe20000000000 */
[----:B------:R-:W-:Y:S01]  /*fd40*/  ISETP.GT.U32.AND P1, PT, R8, R2, PT ;  /* 0x000000020800720c */ /* 0x000fe20003f24070 */
[----:B------:R0:W-:Y:S01]  /*fd50*/  STL [R1+0x454], R7 ;  /* 0x0004540701007387 */ /* 0x0001e20000100800 */
[----:B------:R-:W-:-:S02]  /*fd60*/  @!P3 IMAD.IADD R18, R18, 0x1, -R8 ;  /* 0x000000011212b824 */ /* 0x000fc400078e0a08 */
[----:B------:R-:W-:Y:S01]  /*fd70*/  @!P5 IMAD.IADD R16, R16, 0x1, -R8 ;  /* 0x000000011010d824 */ /* 0x000fe200078e0a08 */
[----:B------:R-:W-:Y:S01]  /*fd80*/  IABS R12, R10 ;  /* 0x0000000a000c7213 */ /* 0x000fe20000000000 */
[----:B------:R-:W-:Y:S01]  /*fd90*/  STL [R1+0x450], R17 ;  /* 0x0004501101007387 */ /* 0x000fe20000100800 */
[----:B------:R-:W-:Y:S01]  /*fda0*/  ISETP.GT.U32.AND P3, PT, R8, R18, PT ;  /* 0x000000120800720c */ /* 0x000fe20003f64070 */
[----:B------:R-:W-:Y:S01]  /*fdb0*/  VIADD R6, R0, 0x12c ;  /* 0x0000012c00067836 */ /* 0x000fe20000000000 */
[----:B------:R-:W-:Y:S01]  /*fdc0*/  ISETP.GT.U32.AND P5, PT, R8, R16, PT ;  /* 0x000000100800720c */ /* 0x000fe20003fa4070 */
[----:B------:R-:W-:Y:S01]  /*fdd0*/  IMAD.HI.U32 R3, R9, R12, RZ ;  /* 0x0000000c09037227 */ /* 0x000fe200078e00ff */
[----:B------:R1:W-:Y:S02]  /*fde0*/  STL [R1+0x634], R15 ;  /* 0x0006340f01007387 */ /* 0x0003e40000100800 */
[----:B------:R-:W-:Y:S01]  /*fdf0*/  IABS R11, R6 ;  /* 0x00000006000b7213 */ /* 0x000fe20000000000 */
[----:B0-----:R-:W-:-:S02]  /*fe00*/  VIADD R7, R0, 0x12b ;  /* 0x0000012b00077836 */ /* 0x001fc40000000000 */
[--C-:B------:R-:W-:Y:S02]  /*fe10*/  @!P6 IMAD.IADD R14, R14, 0x1, -R8.reuse ;  /* 0x000000010e0ee824 */ /* 0x100fe400078e0a08 */
[--C-:B------:R-:W-:Y:S01]  /*fe20*/  @!P1 IMAD.IADD R2, R2, 0x1, -R8.reuse ;  /* 0x0000000102029824 */ /* 0x100fe200078e0a08 */
[----:B------:R-:W-:Y:S01]  /*fe30*/  IABS R4, R7 ;  /* 0x0000000700047213 */ /* 0x000fe20000000000 */
[----:B------:R-:W-:Y:S01]  /*fe40*/  IMAD.MOV R3, RZ, RZ, -R3 ;  /* 0x000000ffff037224 */ /* 0x000fe200078e0a03 */
[----:B------:R-:W-:Y:S01]  /*fe50*/  ISETP.GE.AND P1, PT, R5, RZ, PT ;  /* 0x000000ff0500720c */ /* 0x000fe20003f26270 */
[----:B------:R-:W-:Y:S01]  /*fe60*/  @!P5 IMAD.IADD R16, R16, 0x1, -R8 ;  /* 0x000000011010d824 */ /* 0x000fe200078e0a08 */
[----:B------:R-:W-:Y:S01]  /*fe70*/  ISETP.GT.U32.AND P6, PT, R8, R14, PT ;  /* 0x0000000e0800720c */ /* 0x000fe20003fc4070 */
[----:B------:R-:W-:-:S04]  /*fe80*/  IMAD.HI.U32 R5, R9, R4, RZ ;  /* 0x0000000409057227 */ /* 0x000fc800078e00ff */
[----:B------:R-:W-:Y:S02]  /*fe90*/  IMAD.MOV R5, RZ, RZ, -R5 ;  /* 0x000000ffff057224 */ /* 0x000fe400078e0a05 */
[C---:B------:R-:W-:Y:S02]  /*fea0*/  IMAD R12, R8.reuse, R3, R12 ;  /* 0x00000003080c7224 */ /* 0x040fe400078e020c */
[----:B------:R-:W-:Y:S02]  /*feb0*/  IMAD R4, R8, R5, R4 ;  /* 0x0000000508047224 */ /* 0x000fe400078e0204 */
[----:B------:R-:W-:Y:S01]  /*fec0*/  VIADD R3, R0, 0x12d ;  /* 0x0000012d00037836 */ /* 0x000fe20000000000 */
[----:B------:R-:W-:Y:S01]  /*fed0*/  ISETP.GT.U32.AND P5, PT, R8, R12, PT ;  /* 0x0000000c0800720c */ /* 0x000fe20003fa4070 */
[--C-:B------:R-:W-:Y:S01]  /*fee0*/  @!P6 IMAD.IADD R14, R14, 0x1, -R8.reuse ;  /* 0x000000010e0ee824 */ /* 0x100fe200078e0a08 */
[----:B------:R-:W-:Y:S01]  /*fef0*/  ISETP.GT.U32.AND P6, PT, R8, R4, PT ;  /* 0x000000040800720c */ /* 0x000fe20003fc4070 */
[----:B------:R-:W-:Y:S01]  /*ff00*/  @!P3 IMAD.IADD R18, R18, 0x1, -R8 ;  /* 0x000000011212b824 */ /* 0x000fe200078e0a08 */
[----:B-1----:R-:W-:Y:S01]  /*ff10*/  IABS R15, R3 ;  /* 0x00000003000f7213 */ /* 0x002fe20000000000 */
[----:B------:R-:W-:Y:S01]  /*ff20*/  IMAD.MOV.U32 R13, RZ, RZ, R2 ;  /* 0x000000ffff0d7224 */ /* 0x000fe200078e0002 */
[----:B------:R-:W-:Y:S01]  /*ff30*/  ISETP.GE.AND P3, PT, R10, RZ, PT ;  /* 0x000000ff0a00720c */ /* 0x000fe20003f66270 */
[----:B------:R-:W-:-:S02]  /*ff40*/  VIADD R10, R0, 0x12e ;  /* 0x0000012e000a7836 */ /* 0x000fc40000000000 */
[----:B------:R-:W-:Y:S01]  /*ff50*/  @!P0 IMAD.MOV R13, RZ, RZ, -R13 ;  /* 0x000000ffff0d8224 */ /* 0x000fe200078e0a0d */
[----:B------:R-:W-:Y:S01]  /*ff60*/  ISETP.GE.AND P0, PT, R7, RZ, PT ;  /* 0x000000ff0700720c */ /* 0x000fe20003f06270 */
[C---:B------:R-:W-:Y:S01]  /*ff70*/  IMAD.HI.U32 R19, R9.reuse, R15, RZ ;  /* 0x0000000f09137227 */ /* 0x040fe200078e00ff */
[----:B------:R-:W-:Y:S02]  /*ff80*/  IABS R7, R10 ;  /* 0x0000000a00077213 */ /* 0x000fe40000000000 */
[----:B------:R0:W-:Y:S01]  /*ff90*/  STL [R1+0x45c], R13 ;  /* 0x00045c0d01007387 */ /* 0x0001e20000100800 */
[--C-:B------:R-:W-:Y:S02]  /*ffa0*/  @!P5 IMAD.IADD R12, R12, 0x1, -R8.reuse ;  /* 0x000000010c0cd824 */ /* 0x100fe400078e0a08 */
[----:B------:R-:W-:Y:S02]  /*ffb0*/  @!P6 IMAD.IADD R4, R4, 0x1, -R8 ;  /* 0x000000010404e824 */ /* 0x000fe400078e0a08 */
[----:B------:R-:W-:Y:S01]  /*ffc0*/  @!P4 IMAD.MOV R18, RZ, RZ, -R18 ;  /* 0x000000ffff12c224 */ /* 0x000fe200078e0a12 */
[----:B------:R-:W-:Y:S01]  /*ffd0*/  ISETP.GT.U32.AND P6, PT, R8, R12, PT ;  /* 0x0000000c0800720c */ /* 0x000fe20003fc4070 */
[----:B------:R-:W-:Y:S01]  /*ffe0*/  VIADD R5, R0, 0x12f ;  /* 0x0000012f00057836 */ /* 0x000fe20000000000 */
[----:B------:R-:W-:Y:S01]  /*fff0*/  ISETP.GE.AND P4, PT, R6, RZ, PT ;  /* 0x000000ff0600720c */ /* 0x000fe20003f86270 */
[----:B------:R-:W-:Y:S01]  /*10000*/  IMAD.MOV R19, RZ, RZ, -R19 ;  /* 0x000000ffff137224 */ /* 0x000fe200078e0a13 */
[----:B------:R1:W-:Y:S01]  /*10010*/  STL [R1+0x458], R18 ;  /* 0x0004581201007387 */ /* 0x0003e20000100800 */
[----:B------:R-:W-:Y:S01]  /*10020*/  IMAD.HI.U32 R17, R9, R7, RZ ;  /* 0x0000000709117227 */ /* 0x000fe200078e00ff */
[----:B0-----:R-:W-:-:S03]  /*10030*/  IABS R13, R5 ;  /* 0x00000005000d7213 */ /* 0x001fc60000000000 */
[----:B------:R-:W-:-:S04]  /*10040*/  IMAD.HI.U32 R2, R9, R11, RZ ;  /* 0x0000000b09027227 */ /* 0x000fc800078e00ff */
[C---:B------:R-:W-:Y:S02]  /*10050*/  IMAD R6, R8.reuse, R19, R15 ;  /* 0x0000001308067224 */ /* 0x040fe400078e020f */
[----:B-1----:R-:W-:Y:S02]  /*10060*/  IMAD.MOV.U32 R18, RZ, RZ, R16 ;  /* 0x000000ffff127224 */ /* 0x002fe400078e0010 */
[----:B------:R-:W-:Y:S02]  /*10070*/  IMAD.MOV R17, RZ, RZ, -R17 ;  /* 0x000000ffff117224 */ /* 0x000fe400078e0a11 */
[----:B------:R-:W-:Y:S01]  /*10080*/  @!P2 IMAD.MOV R18, RZ, RZ, -R18 ;  /* 0x000000ffff12a224 */ /* 0x000fe200078e0a12 */
[----:B------:R-:W-:Y:S01]  /*10090*/  ISETP.GT.U32.AND P2, PT, R8, R4, PT ;  /* 0x000000040800720c */ /* 0x000fe20003f44070 */
[----:B------:R-:W-:Y:S02]  /*100a0*/  IMAD.MOV R2, RZ, RZ, -R2 ;  /* 0x000000ffff027224 */ /* 0x000fe400078e0a02 */
[----:B------:R-:W-:Y:S01]  /*100b0*/  @!P6 IMAD.IADD R12, R12, 0x1, -R8 ;  /* 0x000000010c0ce824 */ /* 0x000fe200078e0a08 */
[C---:B------:R-:W-:Y:S01]  /*100c0*/  ISETP.GT.U32.AND P6, PT, R8.reuse, R6, PT ;  /* 0x000000060800720c */ /* 0x040fe20003fc4070 */
[----:B------:R-:W-:Y:S01]  /*100d0*/  IMAD.HI.U32 R16, R9, R13, RZ ;  /* 0x0000000d09107227 */ /* 0x000fe200078e00ff */
[----:B------:R0:W-:Y:S03]  /*100e0*/  STL [R1+0x22c], R18 ;  /* 0x00022c1201007387 */ /* 0x0001e60000100800 */
[----:B------:R-:W-:-:S02]  /*100f0*/  IMAD R7, R8, R17, R7 ;  /* 0x0000001108077224 */ /* 0x000fc400078e0207 */
[----:B------:R-:W-:Y:S02]  /*10100*/  IMAD R11, R8, R2, R11 ;  /* 0x00000002080b7224 */ /* 0x000fe400078e020b */
[----:B------:R-:W-:Y:S02]  /*10110*/  IMAD.MOV.U32 R17, RZ, RZ, R12 ;  /* 0x000000ffff117224 */ /* 0x000fe400078e000c */
[----:B------:R-:W-:Y:S01]  /*10120*/  VIADD R2, R0, 0x130 ;  /* 0x0000013000027836 */ /* 0x000fe20000000000 */
[C---:B------:R-:W-:Y:S01]  /*10130*/  ISETP.GT.U32.AND P5, PT, R8.reuse, R11, PT ;  /* 0x0000000b0800720c */ /* 0x040fe20003fa4070 */
[----:B0-----:R-:W-:Y:S02]  /*10140*/  IMAD.MOV.U32 R18, RZ, RZ, R14 ;  /* 0x000000ffff127224 */ /* 0x001fe400078e000e */
[----:B------:R-:W-:Y:S01]  /*10150*/  IMAD.MOV R16, RZ, RZ, -R16 ;  /* 0x000000ffff107224 */ /* 0x000fe200078e0a10 */
[----:B------:R-:W-:Y:S01]  /*10160*/  IABS R15, R2 ;  /* 0x00000002000f7213 */ /* 0x000fe20000000000 */
[----:B------:R-:W-:Y:S01]  /*10170*/  @!P1 IMAD.MOV R18, RZ, RZ, -R18 ;  /* 0x000000ffff129224 */ /* 0x000fe200078e0a12 */
[----:B------:R-:W-:Y:S01]  /*10180*/  ISETP.GE.AND P1, PT, R3, RZ, PT ;  /* 0x000000ff0300720c */ /* 0x000fe20003f26270 */
[----:B------:R-:W-:Y:S01]  /*10190*/  @!P3 IMAD.MOV R17, RZ, RZ, -R17 ;  /* 0x000000ffff11b224 */ /* 0x000fe200078e0a11 */
[C---:B------:R-:W-:Y:S01]  /*101a0*/  ISETP.GT.U32.AND P3, PT, R8.reuse, R7, PT ;  /* 0x000000070800720c */ /* 0x040fe20003f64070 */
[----:B------:R-:W-:Y:S01]  /*101b0*/  IMAD R3, R8, R16, R13 ;  /* 0x0000001008037224 */ /* 0x000fe200078e020d */
[----:B------:R-:W-:Y:S01]  /*101c0*/  STL [R1+0x230], R18 ;  /* 0x0002301201007387 */ /* 0x000fe20000100800 */
[----:B------:R-:W-:-:S02]  /*101d0*/  @!P6 IMAD.IADD R6, R6, 0x1, -R8 ;  /* 0x000000010606e824 */ /* 0x000fc400078e0a08 */
[----:B------:R-:W-:Y:S01]  /*101e0*/  IMAD.HI.U32 R14, R9, R15, RZ ;  /* 0x0000000f090e7227 */ /* 0x000fe200078e00ff */
[----:B------:R-:W-:Y:S01]  /*101f0*/  ISETP.GT.U32.AND P6, PT, R8, R3, PT ;  /* 0x000000030800720c */ /* 0x000fe20003fc4070 */
[----:B------:R0:W-:Y:S02]  /*10200*/  STL [R1+0x618], R17 ;  /* 0x0006181101007387 */ /* 0x0001e40000100800 */
[----:B------:R-:W-:Y:S02]  /*10210*/  IMAD.MOV R14, RZ, RZ, -R14 ;  /* 0x000000ffff0e7224 */ /* 0x000fe400078e0a0e */
[--C-:B------:R-:W-:Y:S01]  /*10220*/  @!P2 IMAD.IADD R4, R4, 0x1, -R8.reuse ;  /* 0x000000010404a824 */ /* 0x100fe200078e0a08 */
[----:B------:R-:W-:Y:S01]  /*10230*/  ISETP.GE.AND P2, PT, R10, RZ, PT ;  /* 0x000000ff0a00720c */ /* 0x000fe20003f46270 */
[----:B------:R-:W-:Y:S02]  /*10240*/  @!P3 IMAD.IADD R7, R7, 0x1, -R8 ;  /* 0x000000010707b824 */ /* 0x000fe400078e0a08 */
[----:B------:R-:W-:-:S02]  /*10250*/  IMAD R15, R8, R14, R15 ;  /* 0x0000000e080f7224 */ /* 0x000fc400078e020f */
[----:B------:R-:W-:Y:S01]  /*10260*/  VIADD R14, R0, 0x131 ;  /* 0x00000131000e7836 */ /* 0x000fe20000000000 */
[C---:B------:R-:W-:Y:S01]  /*10270*/  ISETP.GT.U32.AND P3, PT, R8.reuse, R7, PT ;  /* 0x000000070800720c */ /* 0x040fe20003f64070 */
[----:B------:R-:W-:Y:S02]  /*10280*/  IMAD.MOV.U32 R12, RZ, RZ, R4 ;  /* 0x000000ffff0c7224 */ /* 0x000fe400078e0004 */
[----:B------:R-:W-:Y:S01]  /*10290*/  @!P6 IMAD.IADD R3, R3, 0x1, -R8 ;  /* 0x000000010303e824 */ /* 0x000fe200078e0a08 */
[----:B0-----:R-:W-:Y:S01]  /*102a0*/  IABS R17, R14 ;  /* 0x0000000e00117213 */ /* 0x001fe20000000000 */
[----:B------:R-:W-:Y:S01]  /*102b0*/  @!P0 IMAD.MOV R12, RZ, RZ, -R12 ;  /* 0x000000ffff0c8224 */ /* 0x000fe200078e0a0c */
[C---:B------:R-:W-:Y:S01]  /*102c0*/  ISETP.GT.U32.AND P0, PT, R8.reuse, R6, PT ;  /* 0x000000060800720c */ /* 0x040fe20003f04070 */
[----:B------:R-:W-:Y:S01]  /*102d0*/  @!P5 IMAD.IADD R11, R11, 0x1, -R8 ;  /* 0x000000010b0bd824 */ /* 0x000fe200078e0a08 */
[C---:B------:R-:W-:Y:S01]  /*102e0*/  ISETP.GT.U32.AND P6, PT, R8.reuse, R3, PT ;  /* 0x000000030800720c */ /* 0x040fe20003fc4070 */
[----:B------:R-:W-:Y:S01]  /*102f0*/  IMAD.HI.U32 R18, R9, R17, RZ ;  /* 0x0000001109127227 */ /* 0x000fe200078e00ff */
[----:B------:R0:W-:Y:S02]  /*10300*/  STL [R1+0x614], R12 ;  /* 0x0006140c01007387 */ /* 0x0001e40000100800 */
[----:B------:R-:W-:Y:S01]  /*10310*/  ISETP.GT.U32.AND P5, PT, R8, R11, PT ;  /* 0x0000000b0800720c */ /* 0x000fe20003fa4070 */
[----:B------:R-:W-:-:S02]  /*10320*/  IMAD.MOV R18, RZ, RZ, -R18 ;  /* 0x000000ffff127224 */ /* 0x000fc400078e0a12 */
[--C-:B------:R-:W-:Y:S01]  /*10330*/  @!P3 IMAD.IADD R7, R7, 0x1, -R8.reuse ;  /* 0x000000010707b824 */ /* 0x100fe200078e0a08 */
[----:B------:R-:W-:Y:S01]  /*10340*/  ISETP.GE.AND P3, PT, R2, RZ, PT ;  /* 0x000000ff0200720c */ /* 0x000fe20003f66270 */
[----:B------:R-:W-:Y:S02]  /*10350*/  IMAD R2, R8, R18, R17 ;  /* 0x0000001208027224 */ /* 0x000fe400078e0211 */
[--C-:B------:R-:W-:Y:S01]  /*10360*/  @!P0 IMAD.IADD R6, R6, 0x1, -R8.reuse ;  /* 0x0000000106068824 */ /* 0x100fe200078e0a08 */
[----:B------:R-:W-:Y:S01]  /*10370*/  ISETP.GT.U32.AND P0, PT, R8, R15, PT ;  /* 0x0000000f0800720c */ /* 0x000fe20003f04070 */
[----:B------:R-:W-:Y:S02]  /*10380*/  VIADD R10, R0, 0x132 ;  /* 0x00000132000a7836 */ /* 0x000fe40000000000 */
[--C-:B------:R-:W-:Y:S01]  /*10390*/  @!P6 IMAD.IADD R3, R3, 0x1, -R8.reuse ;  /* 0x000000010303e824 */ /* 0x100fe200078e0a08 */
[----:B------:R-:W-:Y:S01]  /*103a0*/  ISETP.GT.U32.AND P6, PT, R8, R2, PT ;  /* 0x000000020800720c */ /* 0x000fe20003fc4070 */
[C---:B------:R-:W-:Y:S01]  /*103b0*/  VIADD R4, R0.reuse, 0x133 ;  /* 0x0000013300047836 */ /* 0x040fe20000000000 */
[----:B------:R-:W-:Y:S01]  /*103c0*/  IABS R16, R10 ;  /* 0x0000000a00107213 */ /* 0x000fe20000000000 */
[----:B------:R-:W-:Y:S01]  /*103d0*/  @!P5 IMAD.IADD R11, R11, 0x1, -R8 ;  /* 0x000000010b0bd824 */ /* 0x000fe200078e0a08 */
[----:B------:R-:W-:Y:S01]  /*103e0*/  ISETP.GE.AND P5, PT, R5, RZ, PT ;  /* 0x000000ff0500720c */ /* 0x000fe20003fa6270 */
[----:B------:R-:W-:Y:S01]  /*103f0*/  VIADD R5, R0, 0x134 ;  /* 0x0000013400057836 */ /* 0x000fe20000000000 */
[----:B------:R-:W-:Y:S01]  /*10400*/  IABS R13, R4 ;  /* 0x00000004000d7213 */ /* 0x000fe20000000000 */
[----:B------:R-:W-:-:S03]  /*10410*/  IMAD.HI.U32 R17, R9, R16, RZ ;  /* 0x0000001009117227 */ /* 0x000fc600078e00ff */
[----:B0-----:R-:W-:Y:S01]  /*10420*/  IABS R12, R5 ;  /* 0x00000005000c7213 */ /* 0x001fe20000000000 */
[----:B------:R-:W-:Y:S01]  /*10430*/  @!P0 IMAD.IADD R15, R15, 0x1, -R8 ;  /* 0x000000010f0f8824 */ /* 0x000fe200078e0a08 */
[----:B------:R-:W-:Y:S01]  /*10440*/  ISETP.GE.AND P0, PT, R14, RZ, PT ;  /* 0x000000ff0e00720c */ /* 0x000fe20003f06270 */
[----:B------:R-:W-:-:S04]  /*10450*/  IMAD.HI.U32 R18, R9, R13, RZ ;  /* 0x0000000d09127227 */ /* 0x000fc800078e00ff */
[----:B------:R-:W-:Y:S02]  /*10460*/  IMAD.MOV R17, RZ, RZ, -R17 ;  /* 0x000000ffff117224 */ /* 0x000fe400078e0a11 */
[----:B------:R-:W-:Y:S01]  /*10470*/  @!P6 IMAD.IADD R2, R2, 0x1, -R8 ;  /* 0x000000010202e824 */ /* 0x000fe200078e0a08 */
[C---:B------:R-:W-:Y:S01]  /*10480*/  ISETP.GT.U32.AND P6, PT, R8.reuse, R15, PT ;  /* 0x0000000f0800720c */ /* 0x040fe20003fc4070 */
[----:B------:R-:W-:Y:S02]  /*10490*/  IMAD.MOV R18, RZ, RZ, -R18 ;  /* 0x000000ffff127224 */ /* 0x000fe400078e0a12 */
[----:B------:R-:W-:Y:S02]  /*104a0*/  IMAD R16, R8, R17, R16 ;  /* 0x0000001108107224 */ /* 0x000fe400078e0210 */
[----:B------:R-:W-:Y:S02]  /*104b0*/  IMAD.MOV.U32 R22, RZ, RZ, R11 ;  /* 0x000000ffff167224 */ /* 0x000fe400078e000b */
[----:B------:R-:W-:-:S02]  /*104c0*/  IMAD.MOV.U32 R21, RZ, RZ, R6 ;  /* 0x000000ffff157224 */ /* 0x000fc400078e0006 */
[C---:B------:R-:W-:Y:S02]  /*104d0*/  IMAD R13, R8.reuse, R18, R13 ;  /* 0x00000012080d7224 */ /* 0x040fe400078e020d */
[----:B------:R-:W-:Y:S01]  /*104e0*/  @!P4 IMAD.MOV R22, RZ, RZ, -R22 ;  /* 0x000000ffff16c224 */ /* 0x000fe200078e0a16 */
[----:B------:R-:W-:Y:S01]  /*104f0*/  ISETP.GT.U32.AND P4, PT, R8, R16, PT ;  /* 0x000000100800720c */ /* 0x000fe20003f84070 */
[----:B------:R-:W-:-:S03]  /*10500*/  IMAD.HI.U32 R19, R9, R12, RZ ;  /* 0x0000000c09137227 */ /* 0x000fc600078e00ff */
[----:B------:R-:W-:Y:S01]  /*10510*/  STL [R1+0x600], R22 ;  /* 0x0006001601007387 */ /* 0x000fe20000100800 */
[----:B------:R-:W-:Y:S02]  /*10520*/  VIADD R14, R0, 0x135 ;  /* 0x00000135000e7836 */ /* 0x000fe40000000000 */
[----:B------:R-:W-:Y:S01]  /*10530*/  @!P1 IMAD.MOV R21, RZ, RZ, -R21 ;  /* 0x000000ffff159224 */ /* 0x000fe200078e0a15 */
[C---:B------:R-:W-:Y:S01]  /*10540*/  ISETP.GT.U32.AND P1, PT, R8.reuse, R2, PT ;  /* 0x000000020800720c */ /* 0x040fe20003f24070 */
[----:B------:R-:W-:Y:S01]  /*10550*/  @!P2 IMAD.MOV R7, RZ, RZ, -R7 ;  /* 0x000000ffff07a224 */ /* 0x000fe200078e0a07 */
[C---:B------:R-:W-:Y:S01]  /*10560*/  ISETP.GT.U32.AND P2, PT, R8.reuse, R13, PT ;  /* 0x0000000d0800720c */ /* 0x040fe20003f44070 */
[----:B------:R-:W-:Y:S01]  /*10570*/  IMAD.MOV R19, RZ, RZ, -R19 ;  /* 0x000000ffff137224 */ /* 0x000fe200078e0a13 */
[----:B------:R-:W-:Y:S01]  /*10580*/  IABS R11, R14 ;  /* 0x0000000e000b7213 */ /* 0x000fe20000000000 */
[----:B------:R-:W-:Y:S01]  /*10590*/  @!P6 IMAD.IADD R15, R15, 0x1, -R8 ;  /* 0x000000010f0fe824 */ /* 0x000fe200078e0a08 */
[----:B------:R-:W-:Y:S01]  /*105a0*/  STL [R1+0x608], R21 ;  /* 0x0006081501007387 */ /* 0x000fe20000100800 */
[----:B------:R-:W-:-:S02]  /*105b0*/  IMAD R12, R8, R19, R12 ;  /* 0x00000013080c7224 */ /* 0x000fc400078e020c */
[----:B------:R-:W-:Y:S01]  /*105c0*/  IMAD.MOV.U32 R18, RZ, RZ, R3 ;  /* 0x000000ffff127224 */ /* 0x000fe200078e0003 */
[----:B------:R0:W-:Y:S01]  /*105d0*/  STL [R1+0x60c], R7 ;  /* 0x00060c0701007387 */ /* 0x0001e20000100800 */
[----:B------:R-:W-:Y:S01]  /*105e0*/  IMAD.HI.U32 R3, R9, R11, RZ ;  /* 0x0000000b09037227 */ /* 0x000fe200078e00ff */
[----:B------:R-:W-:-:S03]  /*105f0*/  ISETP.GT.U32.AND P6, PT, R8, R12, PT ;  /* 0x0000000c0800720c */ /* 0x000fc60003fc4070 */
[----:B------:R-:W-:Y:S01]  /*10600*/  @!P5 IMAD.MOV R18, RZ, RZ, -R18 ;  /* 0x000000ffff12d224 */ /* 0x000fe200078e0a12 */
[----:B------:R-:W-:Y:S01]  /*10610*/  ISETP.GE.AND P5, PT, R10, RZ, PT ;  /* 0x000000ff0a00720c */ /* 0x000fe20003fa6270 */
[--C-:B------:R-:W-:Y:S01]  /*10620*/  @!P4 IMAD.IADD R16, R16, 0x1, -R8.reuse ;  /* 0x000000011010c824 */ /* 0x100fe200078e0a08 */
[----:B------:R-:W-:Y:S01]  /*10630*/  ISETP.GE.AND P4, PT, R5, RZ, PT ;  /* 0x000000ff0500720c */ /* 0x000fe20003f86270 */
[----:B------:R-:W-:Y:S01]  /*10640*/  IMAD.MOV R3, RZ, RZ, -R3 ;  /* 0x000000ffff037224 */ /* 0x000fe200078e0a03 */
[----:B------:R-:W-:Y:S01]  /*10650*/  STL [R1+0x610], R18 ;  /* 0x0006101201007387 */ /* 0x000fe20000100800 */
[----:B0-----:R-:W-:Y:S02]  /*10660*/  IMAD.MOV.U32 R7, RZ, RZ, R15 ;  /* 0x000000ffff077224 */ /* 0x001fe400078e000f */
[----:B------:R-:W-:Y:S01]  /*10670*/  @!P1 IMAD.IADD R2, R2, 0x1, -R8 ;  /* 0x0000000102029824 */ /* 0x000fe200078e0a08 */
[----:B------:R-:W-:Y:S01]  /*10680*/  ISETP.GE.AND P1, PT, R4, RZ, PT ;  /* 0x000000ff0400720c */ /* 0x000fe20003f26270 */
[----:B------:R-:W-:-:S02]  /*10690*/  @!P3 IMAD.MOV R7, RZ, RZ, -R7 ;  /* 0x000000ffff07b224 */ /* 0x000fc400078e0a07 */
[--C-:B------:R-:W-:Y:S01]  /*106a0*/  @!P2 IMAD.IADD R13, R13, 0x1, -R8.reuse ;  /* 0x000000010d0da824 */ /* 0x100fe200078e0a08 */
[----:B------:R-:W-:Y:S01]  /*106b0*/  ISETP.GT.U32.AND P2, PT, R8, R16, PT ;  /* 0x000000100800720c */ /* 0x000fe20003f44070 */
[----:B------:R-:W-:Y:S01]  /*106c0*/  VIADD R17, R0, 0x136 ;  /* 0x0000013600117836 */ /* 0x000fe20000000000 */
[----:B------:R0:W-:Y:S01]  /*106d0*/  STL [R1+0x1fc], R7 ;  /* 0x0001fc0701007387 */ /* 0x0001e20000100800 */
[----:B------:R-:W-:Y:S02]  /*106e0*/  IMAD R11, R8, R3, R11 ;  /* 0x00000003080b7224 */ /* 0x000fe400078e020b */
[----:B------:R-:W-:Y:S01]  /*106f0*/  @!P6 IMAD.IADD R12, R12, 0x1, -R8 ;  /* 0x000000010c0ce824 */ /* 0x000fe200078e0a08 */
[----:B------:R-:W-:Y:S01]  /*10700*/  IABS R6, R17 ;  /* 0x0000001100067213 */ /* 0x000fe20000000000 */
[----:B------:R-:W-:Y:S01]  /*10710*/  VIADD R3, R0, 0x137 ;  /* 0x0000013700037836 */ /* 0x000fe20000000000 */
[C---:B------:R-:W-:Y:S02]  /*10720*/  ISETP.GT.U32.AND P6, PT, R8.reuse, R13, PT ;  /* 0x0000000d0800720c */ /* 0x040fe40003fc4070 */
[----:B------:R-:W-:Y:S01]  /*10730*/  ISETP.GT.U32.AND P3, PT, R8, R12, PT ;  /* 0x0000000c0800720c */ /* 0x000fe20003f64070 */
[----:B------:R-:W-:Y:S01]  /*10740*/  IMAD.HI.U32 R4, R9, R6, RZ ;  /* 0x0000000609047227 */ /* 0x000fe200078e00ff */
[----:B------:R-:W-:-:S03]  /*10750*/  IABS R5, R3 ;  /* 0x0000000300057213 */ /* 0x000fc60000000000 */
[----:B0-----:R-:W-:Y:S02]  /*10760*/  IMAD.MOV.U32 R7, RZ, RZ, R2 ;  /* 0x000000ffff077224 */ /* 0x001fe400078e0002 */
[----:B------:R-:W-:Y:S01]  /*10770*/  @!P2 IMAD.IADD R16, R16, 0x1, -R8 ;  /* 0x000000011010a824 */ /* 0x000fe200078e0a08 */
[----:B------:R-:W-:Y:S01]  /*10780*/  ISETP.GE.AND P2, PT, R14, RZ, PT ;  /* 0x000000ff0e00720c */ /* 0x000fe20003f46270 */
[----:B------:R-:W-:Y:S01]  /*10790*/  @!P0 IMAD.MOV R7, RZ, RZ, -R7 ;  /* 0x000000ffff078224 */ /* 0x000fe200078e0a07 */
[C---:B------:R-:W-:Y:S01]  /*107a0*/  ISETP.GT.U32.AND P0, PT, R8.reuse, R11, PT ;  /* 0x0000000b0800720c */ /* 0x040fe20003f04070 */
[----:B------:R-:W-:Y:S02]  /*107b0*/  IMAD.MOV R4, RZ, RZ, -R4 ;  /* 0x000000ffff047224 */ /* 0x000fe400078e0a04 */
[----:B------:R-:W-:Y:S01]  /*107c0*/  IMAD.MOV.U32 R15, RZ, RZ, R16 ;  /* 0x000000ffff0f7224 */ /* 0x000fe200078e0010 */
[----:B------:R0:W-:Y:S01]  /*107d0*/  STL [R1+0x214], R7 ;  /* 0x0002140701007387 */ /* 0x0001e20000100800 */
[----:B------:R-:W-:-:S02]  /*107e0*/  IMAD R6, R8, R4, R6 ;  /* 0x0000000408067224 */ /* 0x000fc400078e0206 */
[----:B------:R-:W-:-:S04]  /*107f0*/  IMAD.HI.U32 R14, R9, R5, RZ ;  /* 0x00000005090e7227 */ /* 0x000fc800078e00ff */
[----:B------:R-:W-:Y:S02]  /*10800*/  @!P5 IMAD.MOV R15, RZ, RZ, -R15 ;  /* 0x000000ffff0fd224 */ /* 0x000fe400078e0a0f */
[--C-:B------:R-:W-:Y:S01]  /*10810*/  @!P0 IMAD.IADD R11, R11, 0x1, -R8.reuse ;  /* 0x000000010b0b8824 */ /* 0x100fe200078e0a08 */
[----:B------:R-:W-:Y:S01]  /*10820*/  ISETP.GE.AND P0, PT, R3, RZ, PT ;  /* 0x000000ff0300720c */ /* 0x000fe20003f06270 */
[----:B0-----:R-:W-:Y:S01]  /*10830*/  VIADD R7, R0, 0x139 ;  /* 0x0000013900077836 */ /* 0x001fe20000000000 */
[----:B------:R0:W-:Y:S01]  /*10840*/  STL [R1+0x5e8], R15 ;  /* 0x0005e80f01007387 */ /* 0x0001e20000100800 */
[----:B------:R-:W-:Y:S01]  /*10850*/  @!P6 IMAD.IADD R13, R13, 0x1, -R8 ;  /* 0x000000010d0de824 */ /* 0x000fe200078e0a08 */
[----:B------:R-:W-:Y:S01]  /*10860*/  ISETP.GT.U32.AND P6, PT, R8, R6, PT ;  /* 0x000000060800720c */ /* 0x000fe20003fc4070 */
[----:B------:R-:W-:Y:S01]  /*10870*/  IMAD.MOV R14, RZ, RZ, -R14 ;  /* 0x000000ffff0e7224 */ /* 0x000fe200078e0a0e */
[----:B------:R-:W-:Y:S01]  /*10880*/  IABS R3, R7 ;  /* 0x0000000700037213 */ /* 0x000fe20000000000 */
[----:B------:R-:W-:Y:S01]  /*10890*/  @!P3 IMAD.IADD R12, R12, 0x1, -R8 ;  /* 0x000000010c0cb824 */ /* 0x000fe200078e0a08 */
[----:B------:R-:W-:Y:S01]  /*108a0*/  ISETP.GT.U32.AND P5, PT, R8, R11, PT ;  /* 0x0000000b0800720c */ /* 0x000fe20003fa4070 */
[----:B------:R-:W-:Y:S01]  /*108b0*/  @!P1 IMAD.MOV R13, RZ, RZ, -R13 ;  /* 0x000000ffff0d9224 */ /* 0x000fe200078e0a0d */
[----:B------:R-:W-:Y:S01]  /*108c0*/  ISETP.GE.AND P3, PT, R17, RZ, PT ;  /* 0x000000ff1100720c */ /* 0x000fe20003f66270 */
[----:B------:R-:W-:-:S02]  /*108d0*/  IMAD.MOV.U32 R16, RZ, RZ, R12 ;  /* 0x000000ffff107224 */ /* 0x000fc400078e000c */
[----:B0-----:R-:W-:Y:S01]  /*108e0*/  IMAD.MOV.U32 R15, RZ, RZ, R3 ;  /* 0x000000ffff0f7224 */ /* 0x001fe200078e0003 */
[----:B------:R0:W-:Y:S01]  /*108f0*/  STL [R1+0x5e4], R13 ;  /* 0x0005e40d01007387 */ /* 0x0001e20000100800 */
[----:B------:R-:W-:Y:S02]  /*10900*/  IMAD R3, R8, R14, R5 ;  /* 0x0000000e08037224 */ /* 0x000fe400078e0205 */
[----:B------:R-:W-:Y:S02]  /*10910*/  VIADD R2, R0, 0x138 ;  /* 0x0000013800027836 */ /* 0x000fe40000000000 */
[----:B------:R-:W-:Y:S01]  /*10920*/  IMAD.HI.U32 R12, R9, R15, RZ ;  /* 0x0000000f090c7227 */ /* 0x000fe200078e00ff */
[----:B------:R-:W-:Y:S02]  /*10930*/  ISETP.GT.U32.AND P1, PT, R8, R3, PT ;  /* 0x000000030800720c */ /* 0x000fe40003f24070 */
[----:B------:R-:W-:Y:S01]  /*10940*/  IABS R4, R2 ;  /* 0x0000000200047213 */ /* 0x000fe20000000000 */
[----:B------:R-:W-:-:S02]  /*10950*/  @!P6 IMAD.IADD R6, R6, 0x1, -R8 ;  /* 0x000000010606e824 */ /* 0x000fc400078e0a08 */
[----:B------:R-:W-:Y:S02]  /*10960*/  IMAD.MOV R12, RZ, RZ, -R12 ;  /* 0x000000ffff0c7224 */ /* 0x000fe400078e0a0c */
[----:B------:R-:W-:Y:S01]  /*10970*/  @!P5 IMAD.IADD R11, R11, 0x1, -R8 ;  /* 0x000000010b0bd824 */ /* 0x000fe200078e0a08 */
[C---:B------:R-:W-:Y:S01]  /*10980*/  ISETP.GT.U32.AND P6, PT, R8.reuse, R6, PT ;  /* 0x000000060800720c */ /* 0x040fe20003fc4070 */
[----:B------:R-:W-:Y:S02]  /*10990*/  IMAD R12, R8, R12, R15 ;  /* 0x0000000c080c7224 */ /* 0x000fe400078e020f */
[----:B------:R-:W-:Y:S02]  /*109a0*/  IMAD.MOV.U32 R14, RZ, RZ, R11 ;  /* 0x000000ffff0e7224 */ /* 0x000fe400078e000b */
[----:B------:R-:W-:-:S04]  /*109b0*/  IMAD.HI.U32 R10, R9, R4, RZ ;  /* 0x00000004090a7227 */ /* 0x000fc800078e00ff */
[----:B------:R-:W-:Y:S02]  /*109c0*/  @!P1 IMAD.IADD R3, R3, 0x1, -R8 ;  /* 0x0000000103039824 */ /* 0x000fe400078e0a08 */
[----:B------:R-:W-:Y:S01]  /*109d0*/  @!P2 IMAD.MOV R14, RZ, RZ, -R14 ;  /* 0x000000ffff0ea224 */ /* 0x000fe200078e0a0e */
[C---:B------:R-:W-:Y:S01]  /*109e0*/  ISETP.GT.U32.AND P2, PT, R8.reuse, R12, PT ;  /* 0x0000000c0800720c */ /* 0x040fe20003f44070 */
[----:B------:R-:W-:Y:S01]  /*109f0*/  IMAD.MOV R10, RZ, RZ, -R10 ;  /* 0x000000ffff0a7224 */ /* 0x000fe200078e0a0a */
[----:B------:R-:W-:Y:S01]  /*10a00*/  ISETP.GT.U32.AND P1, PT, R8, R3, PT ;  /* 0x000000030800720c */ /* 0x000fe20003f24070 */
[----:B------:R-:W-:Y:S01]  /*10a10*/  @!P4 IMAD.MOV R16, RZ, RZ, -R16 ;  /* 0x000000ffff10c224 */ /* 0x000fe200078e0a10 */
[----:B------:R-:W-:Y:S01]  /*10a20*/  ISETP.GE.AND P4, PT, R2, RZ, PT ;  /* 0x000000ff0200720c */ /* 0x000fe20003f86270 */
[----:B------:R-:W-:Y:S02]  /*10a30*/  VIADD R2, R0, 0x13a ;  /* 0x0000013a00027836 */ /* 0x000fe40000000000 */
[----:B------:R-:W-:Y:S01]  /*10a40*/  IMAD R10, R8, R10, R4 ;  /* 0x0000000a080a7224 */ /* 0x000fe200078e0204 */
[----:B------:R-:W-:Y:S01]  /*10a50*/  STL [R1+0x5e0], R16 ;  /* 0x0005e01001007387 */ /* 0x000fe20000100800 */
[----:B------:R-:W-:Y:S01]  /*10a60*/  @!P6 IMAD.IADD R6, R6, 0x1, -R8 ;  /* 0x000000010606e824 */ /* 0x000fe200078e0a08 */
[----:B------:R-:W-:Y:S01]  /*10a70*/  IABS R21, R2 ;  /* 0x0000000200157213 */ /* 0x000fe20000000000 */
[----:B------:R-:W-:Y:S01]  /*10a80*/  VIADD R4, R0, 0x13b ;  /* 0x0000013b00047836 */ /* 0x000fe20000000000 */
[----:B------:R-:W-:Y:S01]  /*10a90*/  ISETP.GT.U32.AND P5, PT, R8, R10, PT ;  /* 0x0000000a0800720c */ /* 0x000fe20003fa4070 */
[----:B0-----:R-:W-:Y:S01]  /*10aa0*/  IMAD.MOV.U32 R13, RZ, RZ, R6 ;  /* 0x000000ffff0d7224 */ /* 0x001fe200078e0006 */
[----:B------:R-:W-:Y:S01]  /*10ab0*/  STL [R1+0x5dc], R14 ;  /* 0x0005dc0e01007387 */ /* 0x000fe20000100800 */
[----:B------:R-:W-:Y:S01]  /*10ac0*/  IMAD.HI.U32 R11, R9, R21, RZ ;  /* 0x00000015090b7227 */ /* 0x000fe200078e00ff */
[----:B------:R-:W-:-:S02]  /*10ad0*/  IABS R19, R4 ;  /* 0x0000000400137213 */ /* 0x000fc40000000000 */
[----:B------:R-:W-:Y:S01]  /*10ae0*/  ISETP.GE.AND P6, PT, R7, RZ, PT ;  /* 0x000000ff0700720c */ /* 0x000fe20003fc6270 */
[--C-:B------:R-:W-:Y:S02]  /*10af0*/  @!P2 IMAD.IADD R12, R12, 0x1, -R8.reuse ;  /* 0x000000010c0ca824 */ /* 0x100fe400078e0a08 */
[----:B------:R-:W-:Y:S01]  /*10b00*/  @!P3 IMAD.MOV R13, RZ, RZ, -R13 ;  /* 0x000000ffff0db224 */ /* 0x000fe200078e0a0d */
[----:B------:R-:W-:Y:S01]  /*10b10*/  ISETP.GE.AND P3, PT, R2, RZ, PT ;  /* 0x000000ff0200720c */ /* 0x000fe20003f66270 */
[----:B------:R-:W-:Y:S01]  /*10b20*/  @!P1 IMAD.IADD R3, R3, 0x1, -R8 ;  /* 0x0000000103039824 */ /* 0x000fe200078e0a08 */
[----:B------:R-:W-:Y:S01]  /*10b30*/  ISETP.GT.U32.AND P2, PT, R8, R12, PT ;  /* 0x0000000c0800720c */ /* 0x000fe20003f44070 */
[----:B------:R-:W-:Y:S01]  /*10b40*/  IMAD.MOV R11, RZ, RZ, -R11 ;  /* 0x000000ffff0b7224 */ /* 0x000fe200078e0a0b */
[----:B------:R0:W-:Y:S01]  /*10b50*/  STL [R1+0x5d8], R13 ;  /* 0x0005d80d01007387 */ /* 0x0001e20000100800 */
[----:B------:R-:W-:Y:S01]  /*10b60*/  IMAD.HI.U32 R2, R9, R19, RZ ;  /* 0x0000001309027227 */ /* 0x000fe200078e00ff */
[----:B------:R-:W-:-:S03]  /*10b70*/  ISETP.GE.AND P1, PT, R4, RZ, PT ;  /* 0x000000ff0400720c */ /* 0x000fc60003f26270 */
[----:B------:R-:W-:Y:S02]  /*10b80*/  IMAD R21, R8, R11, R21 ;  /* 0x0000000b08157224 */ /* 0x000fe400078e0215 */
[----:B------:R-:W-:Y:S02]  /*10b90*/  VIADD R7, R0, 0x13c ;  /* 0x0000013c00077836 */ /* 0x000fe40000000000 */
[----:B------:R-:W-:Y:S02]  /*10ba0*/  @!P5 IMAD.IADD R10, R10, 0x1, -R8 ;  /* 0x000000010a0ad824 */ /* 0x000fe400078e0a08 */
[----:B0-----:R-:W-:Y:S01]  /*10bb0*/  IMAD.MOV.U32 R13, RZ, RZ, R3 ;  /* 0x000000ffff0d7224 */ /* 0x001fe200078e0003 */
[----:B------:R-:W-:Y:S01]  /*10bc0*/  IABS R5, R7 ;  /* 0x0000000700057213 */ /* 0x000fe20000000000 */
[----:B------:R-:W-:Y:S01]  /*10bd0*/  IMAD.MOV R2, RZ, RZ, -R2 ;  /* 0x000000ffff027224 */ /* 0x000fe200078e0a02 */
[C---:B------:R-:W-:Y:S01]  /*10be0*/  ISETP.GT.U32.AND P5, PT, R8.reuse, R10, PT ;  /* 0x0000000a0800720c */ /* 0x040fe20003fa4070 */
[----:B------:R-:W-:Y:S01]  /*10bf0*/  @!P0 IMAD.MOV R13, RZ, RZ, -R13 ;  /* 0x000000ffff0d8224 */ /* 0x000fe200078e0a0d */
[C---:B------:R-:W-:Y:S01]  /*10c00*/  ISETP.GT.U32.AND P0, PT, R8.reuse, R21, PT ;  /* 0x000000150800720c */ /* 0x040fe20003f04070 */
[----:B------:R-:W-:-:S02]  /*10c10*/  IMAD R19, R8, R2, R19 ;  /* 0x0000000208137224 */ /* 0x000fc400078e0213 */
[----:B------:R-:W-:Y:S01]  /*10c20*/  @!P2 IMAD.IADD R12, R12, 0x1, -R8 ;  /* 0x000000010c0ca824 */ /* 0x000fe200078e0a08 */
[----:B------:R0:W-:Y:S01]  /*10c30*/  STL [R1+0x5d4], R13 ;  /* 0x0005d40d01007387 */ /* 0x0001e20000100800 */
[----:B------:R-:W-:Y:S01]  /*10c40*/  IMAD.HI.U32 R6, R9, R5, RZ ;  /* 0x0000000509067227 */ /* 0x000fe200078e00ff */
[----:B------:R-:W-:-:S03]  /*10c50*/  ISETP.GT.U32.AND P2, PT, R8, R19, PT ;  /* 0x000000130800720c */ /* 0x000fc60003f44070 */
[----:B------:R-:W-:Y:S02]  /*10c60*/  IMAD.MOV R4, RZ, RZ, -R6 ;  /* 0x000000ffff047224 */ /* 0x000fe400078e0a06 */
[--C-:B------:R-:W-:Y:S01]  /*10c70*/  @!P5 IMAD.IADD R10, R10, 0x1, -R8.reuse ;  /* 0x000000010a0ad824 */ /* 0x100fe200078e0a08 */
[----:B------:R-:W-:Y:S01]  /*10c80*/  ISETP.GE.AND P5, PT, R7, RZ, PT ;  /* 0x000000ff0700720c */ /* 0x000fe20003fa6270 */
[----:B------:R-:W-:Y:S02]  /*10c90*/  @!P0 IMAD.IADD R21, R21, 0x1, -R8 ;  /* 0x0000000115158824 */ /* 0x000fe400078e0a08 */
[----:B------:R-:W-:Y:S02]  /*10ca0*/  IMAD R4, R8, R4, R5 ;  /* 0x0000000408047224 */ /* 0x000fe400078e0205 */
[----:B------:R-:W-:Y:S01]  /*10cb0*/  VIADD R2, R0, 0x13d ;  /* 0x0000013d00027836 */ /* 0x000fe20000000000 */
[----:B------:R-:W-:Y:S01]  /*10cc0*/  ISETP.GT.U32.AND P0, PT, R8, R21, PT ;  /* 0x000000150800720c */ /* 0x000fe20003f04070 */
[----:B------:R-:W-:-:S02]  /*10cd0*/  VIADD R5, R0, 0x13e ;  /* 0x0000013e00057836 */ /* 0x000fc40000000000 */
[----:B------:R-:W-:Y:S01]  /*10ce0*/  IMAD.MOV.U32 R14, RZ, RZ, R10 ;  /* 0x000000ffff0e7224 */ /* 0x000fe200078e000a */
[----:B------:R-:W-:Y:S01]  /*10cf0*/  IABS R10, R2 ;  /* 0x00000002000a7213 */ /* 0x000fe20000000000 */
[----:B------:R-:W-:Y:S01]  /*10d00*/  @!P2 IMAD.IADD R19, R19, 0x1, -R8 ;  /* 0x000000011313a824 */ /* 0x000fe200078e0a08 */
[----:B------:R-:W-:Y:S01]  /*10d10*/  IABS R6, R5 ;  /* 0x0000000500067213 */ /* 0x000fe20000000000 */
[----:B------:R-:W-:Y:S02]  /*10d20*/  IMAD.MOV.U32 R15, RZ, RZ, R12 ;  /* 0x000000ffff0f7224 */ /* 0x000fe400078e000c */
[----:B------:R-:W-:Y:S01]  /*10d30*/  IMAD.HI.U32 R11, R9, R10, RZ ;  /* 0x0000000a090b7227 */ /* 0x000fe200078e00ff */
[----:B------:R-:W-:-:S03]  /*10d40*/  ISETP.GT.U32.AND P2, PT, R8, R19, PT ;  /* 0x000000130800720c */ /* 0x000fc60003f44070 */
[----:B------:R-:W-:Y:S01]  /*10d50*/  @!P6 IMAD.MOV R15, RZ, RZ, -R15 ;  /* 0x000000ffff0fe224 */ /* 0x000fe200078e0a0f */
[----:B------:R-:W-:Y:S01]  /*10d60*/  ISETP.GT.U32.AND P6, PT, R8, R4, PT ;  /* 0x000000040800720c */ /* 0x000fe20003fc4070 */
[----:B------:R-:W-:-:S04]  /*10d70*/  IMAD.HI.U32 R7, R9, R6, RZ ;  /* 0x0000000609077227 */ /* 0x000fc800078e00ff */
[----:B------:R-:W-:Y:S02]  /*10d80*/  IMAD.MOV R11, RZ, RZ, -R11 ;  /* 0x000000ffff0b7224 */ /* 0x000fe400078e0a0b */
[----:B------:R-:W-:Y:S02]  /*10d90*/  IMAD.MOV R7, RZ, RZ, -R7 ;  /* 0x000000ffff077224 */ /* 0x000fe400078e0a07 */
[----:B------:R-:W-:Y:S01]  /*10da0*/  @!P0 IMAD.IADD R21, R21, 0x1, -R8 ;  /* 0x0000000115158824 */ /* 0x000fe200078e0a08 */
[----:B------:R-:W-:Y:S01]  /*10db0*/  ISETP.GE.AND P0, PT, R5, RZ, PT ;  /* 0x000000ff0500720c */ /* 0x000fe20003f06270 */
[----:B------:R-:W-:Y:S01]  /*10dc0*/  @!P4 IMAD.MOV R14, RZ, RZ, -R14 ;  /* 0x000000ffff0ec224 */ /* 0x000fe200078e0a0e */
[----:B------:R-:W-:Y:S01]  /*10dd0*/  ISETP.GE.AND P4, PT, R2, RZ, PT ;  /* 0x000000ff0200720c */ /* 0x000fe20003f86270 */
[C---:B------:R-:W-:Y:S02]  /*10de0*/  VIADD R17, R0.reuse, 0x13f ;  /* 0x0000013f00117836 */ /* 0x040fe40000000000 */
[----:B0-----:R-:W-:Y:S01]  /*10df0*/  VIADD R13, R0, 0x140 ;  /* 0x00000140000d7836 */ /* 0x001fe20000000000 */
[----:B------:R0:W-:Y:S01]  /*10e00*/  STL [R1+0x220], R14 ;  /* 0x0002200e01007387 */ /* 0x0001e20000100800 */
[----:B------:R-:W-:-:S02]  /*10e10*/  IMAD R5, R8, R11, R10 ;  /* 0x0000000b08057224 */ /* 0x000fc400078e020a */
[C---:B------:R-:W-:Y:S01]  /*10e20*/  IMAD R6, R8.reuse, R7, R6 ;  /* 0x0000000708067224 */ /* 0x040fe200078e0206 */
[----:B------:R-:W-:Y:S01]  /*10e30*/  IABS R16, R13 ;  /* 0x0000000d00107213 */ /* 0x000fe20000000000 */
[--C-:B------:R-:W-:Y:S01]  /*10e40*/  @!P2 IMAD.IADD R19, R19, 0x1, -R8.reuse ;  /* 0x000000011313a824 */ /* 0x100fe200078e0a08 */
[----:B------:R-:W-:Y:S01]  /*10e50*/  ISETP.GT.U32.AND P2, PT, R8, R5, PT ;  /* 0x000000050800720c */ /* 0x000fe20003f44070 */
[----:B------:R-:W-:Y:S01]  /*10e60*/  @!P6 IMAD.IADD R4, R4, 0x1, -R8 ;  /* 0x000000010404e824 */ /* 0x000fe200078e0a08 */
[----:B------:R-:W-:Y:S01]  /*10e70*/  ISETP.GT.U32.AND P6, PT, R8, R6, PT ;  /* 0x000000060800720c */ /* 0x000fe20003fc4070 */
[----:B------:R-:W-:Y:S01]  /*10e80*/  IMAD.HI.U32 R2, R9, R16, RZ ;  /* 0x0000001009027227 */ /* 0x000fe200078e00ff */
[----:B0-----:R-:W-:Y:S01]  /*10e90*/  IABS R14, R17 ;  /* 0x00000011000e7213 */ /* 0x001fe20000000000 */
[----:B------:R0:W-:Y:S02]  /*10ea0*/  STL [R1+0x200], R15 ;  /* 0x0002000f01007387 */ /* 0x0001e40000100800 */
[----:B------:R-:W-:-:S02]  /*10eb0*/  IMAD.MOV R2, RZ, RZ, -R2 ;  /* 0x000000ffff027224 */ /* 0x000fc400078e0a02 */
[----:B------:R-:W-:-:S04]  /*10ec0*/  IMAD.HI.U32 R3, R9, R14, RZ ;  /* 0x0000000e09037227 */ /* 0x000fc800078e00ff */
[----:B------:R-:W-:Y:S02]  /*10ed0*/  IMAD.MOV R3, RZ, RZ, -R3 ;  /* 0x000000ffff037224 */ /* 0x000fe400078e0a03 */
[C---:B------:R-:W-:Y:S02]  /*10ee0*/  VIADD R11, R0.reuse, 0x141 ;  /* 0x00000141000b7836 */ /* 0x040fe40000000000 */
[----:B------:R-:W-:Y:S02]  /*10ef0*/  VIADD R12, R0, 0x142 ;  /* 0x00000142000c7836 */ /* 0x000fe40000000000 */
[C---:B------:R-:W-:Y:S01]  /*10f00*/  IMAD R14, R8.reuse, R3, R14 ;  /* 0x00000003080e7224 */ /* 0x040fe200078e020e */
[----:B------:R-:W-:Y:S01]  /*10f10*/  IABS R3, R11 ;  /* 0x0000000b00037213 */ /* 0x000fe20000000000 */
[C---:B------:R-:W-:Y:S01]  /*10f20*/  IMAD R16, R8.reuse, R2, R16 ;  /* 0x0000000208107224 */ /* 0x040fe200078e0210 */
        /* <DEDUP_REMOVED lines=14> */
[----:B------:R-:W-:Y:S01]  /*11010*/  ISETP.GT.U32.AND P1, PT, R8, R14, PT ;  /* 0x0000000e0800720c */ /* 0x000fe20003f24070 */
[----:B------:R-:W-:Y:S01]  /*11020*/  @!P2 IMAD.IADD R4, R4, 0x1, -R8 ;  /* 0x000000010404a824 */ /* 0x000fe200078e0a08 */
[C---:B------:R-:W-:Y:S01]  /*11030*/  ISETP.GT.U32.AND P2, PT, R8.reuse, R16, PT ;  /* 0x000000100800720c */ /* 0x040fe20003f44070 */
[C---:B------:R-:W-:Y:S01]  /*11040*/  IMAD R3, R8.reuse, R21, R3 ;  /* 0x0000001508037224 */ /* 0x040fe200078e0203 */
[----:B------:R1:W-:Y:S01]  /*11050*/  STL [R1+0x494], R19 ;  /* 0x0004941301007387 */ /* 0x0003e20000100800 */
[----:B------:R-:W-:-:S02]  /*11060*/  IMAD R2, R8, R22, R2 ;  /* 0x0000001608027224 */ /* 0x000fc400078e0202 */
[--C-:B------:R-:W-:Y:S01]  /*11070*/  @!P3 IMAD.IADD R5, R5, 0x1, -R8.reuse ;  /* 0x000000010505b824 */ /* 0x100fe200078e0a08 */
[----:B------:R-:W-:Y:S01]  /*11080*/  ISETP.GT.U32.AND P3, PT, R8, R3, PT ;  /* 0x000000030800720c */ /* 0x000fe20003f64070 */
[--C-:B------:R-:W-:Y:S01]  /*11090*/  @!P6 IMAD.IADD R6, R6, 0x1, -R8.reuse ;  /* 0x000000010606e824 */ /* 0x100fe200078e0a08 */
[----:B------:R-:W-:Y:S01]  /*110a0*/  ISETP.GT.U32.AND P6, PT, R8, R2, PT ;  /* 0x000000020800720c */ /* 0x000fe20003fc4070 */
[C---:B------:R-:W-:Y:S02]  /*110b0*/  VIADD R7, R0.reuse, 0x143 ;  /* 0x0000014300077836 */ /* 0x040fe40000000000 */
[----:B------:R-:W-:Y:S02]  /*110c0*/  VIADD R10, R0, 0x144 ;  /* 0x00000144000a7836 */ /* 0x000fe40000000000 */
[--C-:B------:R-:W-:Y:S01]  /*110d0*/  @!P1 IMAD.IADD R14, R14, 0x1, -R8.reuse ;  /* 0x000000010e0e9824 */ /* 0x100fe200078e0a08 */
[----:B------:R-:W-:Y:S01]  /*110e0*/  IABS R18, R7 ;  /* 0x0000000700127213 */ /* 0x000fe20000000000 */
[----:B------:R-:W-:Y:S01]  /*110f0*/  @!P2 IMAD.IADD R16, R16, 0x1, -R8 ;  /* 0x000000011010a824 */ /* 0x000fe200078e0a08 */
[----:B0-----:R-:W-:Y:S01]  /*11100*/  IABS R15, R10 ;  /* 0x0000000a000f7213 */ /* 0x001fe20000000000 */
[----:B------:R-:W-:Y:S01]  /*11110*/  IMAD.MOV.U32 R24, RZ, RZ, R4 ;  /* 0x000000ffff187224 */ /* 0x000fe200078e0004 */
[----:B------:R-:W-:Y:S01]  /*11120*/  ISETP.GE.AND P1, PT, R17, RZ, PT ;  /* 0x000000ff1100720c */ /* 0x000fe20003f26270 */
[----:B-1----:R-:W-:Y:S01]  /*11130*/  IMAD.HI.U32 R19, R9, R18, RZ ;  /* 0x0000001209137227 */ /* 0x002fe200078e00ff */
[----:B------:R-:W-:-:S03]  /*11140*/  ISETP.GE.AND P2, PT, R13, RZ, PT ;  /* 0x000000ff0d00720c */ /* 0x000fc60003f46270 */
[--C-:B------:R-:W-:Y:S01]  /*11150*/  @!P3 IMAD.IADD R3, R3, 0x1, -R8.reuse ;  /* 0x000000010303b824 */ /* 0x100fe200078e0a08 */
        /* <DEDUP_REMOVED lines=24> */
[----:B------:R0:W-:Y:S01]  /*112e0*/  STL [R1+0x48c], R6 ;  /* 0x00048c0601007387 */ /* 0x0001e20000100800 */
[----:B------:R-:W-:Y:S01]  /*112f0*/  ISETP.GT.U32.AND P6, PT, R8, R15, PT ;  /* 0x0000000f0800720c */ /* 0x000fe20003fc4070 */
[--C-:B------:R-:W-:Y:S01]  /*11300*/  @!P5 IMAD.IADD R3, R3, 0x1, -R8.reuse ;  /* 0x000000010303d824 */ /* 0x100fe200078e0a08 */
[----:B------:R-:W-:Y:S01]  /*11310*/  ISETP.GE.AND P5, PT, R12, RZ, PT ;  /* 0x000000ff0c00720c */ /* 0x000fe20003fa6270 */
[----:B------:R-:W-:Y:S01]  /*11320*/  @!P4 IMAD.IADD R2, R2, 0x1, -R8 ;  /* 0x000000010202c824 */ /* 0x000fe200078e0a08 */
[----:B------:R-:W-:Y:S01]  /*11330*/  ISETP.GE.AND P4, PT, R7, RZ, PT ;  /* 0x000000ff0700720c */ /* 0x000fe20003f86270 */
[----:B------:R-:W-:-:S04]  /*11340*/  IMAD.HI.U32 R7, R9, R4, RZ ;  /* 0x0000000409077227 */ /* 0x000fc800078e00ff */
[----:B0-----:R-:W-:-:S04]  /*11350*/  IMAD.HI.U32 R6, R9, R5, RZ ;  /* 0x0000000509067227 */ /* 0x001fc800078e00ff */
[----:B------:R-:W-:Y:S02]  /*11360*/  IMAD.MOV R6, RZ, RZ, -R6 ;  /* 0x000000ffff067224 */ /* 0x000fe400078e0a06 */
[----:B------:R-:W-:Y:S02]  /*11370*/  IMAD.MOV R7, RZ, RZ, -R7 ;  /* 0x000000ffff077224 */ /* 0x000fe400078e0a07 */
[----:B------:R-:W-:Y:S02]  /*11380*/  IMAD R6, R8, R6, R5 ;  /* 0x0000000608067224 */ /* 0x000fe400078e0205 */
[----:B------:R-:W-:Y:S01]  /*11390*/  @!P0 IMAD.IADD R18, R18, 0x1, -R8 ;  /* 0x0000000112128824 */ /* 0x000fe200078e0a08 */
[----:B------:R-:W-:Y:S01]  /*113a0*/  ISETP.GE.AND P0, PT, R10, RZ, PT ;  /* 0x000000ff0a00720c */ /* 0x000fe20003f06270 */
[----:B------:R-:W-:Y:S02]  /*113b0*/  IMAD.MOV.U32 R21, RZ, RZ, R14 ;  /* 0x000000ffff157224 */ /* 0x000fe400078e000e */
[----:B------:R-:W-:-:S02]  /*113c0*/  IMAD.MOV.U32 R19, RZ, RZ, R16 ;  /* 0x000000ffff137224 */ /* 0x000fc400078e0010 */
[----:B------:R-:W-:Y:S01]  /*113d0*/  @!P6 IMAD.IADD R15, R15, 0x1, -R8 ;  /* 0x000000010f0fe824 */ /* 0x000fe200078e0a08 */
[----:B------:R-:W-:Y:S01]  /*113e0*/  ISETP.GE.AND P6, PT, R17, RZ, PT ;  /* 0x000000ff1100720c */ /* 0x000fe20003fc6270 */
[C---:B------:R-:W-:Y:S02]  /*113f0*/  IMAD R7, R8.reuse, R7, R4 ;  /* 0x0000000708077224 */ /* 0x040fe400078e0204 */
        /* <DEDUP_REMOVED lines=11> */
[C---:B------:R-:W-:Y:S01]  /*114b0*/  VIADD R12, R0.reuse, 0x149 ;  /* 0x00000149000c7836 */ /* 0x040fe20000000000 */
[----:B------:R-:W-:Y:S01]  /*114c0*/  STL [R1+0x190], R19 ;  /* 0x0001901301007387 */ /* 0x000fe20000100800 */
[----:B------:R-:W-:Y:S01]  /*114d0*/  VIADD R11, R0, 0x14b ;  /* 0x0000014b000b7836 */ /* 0x000fe20000000000 */
[----:B------:R-:W-:Y:S01]  /*114e0*/  IABS R4, R2 ;  /* 0x0000000200047213 */ /* 0x000fe20000000000 */
[--C-:B------:R-:W-:Y:S01]  /*114f0*/  @!P3 IMAD.IADD R6, R6, 0x1, -R8.reuse ;  /* 0x000000010606b824 */ /* 0x100fe200078e0a08 */
[----:B------:R0:W-:Y:S01]  /*11500*/  STL [R1+0x1a0], R3 ;  /* 0x0001a00301007387 */ /* 0x0001e20000100800 */
[--C-:B------:R-:W-:Y:S01]  /*11510*/  @!P1 IMAD.IADD R18, R18, 0x1, -R8.reuse ;  /* 0x0000000112129824 */ /* 0x100fe200078e0a08 */
[----:B------:R-:W-:Y:S01]  /*11520*/  ISETP.GE.AND P3, PT, R2, RZ, PT ;  /* 0x000000ff0200720c */ /* 0x000fe20003f66270 */
[--C-:B------:R-:W-:Y:S01]  /*11530*/  @!P2 IMAD.IADD R15, R15, 0x1, -R8.reuse ;  /* 0x000000010f0fa824 */ /* 0x100fe200078e0a08 */
[----:B------:R1:W-:Y:S01]  /*11540*/  STL [R1+0x47c], R10 ;  /* 0x00047c0a01007387 */ /* 0x0003e20000100800 */
[----:B------:R-:W-:Y:S01]  /*11550*/  @!P5 IMAD.IADD R7, R7, 0x1, -R8 ;  /* 0x000000010707d824 */ /* 0x000fe200078e0a08 */
[----:B------:R-:W-:Y:S01]  /*11560*/  ISETP.GT.U32.AND P5, PT, R8, R6, PT ;  /* 0x000000060800720c */ /* 0x000fe20003fa4070 */
[----:B------:R-:W-:Y:S01]  /*11570*/  IMAD.HI.U32 R2, R9, R4, RZ ;  /* 0x0000000409027227 */ /* 0x000fe200078e00ff */
[----:B------:R-:W-:-:S03]  /*11580*/  ISETP.GE.AND P1, PT, R13, RZ, PT ;  /* 0x000000ff0d00720c */ /* 0x000fc60003f26270 */
[----:B0-----:R-:W-:Y:S02]  /*11590*/  VIADD R3, R0, 0x147 ;  /* 0x0000014700037836 */ /* 0x001fe40000000000 */
[----:B------:R-:W-:Y:S02]  /*115a0*/  IMAD.MOV R2, RZ, RZ, -R2 ;  /* 0x000000ffff027224 */ /* 0x000fe400078e0a02 */
[----:B-1----:R-:W-:Y:S01]  /*115b0*/  IMAD.MOV.U32 R10, RZ, RZ, R18 ;  /* 0x000000ffff0a7224 */ /* 0x002fe200078e0012 */
[----:B------:R-:W-:Y:S01]  /*115c0*/  IABS R5, R3 ;  /* 0x0000000300057213 */ /* 0x000fe20000000000 */
[----:B------:R-:W-:Y:S01]  /*115d0*/  IMAD R4, R8, R2, R4 ;  /* 0x0000000208047224 */ /* 0x000fe200078e0204 */
[----:B------:R-:W-:Y:S01]  /*115e0*/  ISETP.GE.AND P2, PT, R3, RZ, PT ;  /* 0x000000ff0300720c */ /* 0x000fe20003f46270 */
[----:B------:R-:W-:Y:S02]  /*115f0*/  @!P5 IMAD.IADD R6, R6, 0x1, -R8 ;  /* 0x000000010606d824 */ /* 0x000fe400078e0a08 */
[----:B------:R-:W-:-:S04]  /*11600*/  IMAD.HI.U32 R3, R9, R5, RZ ;  /* 0x0000000509037227 */ /* 0x000fc800078e00ff */
[----:B------:R-:W-:Y:S02]  /*11610*/  IMAD.MOV R3, RZ, RZ, -R3 ;  /* 0x000000ffff037224 */ /* 0x000fe400078e0a03 */
[----:B------:R-:W-:Y:S01]  /*11620*/  @!P4 IMAD.MOV R10, RZ, RZ, -R10 ;  /* 0x000000ffff0ac224 */ /* 0x000fe200078e0a0a */
[C---:B------:R-:W-:Y:S01]  /*11630*/  ISETP.GT.U32.AND P4, PT, R8.reuse, R7, PT ;  /* 0x000000070800720c */ /* 0x040fe20003f84070 */
[----:B------:R-:W-:Y:S02]  /*11640*/  IMAD R5, R8, R3, R5 ;  /* 0x0000000308057224 */ /* 0x000fe400078e0205 */
[----:B------:R-:W-:Y:S01]  /*11650*/  IMAD.MOV.U32 R14, RZ, RZ, R6 ;  /* 0x000000ffff0e7224 */ /* 0x000fe200078e0006 */
[----:B------:R0:W-:Y:S01]  /*11660*/  STL [R1+0x474], R10 ;  /* 0x0004740a01007387 */ /* 0x0001e20000100800 */
[----:B------:R-:W-:Y:S01]  /*11670*/  VIADD R2, R0, 0x14a ;  /* 0x0000014a00027836 */ /* 0x000fe20000000000 */
[C---:B------:R-:W-:Y:S01]  /*11680*/  ISETP.GT.U32.AND P5, PT, R8.reuse, R5, PT ;  /* 0x000000050800720c */ /* 0x040fe20003fa4070 */
[----:B------:R-:W-:Y:S01]  /*11690*/  @!P6 IMAD.MOV R14, RZ, RZ, -R14 ;  /* 0x000000ffff0ee224 */ /* 0x000fe200078e0a0e */
[----:B------:R-:W-:Y:S01]  /*116a0*/  ISETP.GT.U32.AND P6, PT, R8, R4, PT ;  /* 0x000000040800720c */ /* 0x000fe20003fc4070 */
[----:B------:R-:W-:-:S02]  /*116b0*/  VIADD R3, R0, 0x14c ;  /* 0x0000014c00037836 */ /* 0x000fc40000000000 */
[----:B------:R-:W-:Y:S02]  /*116c0*/  VIADD R18, R0, 0x14d ;  /* 0x0000014d00127836 */ /* 0x000fe40000000000 */
[----:B------:R-:W-:Y:S01]  /*116d0*/  @!P4 IMAD.IADD R7, R7, 0x1, -R8 ;  /* 0x000000010707c824 */ /* 0x000fe200078e0a08 */
[----:B------:R-:W-:Y:S01]  /*116e0*/  ISETP.GE.AND P4, PT, R2, RZ, PT ;  /* 0x000000ff0200720c */ /* 0x000fe20003f86270 */
[----:B0-----:R-:W-:Y:S01]  /*116f0*/  IMAD.MOV.U32 R10, RZ, RZ, R15 ;  /* 0x000000ffff0a7224 */ /* 0x001fe200078e000f */
[----:B------:R-:W-:Y:S01]  /*11700*/  IABS R2, R2 ;  /* 0x0000000200027213 */ /* 0x000fe20000000000 */
[----:B------:R-:W-:Y:S01]  /*11710*/  IMAD.MOV.U32 R13, RZ, RZ, R7 ;  /* 0x000000ffff0d7224 */ /* 0x000fe200078e0007 */
[----:B------:R-:W-:Y:S01]  /*11720*/  IABS R7, R3 ;  /* 0x0000000300077213 */ /* 0x000fe20000000000 */
[----:B------:R-:W-:Y:S01]  /*11730*/  @!P0 IMAD.MOV R10, RZ, RZ, -R10 ;  /* 0x000000ffff0a8224 */ /* 0x000fe200078e0a0a */
[----:B------:R-:W-:Y:S01]  /*11740*/  ISETP.GE.AND P0, PT, R12, RZ, PT ;  /* 0x000000ff0c00720c */ /* 0x000fe20003f06270 */
[--C-:B------:R-:W-:Y:S01]  /*11750*/  @!P5 IMAD.IADD R5, R5, 0x1, -R8.reuse ;  /* 0x000000010505d824 */ /* 0x100fe200078e0a08 */
[----:B------:R-:W-:Y:S01]  /*11760*/  IABS R12, R12 ;  /* 0x0000000c000c7213 */ /* 0x000fe20000000000 */
[----:B------:R-:W-:Y:S01]  /*11770*/  @!P1 IMAD.MOV R13, RZ, RZ, -R13 ;  /* 0x000000ffff0d9224 */ /* 0x000fe200078e0a0d */
[----:B------:R0:W-:Y:S01]  /*11780*/  STL [R1+0x478], R10 ;  /* 0x0004780a01007387 */ /* 0x0001e20000100800 */
[----:B------:R-:W-:Y:S01]  /*11790*/  ISETP.GE.AND P1, PT, R11, RZ, PT ;  /* 0x000000ff0b00720c */ /* 0x000fe20003f26270 */
[----:B------:R-:W-:Y:S01]  /*117a0*/  @!P6 IMAD.IADD R4, R4, 0x1, -R8 ;  /* 0x000000010404e824 */ /* 0x000fe200078e0a08 */
[C---:B------:R-:W-:Y:S01]  /*117b0*/  ISETP.GT.U32.AND P5, PT, R8.reuse, R5, PT ;  /* 0x000000050800720c */ /* 0x040fe20003fa4070 */
[----:B------:R-:W-:Y:S01]  /*117c0*/  STL [R1+0x46c], R14 ;  /* 0x00046c0e01007387 */ /* 0x000fe20000100800 */
[----:B------:R-:W-:Y:S01]  /*117d0*/  IABS R11, R11 ;  /* 0x0000000b000b7213 */ /* 0x000fe20000000000 */
[----:B------:R-:W-:Y:S01]  /*117e0*/  IMAD.MOV.U32 R6, RZ, RZ, R2 ;  /* 0x000000ffff067224 */ /* 0x000fe200078e0002 */
[----:B------:R-:W-:Y:S01]  /*117f0*/  ISETP.GT.U32.AND P6, PT, R8, R4, PT ;  /* 0x000000040800720c */ /* 0x000fe20003fc4070 */
[----:B------:R1:W-:Y:S01]  /*11800*/  STL [R1+0x468], R13 ;  /* 0x0004680d01007387 */ /* 0x0003e20000100800 */
[----:B0-----:R-:W-:-:S04]  /*11810*/  IMAD.HI.U32 R10, R9, R12, RZ ;  /* 0x0000000c090a7227 */ /* 0x001fc800078e00ff */
[----:B------:R-:W-:-:S03]  /*11820*/  IMAD.MOV R10, RZ, RZ, -R10 ;  /* 0x000000ffff0a7224 */ /* 0x000fc600078e0a0a */
[----:B------:R-:W-:Y:S02]  /*11830*/  @!P5 IMAD.IADD R5, R5, 0x1, -R8 ;  /* 0x000000010505d824 */ /* 0x000fe400078e0a08 */
[----:B------:R-:W-:Y:S02]  /*11840*/  IMAD R12, R8, R10, R12 ;  /* 0x0000000a080c7224 */ /* 0x000fe400078e020c */
[----:B-1----:R-:W-:-:S03]  /*11850*/  IMAD.HI.U32 R13, R9, R11, RZ ;  /* 0x0000000b090d7227 */ /* 0x002fc600078e00ff */
[----:B------:R-:W-:Y:S01]  /*11860*/  ISETP.GT.U32.AND P5, PT, R8, R12, PT ;  /* 0x0000000c0800720c */ /* 0x000fe20003fa4070 */
[----:B------:R-:W-:-:S04]  /*11870*/  IMAD.HI.U32 R2, R9, R6, RZ ;  /* 0x0000000609027227 */ /* 0x000fc800078e00ff */
[----:B------:R-:W-:-:S04]  /*11880*/  IMAD.HI.U32 R10, R9, R7, RZ ;  /* 0x00000007090a7227 */ /* 0x000fc800078e00ff */
[----:B------:R-:W-:Y:S02]  /*11890*/  IMAD.MOV R13, RZ, RZ, -R13 ;  /* 0x000000ffff0d7224 */ /* 0x000fe400078e0a0d */
[----:B------:R-:W-:Y:S02]  /*118a0*/  IMAD.MOV R2, RZ, RZ, -R2 ;  /* 0x000000ffff027224 */ /* 0x000fe400078e0a02 */
[----:B------:R-:W-:Y:S02]  /*118b0*/  IMAD.MOV R10, RZ, RZ, -R10 ;  /* 0x000000ffff0a7224 */ /* 0x000fe400078e0a0a */
[C---:B------:R-:W-:Y:S02]  /*118c0*/  IMAD R11, R8.reuse, R13, R11 ;  /* 0x0000000d080b7224 */ /* 0x040fe400078e020b */
[----:B------:R-:W-:Y:S01]  /*118d0*/  IMAD R6, R8, R2, R6 ;  /* 0x0000000208067224 */ /* 0x000fe200078e0206 */
[----:B------:R-:W-:Y:S01]  /*118e0*/  IABS R2, R18 ;  /* 0x0000001200027213 */ /* 0x000fe20000000000 */
[----:B------:R-:W-:-:S02]  /*118f0*/  IMAD.MOV.U32 R14, RZ, RZ, R5 ;  /* 0x000000ffff0e7224 */ /* 0x000fc400078e0005 */
[----:B------:R-:W-:Y:S02]  /*11900*/  IMAD R7, R8, R10, R7 ;  /* 0x0000000a08077224 */ /* 0x000fe400078e0207 */
[----:B------:R-:W-:Y:S01]  /*11910*/  @!P6 IMAD.IADD R4, R4, 0x1, -R8 ;  /* 0x000000010404e824 */ /* 0x000fe200078e0a08 */
[C---:B------:R-:W-:Y:S01]  /*11920*/  ISETP.GT.U32.AND P6, PT, R8.reuse, R11, PT ;  /* 0x0000000b0800720c */ /* 0x040fe20003fc4070 */
[----:B------:R-:W-:Y:S01]  /*11930*/  @!P2 IMAD.MOV R14, RZ, RZ, -R14 ;  /* 0x000000ffff0ea224 */ /* 0x000fe200078e0a0e */
[----:B------:R-:W-:Y:S01]  /*11940*/  ISETP.GT.U32.AND P2, PT, R8, R6, PT ;  /* 0x000000060800720c */ /* 0x000fe20003f44070 */
[----:B------:R-:W-:Y:S01]  /*11950*/  @!P5 IMAD.IADD R12, R12, 0x1, -R8 ;  /* 0x000000010c0cd824 */ /* 0x000fe200078e0a08 */
[----:B------:R-:W-:Y:S01]  /*11960*/  ISETP.GT.U32.AND P5, PT, R8, R7, PT ;  /* 0x000000070800720c */ /* 0x000fe20003fa4070 */
[----:B------:R-:W-:Y:S01]  /*11970*/  IMAD.MOV.U32 R13, RZ, RZ, R4 ;  /* 0x000000ffff0d7224 */ /* 0x000fe200078e0004 */
[----:B------:R0:W-:Y:S01]  /*11980*/  STL [R1+0x460], R14 ;  /* 0x0004600e01007387 */ /* 0x0001e20000100800 */
[----:B------:R-:W-:-:S04]  /*11990*/  IMAD.HI.U32 R5, R9, R2, RZ ;  /* 0x0000000209057227 */ /* 0x000fc800078e00ff */
[----:B------:R-:W-:Y:S02]  /*119a0*/  IMAD.MOV R5, RZ, RZ, -R5 ;  /* 0x000000ffff057224 */ /* 0x000fe400078e0a05 */
[--C-:B------:R-:W-:Y:S02]  /*119b0*/  @!P6 IMAD.IADD R11, R11, 0x1, -R8.reuse ;  /* 0x000000010b0be824 */ /* 0x100fe400078e0a08 */
[--C-:B------:R-:W-:Y:S01]  /*119c0*/  @!P2 IMAD.IADD R6, R6, 0x1, -R8.reuse ;  /* 0x000000010606a824 */ /* 0x100fe200078e0a08 */
[----:B------:R-:W-:Y:S01]  /*119d0*/  ISETP.GT.U32.AND P2, PT, R8, R12, PT ;  /* 0x0000000c0800720c */ /* 0x000fe20003f44070 */
[----:B0-----:R-:W-:Y:S02]  /*119e0*/  VIADD R14, R0, 0x14e ;  /* 0x0000014e000e7836 */ /* 0x001fe40000000000 */
[----:B------:R-:W-:Y:S01]  /*119f0*/  @!P5 IMAD.IADD R7, R7, 0x1, -R8 ;  /* 0x000000010707d824 */ /* 0x000fe200078e0a08 */
[C---:B------:R-:W-:Y:S01]  /*11a00*/  ISETP.GT.U32.AND P5, PT, R8.reuse, R11, PT ;  /* 0x0000000b0800720c */ /* 0x040fe20003fa4070 */
[----:B------:R-:W-:Y:S01]  /*11a10*/  @!P3 IMAD.MOV R13, RZ, RZ, -R13 ;  /* 0x000000ffff0db224 */ /* 0x000fe200078e0a0d */
[----:B------:R-:W-:Y:S01]  /*11a20*/  IABS R17, R14 ;  /* 0x0000000e00117213 */ /* 0x000fe20000000000 */
[C---:B------:R-:W-:Y:S01]  /*11a30*/  IMAD R2, R8.reuse, R5, R2 ;  /* 0x0000000508027224 */ /* 0x040fe200078e0202 */
[----:B------:R-:W-:Y:S01]  /*11a40*/  ISETP.GT.U32.AND P3, PT, R8, R7, PT ;  /* 0x000000070800720c */ /* 0x000fe20003f64070 */
[----:B------:R-:W-:Y:S01]  /*11a50*/  VIADD R5, R0, 0x150 ;  /* 0x0000015000057836 */ /* 0x000fe20000000000 */
[----:B------:R-:W-:Y:S01]  /*11a60*/  ISETP.GT.U32.AND P6, PT, R8, R6, PT ;  /* 0x000000060800720c */ /* 0x000fe20003fc4070 */
[----:B------:R-:W-:Y:S01]  /*11a70*/  IMAD.HI.U32 R4, R9, R17, RZ ;  /* 0x0000001109047227 */ /* 0x000fe200078e00ff */
[----:B------:R0:W-:Y:S02]  /*11a80*/  STL [R1+0x1a4], R13 ;  /* 0x0001a40d01007387 */ /* 0x0001e40000100800 */
[----:B------:R-:W-:Y:S01]  /*11a90*/  IABS R16, R5 ;  /* 0x0000000500107213 */ /* 0x000fe20000000000 */
[----:B------:R-:W-:-:S02]  /*11aa0*/  IMAD.MOV R4, RZ, RZ, -R4 ;  /* 0x000000ffff047224 */ /* 0x000fc400078e0a04 */
[--C-:B------:R-:W-:Y:S01]  /*11ab0*/  @!P2 IMAD.IADD R12, R12, 0x1, -R8.reuse ;  /* 0x000000010c0ca824 */ /* 0x100fe200078e0a08 */
[C---:B------:R-:W-:Y:S01]  /*11ac0*/  ISETP.GT.U32.AND P2, PT, R8.reuse, R2, PT ;  /* 0x000000020800720c */ /* 0x040fe20003f44070 */
[----:B------:R-:W-:Y:S02]  /*11ad0*/  IMAD R17, R8, R4, R17 ;  /* 0x0000000408117224 */ /* 0x000fe400078e0211 */
[--C-:B------:R-:W-:Y:S02]  /*11ae0*/  @!P5 IMAD.IADD R11, R11, 0x1, -R8.reuse ;  /* 0x000000010b0bd824 */ /* 0x100fe400078e0a08 */
[----:B------:R-:W-:Y:S01]  /*11af0*/  VIADD R4, R0, 0x151 ;  /* 0x0000015100047836 */ /* 0x000fe20000000000 */
[----:B------:R-:W-:Y:S01]  /*11b00*/  ISETP.GT.U32.AND P5, PT, R8, R17, PT ;  /* 0x000000110800720c */ /* 0x000fe20003fa4070 */
[--C-:B------:R-:W-:Y:S01]  /*11b10*/  @!P3 IMAD.IADD R7, R7, 0x1, -R8.reuse ;  /* 0x000000010707b824 */ /* 0x100fe200078e0a08 */
[----:B------:R-:W-:Y:S01]  /*11b20*/  ISETP.GE.AND P3, PT, R18, RZ, PT ;  /* 0x000000ff1200720c */ /* 0x000fe20003f66270 */
[----:B------:R-:W-:Y:S01]  /*11b30*/  @!P6 IMAD.IADD R6, R6, 0x1, -R8 ;  /* 0x000000010606e824 */ /* 0x000fe200078e0a08 */
[----:B------:R-:W-:Y:S01]  /*11b40*/  IABS R18, R4 ;  /* 0x0000000400127213 */ /* 0x000fe20000000000 */
[----:B------:R-:W-:Y:S01]  /*11b50*/  VIADD R10, R0, 0x14f ;  /* 0x0000014f000a7836 */ /* 0x000fe20000000000 */
[----:B------:R-:W-:Y:S01]  /*11b60*/  ISETP.GE.AND P6, PT, R3, RZ, PT ;  /* 0x000000ff0300720c */ /* 0x000fe20003fc6270 */
[----:B------:R-:W-:-:S03]  /*11b70*/  IMAD.HI.U32 R3, R9, R16, RZ ;  /* 0x0000001009037227 */ /* 0x000fc600078e00ff */
[----:B------:R-:W-:Y:S01]  /*11b80*/  IABS R15, R10 ;  /* 0x0000000a000f7213 */ /* 0x000fe20000000000 */
[--C-:B------:R-:W-:Y:S01]  /*11b90*/  @!P2 IMAD.IADD R2, R2, 0x1, -R8.reuse ;  /* 0x000000010202a824 */ /* 0x100fe200078e0a08 */
[----:B------:R-:W-:Y:S01]  /*11ba0*/  ISETP.GE.AND P2, PT, R14, RZ, PT ;  /* 0x000000ff0e00720c */ /* 0x000fe20003f46270 */
[----:B------:R-:W-:Y:S02]  /*11bb0*/  @!P5 IMAD.IADD R17, R17, 0x1, -R8 ;  /* 0x000000011111d824 */ /* 0x000fe400078e0a08 */
[----:B------:R-:W-:Y:S02]  /*11bc0*/  IMAD.MOV.U32 R14, RZ, RZ, R18 ;  /* 0x000000ffff0e7224 */ /* 0x000fe400078e0012 */
[----:B------:R-:W-:Y:S01]  /*11bd0*/  IMAD.MOV R3, RZ, RZ, -R3 ;  /* 0x000000ffff037224 */ /* 0x000fe200078e0a03 */
[----:B------:R-:W-:Y:S01]  /*11be0*/  ISETP.GT.U32.AND P5, PT, R8, R17, PT ;  /* 0x000000110800720c */ /* 0x000fe20003fa4070 */
[----:B------:R-:W-:Y:S02]  /*11bf0*/  IMAD.MOV.U32 R21, RZ, RZ, R12 ;  /* 0x000000ffff157224 */ /* 0x000fe400078e000c */
[----:B------:R-:W-:-:S04]  /*11c00*/  IMAD.HI.U32 R12, R9, R14, RZ ;  /* 0x0000000e090c7227 */ /* 0x000fc800078e00ff */
[----:B------:R-:W-:Y:S02]  /*11c10*/  IMAD.MOV.U32 R19, RZ, RZ, R6 ;  /* 0x000000ffff137224 */ /* 0x000fe400078e0006 */
[C---:B------:R-:W-:Y:S02]  /*11c20*/  IMAD R16, R8.reuse, R3, R16 ;  /* 0x0000000308107224 */ /* 0x040fe400078e0210 */
[----:B------:R-:W-:Y:S01]  /*11c30*/  @!P0 IMAD.MOV R21, RZ, RZ, -R21 ;  /* 0x000000ffff158224 */ /* 0x000fe200078e0a15 */
[----:B------:R-:W-:Y:S01]  /*11c40*/  ISETP.GT.U32.AND P0, PT, R8, R2, PT ;  /* 0x000000020800720c */ /* 0x000fe20003f04070 */
[----:B------:R-:W-:Y:S02]  /*11c50*/  IMAD.MOV.U32 R6, RZ, RZ, R7 ;  /* 0x000000ffff067224 */ /* 0x000fe400078e0007 */
[----:B0-----:R-:W-:Y:S01]  /*11c60*/  IMAD.HI.U32 R13, R9, R15, RZ ;  /* 0x0000000f090d7227 */ /* 0x001fe200078e00ff */
[----:B------:R-:W-:Y:S03]  /*11c70*/  STL [R1+0x1c0], R21 ;  /* 0x0001c01501007387 */ /* 0x000fe60000100800 */
[----:B------:R-:W-:-:S02]  /*11c80*/  IMAD.MOV R12, RZ, RZ, -R12 ;  /* 0x000000ffff0c7224 */ /* 0x000fc400078e0a0c */
[----:B------:R-:W-:Y:S01]  /*11c90*/  @!P6 IMAD.MOV R6, RZ, RZ, -R6 ;  /* 0x000000ffff06e224 */ /* 0x000fe200078e0a06 */
[C---:B------:R-:W-:Y:S01]  /*11ca0*/  ISETP.GT.U32.AND P6, PT, R8.reuse, R16, PT ;  /* 0x000000100800720c */ /* 0x040fe20003fc4070 */
[----:B------:R-:W-:Y:S02]  /*11cb0*/  IMAD.MOV R13, RZ, RZ, -R13 ;  /* 0x000000ffff0d7224 */ /* 0x000fe400078e0a0d */
[C---:B------:R-:W-:Y:S02]  /*11cc0*/  IMAD R14, R8.reuse, R12, R14 ;  /* 0x0000000c080e7224 */ /* 0x040fe400078e020e */
[C---:B------:R-:W-:Y:S02]  /*11cd0*/  IMAD R15, R8.reuse, R13, R15 ;  /* 0x0000000d080f7224 */ /* 0x040fe400078e020f */
[--C-:B------:R-:W-:Y:S01]  /*11ce0*/  @!P5 IMAD.IADD R17, R17, 0x1, -R8.reuse ;  /* 0x000000011111d824 */ /* 0x100fe200078e0a08 */
[C---:B------:R-:W-:Y:S01]  /*11cf0*/  ISETP.GT.U32.AND P5, PT, R8.reuse, R14, PT ;  /* 0x0000000e0800720c */ /* 0x040fe20003fa4070 */
[----:B------:R-:W-:Y:S01]  /*11d00*/  @!P4 IMAD.MOV R19, RZ, RZ, -R19 ;  /* 0x000000ffff13c224 */ /* 0x000fe200078e0a13 */
[----:B------:R-:W-:Y:S01]  /*11d10*/  ISETP.GT.U32.AND P4, PT, R8, R15, PT ;  /* 0x0000000f0800720c */ /* 0x000fe20003f84070 */
[----:B------:R-:W-:Y:S01]  /*11d20*/  @!P1 IMAD.MOV R11, RZ, RZ, -R11 ;  /* 0x000000ffff0b9224 */ /* 0x000fe200078e0a0b */
[----:B------:R-:W-:Y:S01]  /*11d30*/  ISETP.GE.AND P1, PT, R10, RZ, PT ;  /* 0x000000ff0a00720c */ /* 0x000fe20003f26270 */
[--C-:B------:R-:W-:Y:S01]  /*11d40*/  @!P0 IMAD.IADD R2, R2, 0x1, -R8.reuse ;  /* 0x0000000102028824 */ /* 0x100fe200078e0a08 */
[----:B------:R-:W-:Y:S01]  /*11d50*/  STL [R1+0x42c], R19 ;  /* 0x00042c1301007387 */ /* 0x000fe20000100800 */
[----:B------:R-:W-:Y:S01]  /*11d60*/  @!P6 IMAD.IADD R16, R16, 0x1, -R8 ;  /* 0x000000011010e824 */ /* 0x000fe200078e0a08 */
[----:B------:R-:W-:Y:S01]  /*11d70*/  ISETP.GE.AND P0, PT, R5, RZ, PT ;  /* 0x000000ff0500720c */ /* 0x000fe20003f06270 */
[----:B------:R-:W-:Y:S01]  /*11d80*/  IMAD.MOV.U32 R7, RZ, RZ, R2 ;  /* 0x000000ffff077224 */ /* 0x000fe200078e0002 */
[----:B------:R0:W-:Y:S01]  /*11d90*/  STL [R1+0x430], R11 ;  /* 0x0004300b01007387 */ /* 0x0001e20000100800 */
[----:B------:R-:W-:-:S02]  /*11da0*/  VIADD R3, R0, 0x152 ;  /* 0x0000015200037836 */ /* 0x000fc40000000000 */
[----:B------:R-:W-:Y:S01]  /*11db0*/  @!P3 IMAD.MOV R7, RZ, RZ, -R7 ;  /* 0x000000ffff07b224 */ /* 0x000fe200078e0a07 */
[----:B------:R-:W-:Y:S01]  /*11dc0*/  ISETP.GT.U32.AND P3, PT, R8, R16, PT ;  /* 0x000000100800720c */ /* 0x000fe20003f64070 */
[--C-:B------:R-:W-:Y:S01]  /*11dd0*/  @!P5 IMAD.IADD R14, R14, 0x1, -R8.reuse ;  /* 0x000000010e0ed824 */ /* 0x100fe200078e0a08 */
[----:B------:R-:W-:Y:S01]  /*11de0*/  IABS R12, R3 ;  /* 0x00000003000c7213 */ /* 0x000fe20000000000 */
[----:B------:R-:W-:Y:S01]  /*11df0*/  @!P4 IMAD.IADD R15, R15, 0x1, -R8 ;  /* 0x000000010f0fc824 */ /* 0x000fe200078e0a08 */
[----:B------:R-:W-:Y:S01]  /*11e00*/  STL [R1+0x434], R6 ;  /* 0x0004340601007387 */ /* 0x000fe20000100800 */
[----:B------:R-:W-:Y:S01]  /*11e10*/  ISETP.GE.AND P4, PT, R4, RZ, PT ;  /* 0x000000ff0400720c */ /* 0x000fe20003f86270 */
[----:B0-----:R-:W-:Y:S01]  /*11e20*/  VIADD R11, R0, 0x153 ;  /* 0x00000153000b7836 */ /* 0x001fe20000000000 */
[C---:B------:R-:W-:Y:S01]  /*11e30*/  ISETP.GT.U32.AND P5, PT, R8.reuse, R14, PT ;  /* 0x0000000e0800720c */ /* 0x040fe20003fa4070 */
[----:B------:R-:W-:Y:S01]  /*11e40*/  IMAD.HI.U32 R2, R9, R12, RZ ;  /* 0x0000000c09027227 */ /* 0x000fe200078e00ff */
[----:B------:R-:W-:Y:S01]  /*11e50*/  ISETP.GT.U32.AND P6, PT, R8, R15, PT ;  /* 0x0000000f0800720c */ /* 0x000fe20003fc4070 */
[----:B------:R0:W-:Y:S01]  /*11e60*/  STL [R1+0x428], R7 ;  /* 0x0004280701007387 */ /* 0x0001e20000100800 */
[----:B------:R-:W-:Y:S01]  /*11e70*/  IABS R10, R11 ;  /* 0x0000000b000a7213 */ /* 0x000fe20000000000 */
[----:B------:R-:W-:-:S02]  /*11e80*/  IMAD.MOV R2, RZ, RZ, -R2 ;  /* 0x000000ffff027224 */ /* 0x000fc400078e0a02 */
[----:B------:R-:W-:Y:S01]  /*11e90*/  @!P3 IMAD.IADD R16, R16, 0x1, -R8 ;  /* 0x000000011010b824 */ /* 0x000fe200078e0a08 */
[----:B------:R-:W-:Y:S01]  /*11ea0*/  ISETP.GE.AND P3, PT, R3, RZ, PT ;  /* 0x000000ff0300720c */ /* 0x000fe20003f66270 */
[----:B------:R-:W-:-:S04]  /*11eb0*/  IMAD.HI.U32 R5, R9, R10, RZ ;  /* 0x0000000a09057227 */ /* 0x000fc800078e00ff */
[----:B------:R-:W-:Y:S02]  /*11ec0*/  IMAD.MOV R13, RZ, RZ, -R5 ;  /* 0x000000ffff0d7224 */ /* 0x000fe400078e0a05 */
[----:B0-----:R-:W-:Y:S02]  /*11ed0*/  VIADD R7, R0, 0x155 ;  /* 0x0000015500077836 */ /* 0x001fe40000000000 */
[C---:B------:R-:W-:Y:S02]  /*11ee0*/  IMAD R3, R8.reuse, R13, R10 ;  /* 0x0000000d08037224 */ /* 0x040fe400078e020a */
[----:B------:R-:W-:Y:S01]  /*11ef0*/  IMAD R2, R8, R2, R12 ;  /* 0x0000000208027224 */ /* 0x000fe200078e020c */
[----:B------:R-:W-:Y:S01]  /*11f00*/  IABS R12, R7 ;  /* 0x00000007000c7213 */ /* 0x000fe20000000000 */
[--C-:B------:R-:W-:Y:S01]  /*11f10*/  @!P5 IMAD.IADD R14, R14, 0x1, -R8.reuse ;  /* 0x000000010e0ed824 */ /* 0x100fe200078e0a08 */
[C---:B------:R-:W-:Y:S01]  /*11f20*/  ISETP.GT.U32.AND P5, PT, R8.reuse, R3, PT ;  /* 0x000000030800720c */ /* 0x040fe20003fa4070 */
[----:B------:R-:W-:Y:S01]  /*11f30*/  @!P6 IMAD.IADD R15, R15, 0x1, -R8 ;  /* 0x000000010f0fe824 */ /* 0x000fe200078e0a08 */
[----:B------:R-:W-:Y:S01]  /*11f40*/  ISETP.GT.U32.AND P6, PT, R8, R2, PT ;  /* 0x000000020800720c */ /* 0x000fe20003fc4070 */
[----:B------:R-:W-:-:S02]  /*11f50*/  VIADD R6, R0, 0x154 ;  /* 0x0000015400067836 */ /* 0x000fc40000000000 */
[----:B------:R-:W-:Y:S02]  /*11f60*/  IMAD.MOV.U32 R5, RZ, RZ, R12 ;  /* 0x000000ffff057224 */ /* 0x000fe400078e000c */
[----:B------:R-:W-:Y:S01]  /*11f70*/  VIADD R10, R0, 0x156 ;  /* 0x00000156000a7836 */ /* 0x000fe20000000000 */
[----:B------:R-:W-:Y:S01]  /*11f80*/  IABS R4, R6 ;  /* 0x0000000600047213 */ /* 0x000fe20000000000 */
[----:B------:R-:W-:-:S03]  /*11f90*/  IMAD.HI.U32 R13, R9, R5, RZ ;  /* 0x00000005090d7227 */ /* 0x000fc600078e00ff */
[----:B------:R-:W-:Y:S01]  /*11fa0*/  IABS R12, R10 ;  /* 0x0000000a000c7213 */ /* 0x000fe20000000000 */
[----:B------:R-:W-:Y:S02]  /*11fb0*/  IMAD.MOV.U32 R21, RZ, RZ, R17 ;  /* 0x000000ffff157224 */ /* 0x000fe400078e0011 */
[----:B------:R-:W-:Y:S02]  /*11fc0*/  @!P5 IMAD.IADD R3, R3, 0x1, -R8 ;  /* 0x000000010303d824 */ /* 0x000fe400078e0a08 */
[----:B------:R-:W-:-:S04]  /*11fd0*/  IMAD.HI.U32 R18, R9, R4, RZ ;  /* 0x0000000409127227 */ /* 0x000fc800078e00ff */
[----:B------:R-:W-:Y:S02]  /*11fe0*/  IMAD.MOV R13, RZ, RZ, -R13 ;  /* 0x000000ffff0d7224 */ /* 0x000fe400078e0a0d */
[----:B------:R-:W-:Y:S01]  /*11ff0*/  @!P6 IMAD.IADD R2, R2, 0x1, -R8 ;  /* 0x000000010202e824 */ /* 0x000fe200078e0a08 */
[----:B------:R-:W-:Y:S01]  /*12000*/  ISETP.GE.AND P6, PT, R11, RZ, PT ;  /* 0x000000ff0b00720c */ /* 0x000fe20003fc6270 */
[----:B------:R-:W-:Y:S01]  /*12010*/  @!P2 IMAD.MOV R21, RZ, RZ, -R21 ;  /* 0x000000ffff15a224 */ /* 0x000fe200078e0a15 */
[C---:B------:R-:W-:Y:S01]  /*12020*/  ISETP.GT.U32.AND P2, PT, R8.reuse, R3, PT ;  /* 0x000000030800720c */ /* 0x040fe20003f44070 */
[----:B------:R-:W-:Y:S01]  /*12030*/  IMAD.HI.U32 R17, R9, R12, RZ ;  /* 0x0000000c09117227 */ /* 0x000fe200078e00ff */
[----:B------:R-:W-:Y:S02]  /*12040*/  ISETP.GT.U32.AND P5, PT, R8, R2, PT ;  /* 0x000000020800720c */ /* 0x000fe40003fa4070 */
[----:B------:R-:W-:Y:S01]  /*12050*/  STL [R1+0x400], R21 ;  /* 0x0004001501007387 */ /* 0x000fe20000100800 */
[----:B------:R-:W-:-:S02]  /*12060*/  IMAD.MOV R18, RZ, RZ, -R18 ;  /* 0x000000ffff127224 */ /* 0x000fc400078e0a12 */
[C---:B------:R-:W-:Y:S02]  /*12070*/  IMAD R5, R8.reuse, R13, R5 ;  /* 0x0000000d08057224 */ /* 0x040fe400078e0205 */
[----:B------:R-:W-:Y:S02]  /*12080*/  IMAD.MOV.U32 R19, RZ, RZ, R15 ;  /* 0x000000ffff137224 */ /* 0x000fe400078e000f */
[----:B------:R-:W-:Y:S02]  /*12090*/  IMAD.MOV R15, RZ, RZ, -R17 ;  /* 0x000000ffff0f7224 */ /* 0x000fe400078e0a11 */
[C---:B------:R-:W-:Y:S02]  /*120a0*/  IMAD R4, R8.reuse, R18, R4 ;  /* 0x0000001208047224 */ /* 0x040fe400078e0204 */
[----:B------:R-:W-:Y:S01]  /*120b0*/  @!P4 IMAD.MOV R14, RZ, RZ, -R14 ;  /* 0x000000ffff0ec224 */ /* 0x000fe200078e0a0e */
[C---:B------:R-:W-:Y:S01]  /*120c0*/  ISETP.GT.U32.AND P4, PT, R8.reuse, R5, PT ;  /* 0x000000050800720c */ /* 0x040fe20003f84070 */
[----:B------:R-:W-:-:S02]  /*120d0*/  IMAD R12, R8, R15, R12 ;  /* 0x0000000f080c7224 */ /* 0x000fc400078e020c */
[----:B------:R-:W-:Y:S01]  /*120e0*/  @!P1 IMAD.MOV R19, RZ, RZ, -R19 ;  /* 0x000000ffff139224 */ /* 0x000fe200078e0a13 */
[C---:B------:R-:W-:Y:S01]  /*120f0*/  ISETP.GT.U32.AND P1, PT, R8.reuse, R4, PT ;  /* 0x000000040800720c */ /* 0x040fe20003f24070 */
[----:B------:R-:W-:Y:S01]  /*12100*/  @!P2 IMAD.IADD R3, R3, 0x1, -R8 ;  /* 0x000000010303a824 */ /* 0x000fe200078e0a08 */
[----:B------:R-:W-:Y:S01]  /*12110*/  ISETP.GT.U32.AND P2, PT, R8, R12, PT ;  /* 0x0000000c0800720c */ /* 0x000fe20003f44070 */
[----:B------:R-:W-:Y:S01]  /*12120*/  VIADD R11, R0, 0x157 ;  /* 0x00000157000b7836 */ /* 0x000fe20000000000 */
[----:B------:R-:W-:Y:S01]  /*12130*/  STL [R1+0x408], R19 ;  /* 0x0004081301007387 */ /* 0x000fe20000100800 */
[----:B------:R-:W-:Y:S01]  /*12140*/  @!P0 IMAD.MOV R16, RZ, RZ, -R16 ;  /* 0x000000ffff108224 */ /* 0x000fe200078e0a10 */
[----:B------:R-:W-:Y:S01]  /*12150*/  ISETP.GE.AND P0, PT, R6, RZ, PT ;  /* 0x000000ff0600720c */ /* 0x000fe20003f06270 */
[--C-:B------:R-:W-:Y:S01]  /*12160*/  @!P5 IMAD.IADD R2, R2, 0x1, -R8.reuse ;  /* 0x000000010202d824 */ /* 0x100fe200078e0a08 */
[----:B------:R-:W-:Y:S01]  /*12170*/  IABS R13, R11 ;  /* 0x0000000b000d7213 */ /* 0x000fe20000000000 */
[----:B------:R-:W-:Y:S01]  /*12180*/  @!P4 IMAD.IADD R5, R5, 0x1, -R8 ;  /* 0x000000010505c824 */ /* 0x000fe200078e0a08 */
[----:B------:R-:W-:Y:S01]  /*12190*/  STL [R1+0x1a8], R16 ;  /* 0x0001a81001007387 */ /* 0x000fe20000100800 */
[----:B------:R-:W-:Y:S01]  /*121a0*/  IMAD.MOV.U32 R15, RZ, RZ, R2 ;  /* 0x000000ffff0f7224 */ /* 0x000fe200078e0002 */
[----:B------:R-:W-:Y:S01]  /*121b0*/  ISETP.GE.AND P5, PT, R7, RZ, PT ;  /* 0x000000ff0700720c */ /* 0x000fe20003fa6270 */
[----:B------:R-:W-:Y:S01]  /*121c0*/  VIADD R6, R0, 0x158 ;  /* 0x0000015800067836 */ /* 0x000fe20000000000 */
[----:B------:R0:W-:Y:S01]  /*121d0*/  STL [R1+0x1ac], R14 ;  /* 0x0001ac0e01007387 */ /* 0x0001e20000100800 */
[--C-:B------:R-:W-:Y:S01]  /*121e0*/  @!P1 IMAD.IADD R4, R4, 0x1, -R8.reuse ;  /* 0x0000000104049824 */ /* 0x100fe200078e0a08 */
[----:B------:R-:W-:Y:S01]  /*121f0*/  ISETP.GE.AND P1, PT, R10, RZ, PT ;  /* 0x000000ff0a00720c */ /* 0x000fe20003f26270 */
[----:B------:R-:W-:Y:S01]  /*12200*/  @!P3 IMAD.MOV R15, RZ, RZ, -R15 ;  /* 0x000000ffff0fb224 */ /* 0x000fe200078e0a0f */
[----:B------:R-:W-:Y:S01]  /*12210*/  ISETP.GT.U32.AND P3, PT, R8, R5, PT ;  /* 0x000000050800720c */ /* 0x000fe20003f64070 */
[----:B------:R-:W-:Y:S01]  /*12220*/  @!P2 IMAD.IADD R12, R12, 0x1, -R8 ;  /* 0x000000010c0ca824 */ /* 0x000fe200078e0a08 */
[----:B------:R-:W-:Y:S01]  /*12230*/  IABS R10, R6 ;  /* 0x00000006000a7213 */ /* 0x000fe20000000000 */
[----:B------:R-:W-:Y:S01]  /*12240*/  VIADD R7, R0, 0x159 ;  /* 0x0000015900077836 */ /* 0x000fe20000000000 */
[C---:B------:R-:W-:Y:S01]  /*12250*/  ISETP.GT.U32.AND P4, PT, R8.reuse, R4, PT ;  /* 0x000000040800720c */ /* 0x040fe20003f84070 */
[----:B------:R1:W-:Y:S01]  /*12260*/  STL [R1+0x3f4], R15 ;  /* 0x0003f40f01007387 */ /* 0x0003e20000100800 */
[----:B0-----:R-:W-:Y:S01]  /*12270*/  IMAD.HI.U32 R14, R9, R13, RZ ;  /* 0x0000000d090e7227 */ /* 0x001fe200078e00ff */
[----:B------:R-:W-:-:S03]  /*12280*/  ISETP.GT.U32.AND P2, PT, R8, R12, PT ;  /* 0x0000000c0800720c */ /* 0x000fc60003f44070 */
[----:B------:R-:W-:-:S03]  /*12290*/  IMAD.MOV R14, RZ, RZ, -R14 ;  /* 0x000000ffff0e7224 */ /* 0x000fc600078e0a0e */
[----:B------:R-:W-:Y:S01]  /*122a0*/  @!P3 IMAD.IADD R5, R5, 0x1, -R8 ;  /* 0x000000010505b824 */ /* 0x000fe200078e0a08 */
[----:B------:R-:W-:Y:S01]  /*122b0*/  ISETP.GE.AND P3, PT, R6, RZ, PT ;  /* 0x000000ff0600720c */ /* 0x000fe20003f66270 */
[----:B------:R-:W-:Y:S02]  /*122c0*/  IMAD R2, R8, R14, R13 ;  /* 0x0000000e08027224 */ /* 0x000fe400078e020d */
[----:B------:R-:W-:-:S04]  /*122d0*/  IMAD.HI.U32 R13, R9, R10, RZ ;  /* 0x0000000a090d7227 */ /* 0x000fc800078e00ff */
[----:B------:R-:W-:Y:S02]  /*122e0*/  IMAD.MOV R13, RZ, RZ, -R13 ;  /* 0x000000ffff0d7224 */ /* 0x000fe400078e0a0d */
[----:B------:R-:W-:Y:S01]  /*122f0*/  @!P4 IMAD.IADD R4, R4, 0x1, -R8 ;  /* 0x000000010404c824 */ /* 0x000fe200078e0a08 */
[C---:B------:R-:W-:Y:S01]  /*12300*/  ISETP.GT.U32.AND P4, PT, R8.reuse, R2, PT ;  /* 0x000000020800720c */ /* 0x040fe20003f84070 */
[----:B------:R-:W-:Y:S02]  /*12310*/  IMAD R6, R8, R13, R10 ;  /* 0x0000000d08067224 */ /* 0x000fe400078e020a */
[----:B-1----:R-:W-:Y:S01]  /*12320*/  IMAD.MOV.U32 R15, RZ, RZ, R3 ;  /* 0x000000ffff0f7224 */ /* 0x002fe200078e0003 */
[----:B------:R-:W-:Y:S01]  /*12330*/  IABS R3, R7 ;  /* 0x0000000700037213 */ /* 0x000fe20000000000 */
[----:B------:R-:W-:Y:S01]  /*12340*/  @!P2 IMAD.IADD R12, R12, 0x1, -R8 ;  /* 0x000000010c0ca824 */ /* 0x000fe200078e0a08 */
[----:B------:R-:W-:Y:S01]  /*12350*/  ISETP.GT.U32.AND P2, PT, R8, R6, PT ;  /* 0x000000060800720c */ /* 0x000fe20003f44070 */
[----:B------:R-:W-:Y:S01]  /*12360*/  @!P6 IMAD.MOV R15, RZ, RZ, -R15 ;  /* 0x000000ffff0fe224 */ /* 0x000fe200078e0a0f */
[----:B------:R-:W-:Y:S01]  /*12370*/  ISETP.GE.AND P6, PT, R11, RZ, PT ;  /* 0x000000ff0b00720c */ /* 0x000fe20003fc6270 */
[----:B------:R-:W-:-:S02]  /*12380*/  VIADD R10, R0, 0x15a ;  /* 0x0000015a000a7836 */ /* 0x000fc40000000000 */
[----:B------:R-:W-:Y:S01]  /*12390*/  IMAD.MOV.U32 R16, RZ, RZ, R4 ;  /* 0x000000ffff107224 */ /* 0x000fe200078e0004 */
[----:B------:R0:W-:Y:S01]  /*123a0*/  STL [R1+0x93c], R15 ;  /* 0x00093c0f01007387 */ /* 0x0001e20000100800 */
[----:B------:R-:W-:Y:S01]  /*123b0*/  @!P4 IMAD.IADD R2, R2, 0x1, -R8 ;  /* 0x000000010202c824 */ /* 0x000fe200078e0a08 */
[----:B------:R-:W-:Y:S01]  /*123c0*/  IABS R14, R10 ;  /* 0x0000000a000e7213 */ /* 0x000fe20000000000 */
[----:B------:R-:W-:Y:S01]  /*123d0*/  VIADD R11, R0, 0x15b ;  /* 0x0000015b000b7836 */ /* 0x000fe20000000000 */
[----:B------:R-:W-:Y:S01]  /*123e0*/  ISETP.GE.AND P4, PT, R7, RZ, PT ;  /* 0x000000ff0700720c */ /* 0x000fe20003f86270 */
[----:B------:R-:W-:Y:S01]  /*123f0*/  @!P0 IMAD.MOV R16, RZ, RZ, -R16 ;  /* 0x000000ffff108224 */ /* 0x000fe200078e0a10 */
[----:B------:R-:W-:Y:S01]  /*12400*/  ISETP.GT.U32.AND P0, PT, R8, R2, PT ;  /* 0x000000020800720c */ /* 0x000fe20003f04070 */
[----:B------:R-:W-:Y:S01]  /*12410*/  @!P2 IMAD.IADD R6, R6, 0x1, -R8 ;  /* 0x000000010606a824 */ /* 0x000fe200078e0a08 */
[----:B------:R-:W-:Y:S01]  /*12420*/  IABS R13, R11 ;  /* 0x0000000b000d7213 */ /* 0x000fe20000000000 */
[----:B------:R-:W-:Y:S01]  /*12430*/  IMAD.MOV.U32 R4, RZ, RZ, R14 ;  /* 0x000000ffff047224 */ /* 0x000fe200078e000e */
[----:B------:R1:W-:Y:S01]  /*12440*/  STL [R1+0x94c], R16 ;  /* 0x00094c1001007387 */ /* 0x0003e20000100800 */
[----:B0-----:R-:W-:Y:S01]  /*12450*/  IMAD.HI.U32 R15, R9, R3, RZ ;  /* 0x00000003090f7227 */ /* 0x001fe200078e00ff */
[----:B------:R-:W-:-:S03]  /*12460*/  ISETP.GT.U32.AND P2, PT, R8, R6, PT ;  /* 0x000000060800720c */ /* 0x000fc60003f44070 */
[----:B------:R-:W-:Y:S02]  /*12470*/  IMAD.MOV R15, RZ, RZ, -R15 ;  /* 0x000000ffff0f7224 */ /* 0x000fe400078e0a0f */
[----:B------:R-:W-:Y:S02]  /*12480*/  IMAD.MOV.U32 R14, RZ, RZ, R5 ;  /* 0x000000ffff0e7224 */ /* 0x000fe400078e0005 */
[----:B------:R-:W-:Y:S02]  /*12490*/  IMAD R3, R8, R15, R3 ;  /* 0x0000000f08037224 */ /* 0x000fe400078e0203 */
[----:B------:R-:W-:-:S04]  /*124a0*/  IMAD.HI.U32 R7, R9, R4, RZ ;  /* 0x0000000409077227 */ /* 0x000fc800078e00ff */
[----:B------:R-:W-:Y:S01]  /*124b0*/  @!P5 IMAD.MOV R14, RZ, RZ, -R14 ;  /* 0x000000ffff0ed224 */ /* 0x000fe200078e0a0e */
[----:B------:R-:W-:Y:S01]  /*124c0*/  ISETP.GT.U32.AND P5, PT, R8, R3, PT ;  /* 0x000000030800720c */ /* 0x000fe20003fa4070 */
[----:B------:R-:W-:-:S03]  /*124d0*/  IMAD.HI.U32 R5, R9, R13, RZ ;  /* 0x0000000d09057227 */ /* 0x000fc600078e00ff */
[----:B------:R0:W-:Y:S01]  /*124e0*/  STL [R1+0x95c], R14 ;  /* 0x00095c0e01007387 */ /* 0x0001e20000100800 */
[----:B------:R-:W-:Y:S02]  /*124f0*/  IMAD.MOV R7, RZ, RZ, -R7 ;  /* 0x000000ffff077224 */ /* 0x000fe400078e0a07 */
[--C-:B------:R-:W-:Y:S01]  /*12500*/  @!P0 IMAD.IADD R2, R2, 0x1, -R8.reuse ;  /* 0x0000000102028824 */ /* 0x100fe200078e0a08 */
[----:B------:R-:W-:Y:S01]  /*12510*/  ISETP.GE.AND P0, PT, R11, RZ, PT ;  /* 0x000000ff0b00720c */ /* 0x000fe20003f06270 */
[----:B------:R-:W-:Y:S02]  /*12520*/  @!P2 IMAD.IADD R6, R6, 0x1, -R8 ;  /* 0x000000010606a824 */ /* 0x000fe400078e0a08 */
[----:B-1----:R-:W-:Y:S02]  /*12530*/  IMAD.MOV.U32 R16, RZ, RZ, R2 ;  /* 0x000000ffff107224 */ /* 0x002fe400078e0002 */
[----:B------:R-:W-:Y:S02]  /*12540*/  @!P5 IMAD.IADD R3, R3, 0x1, -R8 ;  /* 0x000000010303d824 */ /* 0x000fe400078e0a08 */
[----:B0-----:R-:W-:-:S02]  /*12550*/  IMAD.MOV R14, RZ, RZ, -R5 ;  /* 0x000000ffff0e7224 */ /* 0x001fc400078e0a05 */
[C---:B------:R-:W-:Y:S01]  /*12560*/  IMAD R5, R8.reuse, R7, R4 ;  /* 0x0000000708057224 */ /* 0x040fe200078e0204 */
[C---:B------:R-:W-:Y:S01]  /*12570*/  ISETP.GT.U32.AND P5, PT, R8.reuse, R3, PT ;  /* 0x000000030800720c */ /* 0x040fe20003fa4070 */
[C---:B------:R-:W-:Y:S02]  /*12580*/  IMAD R14, R8.reuse, R14, R13 ;  /* 0x0000000e080e7224 */ /* 0x040fe400078e020d */
[----:B------:R-:W-:Y:S01]  /*12590*/  @!P6 IMAD.MOV R16, RZ, RZ, -R16 ;  /* 0x000000ffff10e224 */ /* 0x000fe200078e0a10 */
[----:B------:R-:W-:Y:S01]  /*125a0*/  ISETP.GT.U32.AND P2, PT, R8, R5, PT ;  /* 0x000000050800720c */ /* 0x000fe20003f44070 */
[----:B------:R-:W-:Y:S01]  /*125b0*/  VIADD R11, R0, 0x15c ;  /* 0x0000015c000b7836 */ /* 0x000fe20000000000 */
[----:B------:R-:W-:Y:S01]  /*125c0*/  ISETP.GT.U32.AND P6, PT, R8, R14, PT ;  /* 0x0000000e0800720c */ /* 0x000fe20003fc4070 */
[----:B------:R-:W-:Y:S01]  /*125d0*/  @!P1 IMAD.MOV R12, RZ, RZ, -R12 ;  /* 0x000000ffff0c9224 */ /* 0x000fe200078e0a0c */
[----:B------:R-:W-:Y:S01]  /*125e0*/  ISETP.GE.AND P1, PT, R10, RZ, PT ;  /* 0x000000ff0a00720c */ /* 0x000fe20003f26270 */
[C---:B------:R-:W-:Y:S01]  /*125f0*/  VIADD R4, R0.reuse, 0x15e ;  /* 0x0000015e00047836 */ /* 0x040fe20000000000 */
[----:B------:R-:W-:Y:S01]  /*12600*/  IABS R10, R11 ;  /* 0x0000000b000a7213 */ /* 0x000fe20000000000 */
[----:B------:R-:W-:Y:S01]  /*12610*/  VIADD R7, R0, 0x15d ;  /* 0x0000015d00077836 */ /* 0x000fe20000000000 */
[----:B------:R0:W-:Y:S01]  /*12620*/  STL [R1+0x96c], R12 ;  /* 0x00096c0c01007387 */ /* 0x0001e20000100800 */
[----:B------:R-:W-:Y:S01]  /*12630*/  IMAD.MOV.U32 R15, RZ, RZ, R6 ;  /* 0x000000ffff0f7224 */ /* 0x000fe200078e0006 */
[----:B------:R-:W-:Y:S01]  /*12640*/  IABS R2, R4 ;  /* 0x0000000400027213 */ /* 0x000fe20000000000 */
[--C-:B------:R-:W-:Y:S01]  /*12650*/  @!P5 IMAD.IADD R3, R3, 0x1, -R8.reuse ;  /* 0x000000010303d824 */ /* 0x100fe200078e0a08 */
[----:B------:R-:W-:Y:S01]  /*12660*/  STL [R1+0x97c], R16 ;  /* 0x00097c1001007387 */ /* 0x000fe20000100800 */
[--C-:B------:R-:W-:Y:S01]  /*12670*/  @!P2 IMAD.IADD R5, R5, 0x1, -R8.reuse ;  /* 0x000000010505a824 */ /* 0x100fe200078e0a08 */
[----:B------:R-:W-:Y:S01]  /*12680*/  ISETP.GE.AND P5, PT, R7, RZ, PT ;  /* 0x000000ff0700720c */ /* 0x000fe20003fa6270 */
[----:B------:R-:W-:-:S02]  /*12690*/  @!P6 IMAD.IADD R14, R14, 0x1, -R8 ;  /* 0x000000010e0ee824 */ /* 0x000fc400078e0a08 */
[----:B------:R-:W-:Y:S01]  /*126a0*/  IMAD.HI.U32 R6, R9, R10, RZ ;  /* 0x0000000a09067227 */ /* 0x000fe200078e00ff */
[C---:B------:R-:W-:Y:S02]  /*126b0*/  ISETP.GT.U32.AND P2, PT, R8.reuse, R5, PT ;  /* 0x000000050800720c */ /* 0x040fe40003f44070 */
[----:B0-----:R-:W-:Y:S01]  /*126c0*/  IABS R12, R7 ;  /* 0x00000007000c7213 */ /* 0x001fe20000000000 */
[----:B------:R-:W-:Y:S01]  /*126d0*/  @!P3 IMAD.MOV R15, RZ, RZ, -R15 ;  /* 0x000000ffff0fb224 */ /* 0x000fe200078e0a0f */
[----:B------:R-:W-:Y:S01]  /*126e0*/  ISETP.GE.AND P3, PT, R11, RZ, PT ;  /* 0x000000ff0b00720c */ /* 0x000fe20003f66270 */
[----:B------:R-:W-:Y:S01]  /*126f0*/  IMAD.MOV.U32 R11, RZ, RZ, R2 ;  /* 0x000000ffff0b7224 */ /* 0x000fe200078e0002 */
[----:B------:R-:W-:Y:S01]  /*12700*/  ISETP.GT.U32.AND P6, PT, R8, R14, PT ;  /* 0x0000000e0800720c */ /* 0x000fe20003fc4070 */
[----:B------:R-:W-:Y:S01]  /*12710*/  IMAD.MOV.U32 R13, RZ, RZ, R3 ;  /* 0x000000ffff0d7224 */ /* 0x000fe200078e0003 */
[----:B------:R-:W-:Y:S01]  /*12720*/  STL [R1+0x1b8], R15 ;  /* 0x0001b80f01007387 */ /* 0x000fe20000100800 */
[----:B------:R-:W-:-:S02]  /*12730*/  IMAD.MOV R2, RZ, RZ, -R6 ;  /* 0x000000ffff027224 */ /* 0x000fc400078e0a06 */
[----:B------:R-:W-:-:S04]  /*12740*/  IMAD.HI.U32 R6, R9, R12, RZ ;  /* 0x0000000c09067227 */ /* 0x000fc800078e00ff */
[----:B------:R-:W-:Y:S01]  /*12750*/  @!P4 IMAD.MOV R13, RZ, RZ, -R13 ;  /* 0x000000ffff0dc224 */ /* 0x000fe200078e0a0d */
[----:B------:R-:W-:Y:S01]  /*12760*/  ISETP.GE.AND P4, PT, R4, RZ, PT ;  /* 0x000000ff0400720c */ /* 0x000fe20003f86270 */
[----:B------:R-:W-:Y:S02]  /*12770*/  IMAD.MOV R6, RZ, RZ, -R6 ;  /* 0x000000ffff067224 */ /* 0x000fe400078e0a06 */
[----:B------:R-:W-:Y:S01]  /*12780*/  @!P2 IMAD.IADD R5, R5, 0x1, -R8 ;  /* 0x000000010505a824 */ /* 0x000fe200078e0a08 */
[----:B------:R0:W-:Y:S01]  /*12790*/  STL [R1+0x1bc], R13 ;  /* 0x0001bc0d01007387 */ /* 0x0001e20000100800 */
[----:B------:R-:W-:Y:S02]  /*127a0*/  IMAD R2, R8, R2, R10 ;  /* 0x0000000208027224 */ /* 0x000fe400078e020a */
[----:B------:R-:W-:-:S03]  /*127b0*/  IMAD.HI.U32 R7, R9, R11, RZ ;  /* 0x0000000b09077227 */ /* 0x000fc600078e00ff */
[C---:B------:R-:W-:Y:S01]  /*127c0*/  ISETP.GT.U32.AND P2, PT, R8.reuse, R2, PT ;  /* 0x000000020800720c */ /* 0x040fe20003f44070 */
[----:B------:R-:W-:Y:S02]  /*127d0*/  IMAD R3, R8, R6, R12 ;  /* 0x0000000608037224 */ /* 0x000fe400078e020c */
[----:B------:R-:W-:Y:S02]  /*127e0*/  IMAD.MOV R7, RZ, RZ, -R7 ;  /* 0x000000ffff077224 */ /* 0x000fe400078e0a07 */
[----:B0-----:R-:W-:Y:S02]  /*127f0*/  IMAD.MOV.U32 R13, RZ, RZ, R5 ;  /* 0x000000ffff0d7224 */ /* 0x001fe400078e0005 */
[----:B------:R-:W-:Y:S02]  /*12800*/  @!P6 IMAD.IADD R14, R14, 0x1, -R8 ;  /* 0x000000010e0ee824 */ /* 0x000fe400078e0a08 */
[----:B------:R-:W-:Y:S01]  /*12810*/  @!P1 IMAD.MOV R13, RZ, RZ, -R13 ;  /* 0x000000ffff0d9224 */ /* 0x000fe200078e0a0d */
[C---:B------:R-:W-:Y:S01]  /*12820*/  ISETP.GT.U32.AND P1, PT, R8.reuse, R3, PT ;  /* 0x000000030800720c */ /* 0x040fe20003f24070 */
[----:B------:R-:W-:-:S02]  /*12830*/  IMAD R4, R8, R7, R11 ;  /* 0x0000000708047224 */ /* 0x000fc400078e020b */
[----:B------:R-:W-:Y:S01]  /*12840*/  IMAD.MOV.U32 R16, RZ, RZ, R14 ;  /* 0x000000ffff107224 */ /* 0x000fe200078e000e */
[----:B------:R0:W-:Y:S01]  /*12850*/  STL [R1+0x98c], R13 ;  /* 0x00098c0d01007387 */ /* 0x0001e20000100800 */
[----:B------:R-:W-:Y:S02]  /*12860*/  VIADD R10, R0, 0x15f ;  /* 0x0000015f000a7836 */ /* 0x000fe40000000000 */
[----:B------:R-:W-:Y:S01]  /*12870*/  @!P0 IMAD.MOV R16, RZ, RZ, -R16 ;  /* 0x000000ffff108224 */ /* 0x000fe200078e0a10 */
[----:B------:R-:W-:Y:S01]  /*12880*/  ISETP.GT.U32.AND P0, PT, R8, R4, PT ;  /* 0x000000040800720c */ /* 0x000fe20003f04070 */
[--C-:B------:R-:W-:Y:S01]  /*12890*/  @!P2 IMAD.IADD R2, R2, 0x1, -R8.reuse ;  /* 0x000000010202a824 */ /* 0x100fe200078e0a08 */
[----:B------:R-:W-:Y:S01]  /*128a0*/  ISETP.GE.AND P6, PT, R10, RZ, PT ;  /* 0x000000ff0a00720c */ /* 0x000fe20003fc6270 */
[----:B------:R-:W-:Y:S01]  /*128b0*/  VIADD R5, R0, 0x160 ;  /* 0x0000016000057836 */ /* 0x000fe20000000000 */
[----:B------:R-:W-:Y:S01]  /*128c0*/  IABS R10, R10 ;  /* 0x0000000a000a7213 */ /* 0x000fe20000000000 */
[--C-:B------:R-:W-:Y:S01]  /*128d0*/  @!P1 IMAD.IADD R3, R3, 0x1, -R8.reuse ;  /* 0x0000000103039824 */ /* 0x100fe200078e0a08 */
[----:B------:R-:W-:Y:S01]  /*128e0*/  ISETP.GT.U32.AND P2, PT, R8, R2, PT ;  /* 0x000000020800720c */ /* 0x000fe20003f44070 */
[----:B------:R-:W-:Y:S01]  /*128f0*/  VIADD R7, R0, 0x162 ;  /* 0x0000016200077836 */ /* 0x000fe20000000000 */
[----:B------:R-:W-:Y:S01]  /*12900*/  IABS R11, R5 ;  /* 0x00000005000b7213 */ /* 0x000fe20000000000 */
[----:B------:R-:W-:Y:S01]  /*12910*/  IMAD.HI.U32 R14, R9, R10, RZ ;  /* 0x0000000a090e7227 */ /* 0x000fe200078e00ff */
[----:B------:R-:W-:Y:S01]  /*12920*/  ISETP.GT.U32.AND P1, PT, R8, R3, PT ;  /* 0x000000030800720c */ /* 0x000fe20003f24070 */
[----:B------:R1:W-:Y:S01]  /*12930*/  STL [R1+0x99c], R16 ;  /* 0x00099c1001007387 */ /* 0x0003e20000100800 */
[----:B0-----:R-:W-:Y:S01]  /*12940*/  IABS R13, R7 ;  /* 0x00000007000d7213 */ /* 0x001fe20000000000 */
[----:B------:R-:W-:-:S02]  /*12950*/  @!P0 IMAD.IADD R4, R4, 0x1, -R8 ;  /* 0x0000000104048824 */ /* 0x000fc400078e0a08 */
[----:B------:R-:W-:Y:S02]  /*12960*/  IMAD.MOV R14, RZ, RZ, -R14 ;  /* 0x000000ffff0e7224 */ /* 0x000fe400078e0a0e */
[----:B------:R-:W-:Y:S01]  /*12970*/  VIADD R6, R0, 0x161 ;  /* 0x0000016100067836 */ /* 0x000fe20000000000 */
[----:B------:R-:W-:Y:S01]  /*12980*/  ISETP.GT.U32.AND P0, PT, R8, R4, PT ;  /* 0x000000040800720c */ /* 0x000fe20003f04070 */
[----:B------:R-:W-:-:S03]  /*12990*/  IMAD.HI.U32 R15, R9, R11, RZ ;  /* 0x0000000b090f7227 */ /* 0x000fc600078e00ff */
[----:B------:R-:W-:Y:S01]  /*129a0*/  IABS R12, R6 ;  /* 0x00000006000c7213 */ /* 0x000fe20000000000 */
[----:B------:R-:W-:Y:S02]  /*129b0*/  IMAD R10, R8, R14, R10 ;  /* 0x0000000e080a7224 */ /* 0x000fe400078e020a */
[----:B------:R-:W-:Y:S02]  /*129c0*/  IMAD.MOV R15, RZ, RZ, -R15 ;  /* 0x000000ffff0f7224 */ /* 0x000fe400078e0a0f */
[--C-:B------:R-:W-:Y:S01]  /*129d0*/  @!P2 IMAD.IADD R2, R2, 0x1, -R8.reuse ;  /* 0x000000010202a824 */ /* 0x100fe200078e0a08 */
[----:B------:R-:W-:Y:S01]  /*129e0*/  ISETP.GE.AND P2, PT, R5, RZ, PT ;  /* 0x000000ff0500720c */ /* 0x000fe20003f46270 */
[----:B------:R-:W-:Y:S01]  /*129f0*/  @!P1 IMAD.IADD R3, R3, 0x1, -R8 ;  /* 0x0000000103039824 */ /* 0x000fe200078e0a08 */
[C---:B------:R-:W-:Y:S01]  /*12a00*/  ISETP.GT.U32.AND P1, PT, R8.reuse, R10, PT ;  /* 0x0000000a0800720c */ /* 0x040fe20003f24070 */
[----:B------:R-:W-:Y:S02]  /*12a10*/  IMAD R11, R8, R15, R11 ;  /* 0x0000000f080b7224 */ /* 0x000fe400078e020b */
[----:B------:R-:W-:-:S02]  /*12a20*/  IMAD.MOV.U32 R18, RZ, RZ, R2 ;  /* 0x000000ffff127224 */ /* 0x000fc400078e0002 */
[----:B------:R-:W-:-:S04]  /*12a30*/  IMAD.HI.U32 R5, R9, R13, RZ ;  /* 0x0000000d09057227 */ /* 0x000fc800078e00ff */
[----:B-1----:R-:W-:-:S04]  /*12a40*/  IMAD.HI.U32 R16, R9, R12, RZ ;  /* 0x0000000c09107227 */ /* 0x002fc800078e00ff */
[----:B------:R-:W-:Y:S01]  /*12a50*/  @!P3 IMAD.MOV R18, RZ, RZ, -R18 ;  /* 0x000000ffff12b224 */ /* 0x000fe200078e0a12 */
[----:B------:R-:W-:Y:S01]  /*12a60*/  ISETP.GT.U32.AND P3, PT, R8, R11, PT ;  /* 0x0000000b0800720c */ /* 0x000fe20003f64070 */
[----:B------:R-:W-:Y:S02]  /*12a70*/  IMAD.MOV R5, RZ, RZ, -R5 ;  /* 0x000000ffff057224 */ /* 0x000fe400078e0a05 */
[----:B------:R-:W-:Y:S01]  /*12a80*/  @!P0 IMAD.IADD R4, R4, 0x1, -R8 ;  /* 0x0000000104048824 */ /* 0x000fe200078e0a08 */
[----:B------:R0:W-:Y:S01]  /*12a90*/  STL [R1+0x9ac], R18 ;  /* 0x0009ac1201007387 */ /* 0x0001e20000100800 */
[----:B------:R-:W-:Y:S02]  /*12aa0*/  IMAD.MOV R16, RZ, RZ, -R16 ;  /* 0x000000ffff107224 */ /* 0x000fe400078e0a10 */
[----:B------:R-:W-:Y:S02]  /*12ab0*/  IMAD R13, R8, R5, R13 ;  /* 0x00000005080d7224 */ /* 0x000fe400078e020d */
[----:B------:R-:W-:-:S02]  /*12ac0*/  IMAD.MOV.U32 R14, RZ, RZ, R4 ;  /* 0x000000ffff0e7224 */ /* 0x000fc400078e0004 */
[----:B------:R-:W-:Y:S02]  /*12ad0*/  IMAD R12, R8, R16, R12 ;  /* 0x00000010080c7224 */ /* 0x000fe400078e020c */
[----:B------:R-:W-:Y:S02]  /*12ae0*/  @!P1 IMAD.IADD R10, R10, 0x1, -R8 ;  /* 0x000000010a0a9824 */ /* 0x000fe400078e0a08 */
[----:B------:R-:W-:Y:S01]  /*12af0*/  @!P4 IMAD.MOV R14, RZ, RZ, -R14 ;  /* 0x000000ffff0ec224 */ /* 0x000fe200078e0a0e */
[C---:B------:R-:W-:Y:S01]  /*12b00*/  ISETP.GT.U32.AND P4, PT, R8.reuse, R13, PT ;  /* 0x0000000d0800720c */ /* 0x040fe20003f84070 */
[--C-:B------:R-:W-:Y:S01]  /*12b10*/  @!P3 IMAD.IADD R11, R11, 0x1, -R8.reuse ;  /* 0x000000010b0bb824 */ /* 0x100fe200078e0a08 */
[----:B------:R-:W-:Y:S01]  /*12b20*/  ISETP.GT.U32.AND P0, PT, R8, R12, PT ;  /* 0x0000000c0800720c */ /* 0x000fe20003f04070 */
[----:B------:R-:W-:Y:S01]  /*12b30*/  VIADD R2, R0, 0x163 ;  /* 0x0000016300027836 */ /* 0x000fe20000000000 */
[----:B------:R-:W-:Y:S01]  /*12b40*/  ISETP.GT.U32.AND P1, PT, R8, R10, PT ;  /* 0x0000000a0800720c */ /* 0x000fe20003f24070 */
[----:B------:R-:W-:Y:S01]  /*12b50*/  VIADD R5, R0, 0x164 ;  /* 0x0000016400057836 */ /* 0x000fe20000000000 */
[----:B------:R-:W-:Y:S01]  /*12b60*/  ISETP.GT.U32.AND P3, PT, R8, R11, PT ;  /* 0x0000000b0800720c */ /* 0x000fe20003f64070 */
[----:B------:R-:W-:Y:S01]  /*12b70*/  IMAD.MOV.U32 R17, RZ, RZ, R3 ;  /* 0x000000ffff117224 */ /* 0x000fe200078e0003 */
[----:B------:R-:W-:Y:S01]  /*12b80*/  IABS R3, R2 ;  /* 0x0000000200037213 */ /* 0x000fe20000000000 */
[----:B0-----:R-:W-:Y:S01]  /*12b90*/  VIADD R18, R0, 0x16d ;  /* 0x0000016d00127836 */ /* 0x001fe20000000000 */
[----:B------:R-:W-:Y:S01]  /*12ba0*/  IABS R4, R5 ;  /* 0x0000000500047213 */ /* 0x000fe20000000000 */
[----:B------:R-:W-:Y:S01]  /*12bb0*/  @!P5 IMAD.MOV R17, RZ, RZ, -R17 ;  /* 0x000000ffff11d224 */ /* 0x000fe200078e0a11 */
[----:B------:R-:W-:Y:S01]  /*12bc0*/  ISETP.GE.AND P5, PT, R6, RZ, PT ;  /* 0x000000ff0600720c */ /* 0x000fe20003fa6270 */
[--C-:B------:R-:W-:Y:S01]  /*12bd0*/  @!P4 IMAD.IADD R13, R13, 0x1, -R8.reuse ;  /* 0x000000010d0dc824 */ /* 0x100fe200078e0a08 */
[----:B------:R-:W-:Y:S01]  /*12be0*/  IABS R19, R18 ;  /* 0x0000001200137213 */ /* 0x000fe20000000000 */
[--C-:B------:R-:W-:Y:S01]  /*12bf0*/  @!P0 IMAD.IADD R12, R12, 0x1, -R8.reuse ;  /* 0x000000010c0c8824 */ /* 0x100fe200078e0a08 */
[----:B------:R0:W-:Y:S01]  /*12c00*/  STL [R1+0x9bc], R17 ;  /* 0x0009bc1101007387 */ /* 0x0001e20000100800 */
[----:B------:R-:W-:Y:S01]  /*12c10*/  @!P1 IMAD.IADD R10, R10, 0x1, -R8 ;  /* 0x000000010a0a9824 */ /* 0x000fe200078e0a08 */
[----:B------:R-:W-:Y:S01]  /*12c20*/  ISETP.GE.AND P1, PT, R7, RZ, PT ;  /* 0x000000ff0700720c */ /* 0x000fe20003f26270 */
[C---:B------:R-:W-:Y:S01]  /*12c30*/  IMAD.HI.U32 R15, R9.reuse, R3, RZ ;  /* 0x00000003090f7227 */ /* 0x040fe200078e00ff */
[C---:B------:R-:W-:Y:S01]  /*12c40*/  ISETP.GT.U32.AND P4, PT, R8.reuse, R13, PT ;  /* 0x0000000d0800720c */ /* 0x040fe20003f84070 */
[----:B------:R1:W-:Y:S01]  /*12c50*/  STL [R1+0x9cc], R14 ;  /* 0x0009cc0e01007387 */ /* 0x0003e20000100800 */
[----:B------:R-:W-:Y:S01]  /*12c60*/  ISETP.GT.U32.AND P0, PT, R8, R12, PT ;  /* 0x0000000c0800720c */ /* 0x000fe20003f04070 */
[----:B------:R-:W-:-:S04]  /*12c70*/  IMAD.HI.U32 R7, R9, R4, RZ ;  /* 0x0000000409077227 */ /* 0x000fc800078e00ff */
[----:B0-----:R-:W-:Y:S02]  /*12c80*/  IMAD.MOV.U32 R17, RZ, RZ, R10 ;  /* 0x000000ffff117224 */ /* 0x001fe400078e000a */
[----:B------:R-:W-:Y:S02]  /*12c90*/  @!P3 IMAD.IADD R11, R11, 0x1, -R8 ;  /* 0x000000010b0bb824 */ /* 0x000fe400078e0a08 */
[----:B------:R-:W-:Y:S02]  /*12ca0*/  IMAD.MOV R15, RZ, RZ, -R15 ;  /* 0x000000ffff0f7224 */ /* 0x000fe400078e0a0f */
[----:B------:R-:W-:Y:S02]  /*12cb0*/  IMAD.MOV R7, RZ, RZ, -R7 ;  /* 0x000000ffff077224 */ /* 0x000fe400078e0a07 */
[----:B------:R-:W-:Y:S01]  /*12cc0*/  @!P6 IMAD.MOV R17, RZ, RZ, -R17 ;  /* 0x000000ffff11e224 */ /* 0x000fe200078e0a11 */
[----:B------:R-:W-:Y:S01]  /*12cd0*/  ISETP.GE.AND P6, PT, R2, RZ, PT ;  /* 0x000000ff0200720c */ /* 0x000fe20003fc6270 */
[----:B------:R-:W-:-:S02]  /*12ce0*/  IMAD.MOV.U32 R16, RZ, RZ, R11 ;  /* 0x000000ffff107224 */ /* 0x000fc400078e000b */
[----:B------:R-:W-:Y:S01]  /*12cf0*/  VIADD R6, R0, 0x166 ;  /* 0x0000016600067836 */ /* 0x000fe20000000000 */
[----:B------:R-:W-:Y:S01]  /*12d00*/  STL [R1+0x9dc], R17 ;  /* 0x0009dc1101007387 */ /* 0x000fe20000100800 */
[C---:B------:R-:W-:Y:S02]  /*12d10*/  IMAD R3, R8.reuse, R15, R3 ;  /* 0x0000000f08037224 */ /* 0x040fe400078e0203 */
[C---:B------:R-:W-:Y:S01]  /*12d20*/  IMAD R2, R8.reuse, R7, R4 ;  /* 0x0000000708027224 */ /* 0x040fe200078e0204 */
[----:B-1----:R-:W-:Y:S01]  /*12d30*/  IABS R14, R6 ;  /* 0x00000006000e7213 */ /* 0x002fe20000000000 */
[----:B------:R-:W-:Y:S01]  /*12d40*/  @!P2 IMAD.MOV R16, RZ, RZ, -R16 ;  /* 0x000000ffff10a224 */ /* 0x000fe200078e0a10 */
[C---:B------:R-:W-:Y:S01]  /*12d50*/  ISETP.GT.U32.AND P3, PT, R8.reuse, R3, PT ;  /* 0x000000030800720c */ /* 0x040fe20003f64070 */
[--C-:B------:R-:W-:Y:S01]  /*12d60*/  @!P4 IMAD.IADD R13, R13, 0x1, -R8.reuse ;  /* 0x000000010d0dc824 */ /* 0x100fe200078e0a08 */
[----:B------:R-:W-:Y:S01]  /*12d70*/  ISETP.GT.U32.AND P4, PT, R8, R2, PT ;  /* 0x000000020800720c */ /* 0x000fe20003f84070 */
[----:B------:R-:W-:Y:S01]  /*12d80*/  @!P0 IMAD.IADD R12, R12, 0x1, -R8 ;  /* 0x000000010c0c8824 */ /* 0x000fe200078e0a08 */
[----:B------:R0:W-:Y:S01]  /*12d90*/  STL [R1+0x1b0], R16 ;  /* 0x0001b01001007387 */ /* 0x0001e20000100800 */
[----:B------:R-:W-:Y:S01]  /*12da0*/  VIADD R4, R0, 0x167 ;  /* 0x0000016700047836 */ /* 0x000fe20000000000 */
[----:B------:R-:W-:Y:S01]  /*12db0*/  ISETP.GE.AND P2, PT, R5, RZ, PT ;  /* 0x000000ff0500720c */ /* 0x000fe20003f46270 */
[----:B------:R-:W-:Y:S01]  /*12dc0*/  IMAD.HI.U32 R10, R9, R14, RZ ;  /* 0x0000000e090a7227 */ /* 0x000fe200078e00ff */
[----:B------:R-:W-:-:S03]  /*12dd0*/  ISETP.GE.AND P0, PT, R6, RZ, PT ;  /* 0x000000ff0600720c */ /* 0x000fc60003f06270 */
[----:B------:R-:W-:Y:S02]  /*12de0*/  IMAD.MOV R10, RZ, RZ, -R10 ;  /* 0x000000ffff0a7224 */ /* 0x000fe400078e0a0a */
[----:B------:R-:W-:Y:S02]  /*12df0*/  VIADD R5, R0, 0x168 ;  /* 0x0000016800057836 */ /* 0x000fe40000000000 */
[----:B0-----:R-:W-:Y:S02]  /*12e00*/  IMAD.MOV.U32 R16, RZ, RZ, R12 ;  /* 0x000000ffff107224 */ /* 0x001fe400078e000c */
[----:B------:R-:W-:Y:S02]  /*12e10*/  IMAD.MOV.U32 R11, RZ, RZ, R13 ;  /* 0x000000ffff0b7224 */ /* 0x000fe400078e000d */
[----:B------:R-:W-:Y:S01]  /*12e20*/  @!P5 IMAD.MOV R16, RZ, RZ, -R16 ;  /* 0x000000ffff10d224 */ /* 0x000fe200078e0a10 */
[----:B------:R-:W-:Y:S01]  /*12e30*/  ISETP.GE.AND P5, PT, R4, RZ, PT ;  /* 0x000000ff0400720c */ /* 0x000fe20003fa6270 */
[----:B------:R-:W-:Y:S01]  /*12e40*/  @!P3 IMAD.IADD R3, R3, 0x1, -R8 ;  /* 0x000000010303b824 */ /* 0x000fe200078e0a08 */
[----:B------:R-:W-:Y:S01]  /*12e50*/  IABS R4, R4 ;  /* 0x0000000400047213 */ /* 0x000fe20000000000 */
[----:B------:R-:W-:Y:S01]  /*12e60*/  IMAD R15, R8, R10, R14 ;  /* 0x0000000a080f7224 */ /* 0x000fe200078e020e */
[----:B------:R-:W-:Y:S01]  /*12e70*/  IABS R14, R5 ;  /* 0x00000005000e7213 */ /* 0x000fe20000000000 */
[----:B------:R-:W-:Y:S01]  /*12e80*/  @!P1 IMAD.MOV R11, RZ, RZ, -R11 ;  /* 0x000000ffff0b9224 */ /* 0x000fe200078e0a0b */
[----:B------:R-:W-:Y:S01]  /*12e90*/  ISETP.GE.AND P1, PT, R5, RZ, PT ;  /* 0x000000ff0500720c */ /* 0x000fe20003f26270 */
[----:B------:R-:W-:Y:S01]  /*12ea0*/  @!P4 IMAD.IADD R2, R2, 0x1, -R8 ;  /* 0x000000010202c824 */ /* 0x000fe200078e0a08 */
[----:B------:R-:W-:Y:S01]  /*12eb0*/  STL [R1+0x1b4], R16 ;  /* 0x0001b41001007387 */ /* 0x000fe20000100800 */
[----:B------:R-:W-:Y:S01]  /*12ec0*/  IMAD.MOV.U32 R5, RZ, RZ, R4 ;  /* 0x000000ffff057224 */ /* 0x000fe200078e0004 */
[C---:B------:R-:W-:Y:S01]  /*12ed0*/  ISETP.GT.U32.AND P3, PT, R8.reuse, R3, PT ;  /* 0x000000030800720c */ /* 0x040fe20003f64070 */
[----:B------:R-:W-:Y:S01]  /*12ee0*/  IMAD.HI.U32 R10, R9, R14, RZ ;  /* 0x0000000e090a7227 */ /* 0x000fe200078e00ff */
[----:B------:R0:W-:Y:S01]  /*12ef0*/  STL [R1+0x9ec], R11 ;  /* 0x0009ec0b01007387 */ /* 0x0001e20000100800 */
[----:B------:R-:W-:-:S02]  /*12f00*/  ISETP.GT.U32.AND P4, PT, R8, R2, PT ;  /* 0x000000020800720c */ /* 0x000fc40003f84070 */
[----:B------:R-:W-:Y:S02]  /*12f10*/  IMAD.MOV R10, RZ, RZ, -R10 ;  /* 0x000000ffff0a7224 */ /* 0x000fe400078e0a0a */
[----:B------:R-:W-:Y:S02]  /*12f20*/  VIADD R4, R0, 0x169 ;  /* 0x0000016900047836 */ /* 0x000fe40000000000 */
[----:B------:R-:W-:Y:S02]  /*12f30*/  IMAD R14, R8, R10, R14 ;  /* 0x0000000a080e7224 */ /* 0x000fe400078e020e */
[----:B------:R-:W-:Y:S01]  /*12f40*/  VIADD R6, R0, 0x16a ;  /* 0x0000016a00067836 */ /* 0x000fe20000000000 */
[----:B------:R-:W-:Y:S01]  /*12f50*/  IABS R7, R4 ;  /* 0x0000000400077213 */ /* 0x000fe20000000000 */
[----:B0-----:R-:W-:-:S03]  /*12f60*/  IMAD.HI.U32 R11, R9, R5, RZ ;  /* 0x00000005090b7227 */ /* 0x001fc600078e00ff */
[----:B------:R-:W-:Y:S01]  /*12f70*/  IABS R12, R6 ;  /* 0x00000006000c7213 */ /* 0x000fe20000000000 */
[----:B------:R-:W-:Y:S02]  /*12f80*/  IMAD.MOV R11, RZ, RZ, -R11 ;  /* 0x000000ffff0b7224 */ /* 0x000fe400078e0a0b */
[--C-:B------:R-:W-:Y:S01]  /*12f90*/  @!P3 IMAD.IADD R3, R3, 0x1, -R8.reuse ;  /* 0x000000010303b824 */ /* 0x100fe200078e0a08 */
[C---:B------:R-:W-:Y:S01]  /*12fa0*/  ISETP.GT.U32.AND P3, PT, R8.reuse, R15, PT ;  /* 0x0000000f0800720c */ /* 0x040fe20003f64070 */
[----:B------:R-:W-:Y:S02]  /*12fb0*/  IMAD R5, R8, R11, R5 ;  /* 0x0000000b08057224 */ /* 0x000fe400078e0205 */
[----:B------:R-:W-:Y:S02]  /*12fc0*/  @!P4 IMAD.IADD R2, R2, 0x1, -R8 ;  /* 0x000000010202c824 */ /* 0x000fe400078e0a08 */
[----:B------:R-:W-:Y:S01]  /*12fd0*/  IMAD.MOV.U32 R16, RZ, RZ, R3 ;  /* 0x000000ffff107224 */ /* 0x000fe200078e0003 */
[----:B------:R-:W-:Y:S01]  /*12fe0*/  ISETP.GT.U32.AND P4, PT, R8, R5, PT ;  /* 0x000000050800720c */ /* 0x000fe20003f84070 */
[----:B------:R-:W-:-:S04]  /*12ff0*/  IMAD.HI.U32 R10, R9, R7, RZ ;  /* 0x00000007090a7227 */ /* 0x000fc800078e00ff */
[----:B------:R-:W-:Y:S01]  /*13000*/  @!P6 IMAD.MOV R16, RZ, RZ, -R16 ;  /* 0x000000ffff10e224 */ /* 0x000fe200078e0a10 */
[----:B------:R-:W-:Y:S01]  /*13010*/  ISETP.GT.U32.AND P6, PT, R8, R14, PT ;  /* 0x0000000e0800720c */ /* 0x000fe20003fc4070 */
[----:B------:R-:W-:Y:S02]  /*13020*/  IMAD.MOV R10, RZ, RZ, -R10 ;  /* 0x000000ffff0a7224 */ /* 0x000fe400078e0a0a */
[----:B------:R-:W-:Y:S01]  /*13030*/  IMAD.MOV.U32 R13, RZ, RZ, R2 ;  /* 0x000000ffff0d7224 */ /* 0x000fe200078e0002 */
[----:B------:R0:W-:Y:S01]  /*13040*/  STL [R1+0x9fc], R16 ;  /* 0x0009fc1001007387 */ /* 0x0001e20000100800 */
[----:B------:R-:W-:-:S04]  /*13050*/  IMAD.HI.U32 R11, R9, R12, RZ ;  /* 0x0000000c090b7227 */ /* 0x000fc800078e00ff */
[--C-:B------:R-:W-:Y:S02]  /*13060*/  @!P4 IMAD.IADD R5, R5, 0x1, -R8.reuse ;  /* 0x000000010505c824 */ /* 0x100fe400078e0a08 */
[----:B------:R-:W-:Y:S01]  /*13070*/  @!P2 IMAD.MOV R13, RZ, RZ, -R13 ;  /* 0x000000ffff0da224 */ /* 0x000fe200078e0a0d */
[----:B------:R-:W-:Y:S01]  /*13080*/  ISETP.GE.AND P2, PT, R4, RZ, PT ;  /* 0x000000ff0400720c */ /* 0x000fe20003f46270 */
[----:B------:R-:W-:Y:S01]  /*13090*/  @!P6 IMAD.IADD R14, R14, 0x1, -R8 ;  /* 0x000000010e0ee824 */ /* 0x000fe200078e0a08 */
[----:B------:R-:W-:Y:S01]  /*130a0*/  ISETP.GT.U32.AND P4, PT, R8, R5, PT ;  /* 0x000000050800720c */ /* 0x000fe20003f84070 */
[----:B0-----:R-:W-:Y:S01]  /*130b0*/  VIADD R16, R0, 0x16b ;  /* 0x0000016b00107836 */ /* 0x001fe20000000000 */
[----:B------:R0:W-:Y:S01]  /*130c0*/  STL [R1+0xa0c], R13 ;  /* 0x000a0c0d01007387 */ /* 0x0001e20000100800 */
[C---:B------:R-:W-:Y:S01]  /*130d0*/  IMAD R2, R8.reuse, R10, R7 ;  /* 0x0000000a08027224 */ /* 0x040fe200078e0207 */
[----:B------:R-:W-:Y:S01]  /*130e0*/  ISETP.GT.U32.AND P6, PT, R8, R14, PT ;  /* 0x0000000e0800720c */ /* 0x000fe20003fc4070 */
[----:B------:R-:W-:Y:S01]  /*130f0*/  IMAD.MOV R11, RZ, RZ, -R11 ;  /* 0x000000ffff0b7224 */ /* 0x000fe200078e0a0b */
[----:B------:R-:W-:Y:S01]  /*13100*/  IABS R7, R16 ;  /* 0x0000001000077213 */ /* 0x000fe20000000000 */
[----:B------:R-:W-:-:S02]  /*13110*/  VIADD R3, R0, 0x16c ;  /* 0x0000016c00037836 */ /* 0x000fc40000000000 */
[C---:B------:R-:W-:Y:S02]  /*13120*/  IMAD R12, R8.reuse, R11, R12 ;  /* 0x0000000b080c7224 */ /* 0x040fe400078e020c */
[--C-:B------:R-:W-:Y:S01]  /*13130*/  @!P3 IMAD.IADD R15, R15, 0x1, -R8.reuse ;  /* 0x000000010f0fb824 */ /* 0x100fe200078e0a08 */
[----:B------:R-:W-:Y:S01]  /*13140*/  IABS R22, R3 ;  /* 0x0000000300167213 */ /* 0x000fe20000000000 */
[----:B------:R-:W-:Y:S01]  /*13150*/  @!P4 IMAD.IADD R5, R5, 0x1, -R8 ;  /* 0x000000010505c824 */ /* 0x000fe200078e0a08 */
[C---:B------:R-:W-:Y:S01]  /*13160*/  ISETP.GT.U32.AND P4, PT, R8.reuse, R2, PT ;  /* 0x000000020800720c */ /* 0x040fe20003f84070 */
[----:B0-----:R-:W-:Y:S01]  /*13170*/  IMAD.HI.U32 R13, R9, R7, RZ ;  /* 0x00000007090d7227 */ /* 0x001fe200078e00ff */
[----:B------:R-:W-:-:S03]  /*13180*/  ISETP.GT.U32.AND P3, PT, R8, R15, PT ;  /* 0x0000000f0800720c */ /* 0x000fc60003f64070 */
[----:B------:R-:W-:Y:S02]  /*13190*/  IMAD.MOV R13, RZ, RZ, -R13 ;  /* 0x000000ffff0d7224 */ /* 0x000fe400078e0a0d */
[----:B------:R-:W-:Y:S01]  /*131a0*/  @!P6 IMAD.IADD R14, R14, 0x1, -R8 ;  /* 0x000000010e0ee824 */ /* 0x000fe200078e0a08 */
[----:B------:R-:W-:Y:S01]  /*131b0*/  ISETP.GT.U32.AND P6, PT, R8, R12, PT ;  /* 0x0000000c0800720c */ /* 0x000fe20003fc4070 */
[----:B------:R-:W-:-:S04]  /*131c0*/  IMAD.HI.U32 R21, R9, R22, RZ ;  /* 0x0000001609157227 */ /* 0x000fc800078e00ff */
[----:B------:R-:W-:Y:S02]  /*131d0*/  IMAD R7, R8, R13, R7 ;  /* 0x0000000d08077224 */ /* 0x000fe400078e0207 */
[----:B------:R-:W-:Y:S02]  /*131e0*/  IMAD.MOV R21, RZ, RZ, -R21 ;  /* 0x000000ffff157224 */ /* 0x000fe400078e0a15 */
[----:B------:R-:W-:Y:S01]  /*131f0*/  @!P4 IMAD.IADD R2, R2, 0x1, -R8 ;  /* 0x000000010202c824 */ /* 0x000fe200078e0a08 */
[C---:B------:R-:W-:Y:S01]  /*13200*/  ISETP.GT.U32.AND P4, PT, R8.reuse, R7, PT ;  /* 0x000000070800720c */ /* 0x040fe20003f84070 */
[----:B------:R-:W-:Y:S02]  /*13210*/  IMAD R21, R8, R21, R22 ;  /* 0x0000001508157224 */ /* 0x000fe400078e0216 */
[----:B------:R-:W-:Y:S02]  /*13220*/  VIADD R4, R0, 0x16e ;  /* 0x0000016e00047836 */ /* 0x000fe40000000000 */
[--C-:B------:R-:W-:Y:S01]  /*13230*/  @!P6 IMAD.IADD R12, R12, 0x1, -R8.reuse ;  /* 0x000000010c0ce824 */ /* 0x100fe200078e0a08 */
[----:B------:R-:W-:Y:S01]  /*13240*/  ISETP.GT.U32.AND P6, PT, R8, R21, PT ;  /* 0x000000150800720c */ /* 0x000fe20003fc4070 */
[----:B------:R-:W-:Y:S01]  /*13250*/  @!P3 IMAD.IADD R15, R15, 0x1, -R8 ;  /* 0x000000010f0fb824 */ /* 0x000fe200078e0a08 */
[----:B------:R-:W-:Y:S01]  /*13260*/  ISETP.GE.AND P3, PT, R6, RZ, PT ;  /* 0x000000ff0600720c */ /* 0x000fe20003f66270 */
[----:B------:R-:W-:Y:S01]  /*13270*/  VIADD R11, R0, 0x16f ;  /* 0x0000016f000b7836 */ /* 0x000fe20000000000 */
[----:B------:R-:W-:Y:S01]  /*13280*/  IABS R6, R4 ;  /* 0x0000000400067213 */ /* 0x000fe20000000000 */
[----:B------:R-:W-:-:S03]  /*13290*/  IMAD.HI.U32 R23, R9, R19, RZ ;  /* 0x0000001309177227 */ /* 0x000fc600078e00ff */
[----:B------:R-:W-:Y:S01]  /*132a0*/  IABS R10, R11 ;  /* 0x0000000b000a7213 */ /* 0x000fe20000000000 */
[----:B------:R-:W-:Y:S02]  /*132b0*/  IMAD.MOV R23, RZ, RZ, -R23 ;  /* 0x000000ffff177224 */ /* 0x000fe400078e0a17 */
[----:B------:R-:W-:Y:S02]  /*132c0*/  IMAD.MOV.U32 R24, RZ, RZ, R15 ;  /* 0x000000ffff187224 */ /* 0x000fe400078e000f */
[----:B------:R-:W-:Y:S01]  /*132d0*/  @!P4 IMAD.IADD R7, R7, 0x1, -R8 ;  /* 0x000000010707c824 */ /* 0x000fe200078e0a08 */
[----:B------:R-:W-:Y:S01]  /*132e0*/  ISETP.GT.U32.AND P4, PT, R8, R12, PT ;  /* 0x0000000c0800720c */ /* 0x000fe20003f84070 */
[----:B------:R-:W-:Y:S02]  /*132f0*/  IMAD.MOV.U32 R22, RZ, RZ, R5 ;  /* 0x000000ffff167224 */ /* 0x000fe400078e0005 */
[----:B------:R-:W-:-:S04]  /*13300*/  IMAD.HI.U32 R17, R9, R6, RZ ;  /* 0x0000000609117227 */ /* 0x000fc800078e00ff */
[C---:B------:R-:W-:Y:S02]  /*13310*/  IMAD R19, R8.reuse, R23, R19 ;  /* 0x0000001708137224 */ /* 0x040fe400078e0213 */
[----:B------:R-:W-:Y:S01]  /*13320*/  @!P0 IMAD.MOV R24, RZ, RZ, -R24 ;  /* 0x000000ffff188224 */ /* 0x000fe200078e0a18 */
[C---:B------:R-:W-:Y:S01]  /*13330*/  ISETP.GT.U32.AND P0, PT, R8.reuse, R2, PT ;  /* 0x000000020800720c */ /* 0x040fe20003f04070 */
[----:B------:R-:W-:Y:S01]  /*13340*/  @!P5 IMAD.MOV R22, RZ, RZ, -R22 ;  /* 0x000000ffff16d224 */ /* 0x000fe200078e0a16 */
[----:B------:R-:W-:Y:S01]  /*13350*/  ISETP.GT.U32.AND P5, PT, R8, R7, PT ;  /* 0x000000070800720c */ /* 0x000fe20003fa4070 */
[----:B------:R-:W-:Y:S01]  /*13360*/  IMAD.HI.U32 R13, R9, R10, RZ ;  /* 0x0000000a090d7227 */ /* 0x000fe200078e00ff */
[----:B------:R-:W-:Y:S03]  /*13370*/  STL [R1+0xa1c], R24 ;  /* 0x000a1c1801007387 */ /* 0x000fe60000100800 */
[----:B------:R-:W-:Y:S01]  /*13380*/  IMAD.MOV R17, RZ, RZ, -R17 ;  /* 0x000000ffff117224 */ /* 0x000fe200078e0a11 */
[----:B------:R-:W-:Y:S01]  /*13390*/  STL [R1+0xa2c], R22 ;  /* 0x000a2c1601007387 */ /* 0x000fe20000100800 */
[----:B------:R-:W-:-:S02]  /*133a0*/  @!P6 IMAD.IADD R21, R21, 0x1, -R8 ;  /* 0x000000011515e824 */ /* 0x000fc400078e0a08 */
[----:B------:R-:W-:Y:S01]  /*133b0*/  @!P1 IMAD.MOV R14, RZ, RZ, -R14 ;  /* 0x000000ffff0e9224 */ /* 0x000fe200078e0a0e */
[C---:B------:R-:W-:Y:S01]  /*133c0*/  ISETP.GT.U32.AND P1, PT, R8.reuse, R19, PT ;  /* 0x000000130800720c */ /* 0x040fe20003f24070 */
[----:B------:R-:W-:Y:S01]  /*133d0*/  IMAD.MOV R13, RZ, RZ, -R13 ;  /* 0x000000ffff0d7224 */ /* 0x000fe200078e0a0d */
[C---:B------:R-:W-:Y:S01]  /*133e0*/  ISETP.GT.U32.AND P6, PT, R8.reuse, R21, PT ;  /* 0x000000150800720c */ /* 0x040fe20003fc4070 */
[----:B------:R-:W-:Y:S01]  /*133f0*/  IMAD R6, R8, R17, R6 ;  /* 0x0000001108067224 */ /* 0x000fe200078e0206 */
[----:B------:R0:W-:Y:S01]  /*13400*/  STL [R1+0x18c], R14 ;  /* 0x00018c0e01007387 */ /* 0x0001e20000100800 */
[----:B------:R-:W-:Y:S02]  /*13410*/  VIADD R17, R0, 0x170 ;  /* 0x0000017000117836 */ /* 0x000fe40000000000 */
[----:B------:R-:W-:Y:S02]  /*13420*/  IMAD R10, R8, R13, R10 ;  /* 0x0000000d080a7224 */ /* 0x000fe400078e020a */
[----:B------:R-:W-:Y:S01]  /*13430*/  VIADD R13, R0, 0x171 ;  /* 0x00000171000d7836 */ /* 0x000fe20000000000 */
[----:B------:R-:W-:Y:S01]  /*13440*/  IABS R15, R17 ;  /* 0x00000011000f7213 */ /* 0x000fe20000000000 */
[--C-:B------:R-:W-:Y:S01]  /*13450*/  @!P0 IMAD.IADD R2, R2, 0x1, -R8.reuse ;  /* 0x0000000102028824 */ /* 0x100fe200078e0a08 */
[C---:B------:R-:W-:Y:S01]  /*13460*/  ISETP.GT.U32.AND P0, PT, R8.reuse, R6, PT ;  /* 0x000000060800720c */ /* 0x040fe20003f04070 */
[--C-:B------:R-:W-:Y:S01]  /*13470*/  @!P5 IMAD.IADD R7, R7, 0x1, -R8.reuse ;  /* 0x000000010707d824 */ /* 0x100fe200078e0a08 */
[----:B------:R-:W-:Y:S01]  /*13480*/  ISETP.GT.U32.AND P5, PT, R8, R10, PT ;  /* 0x0000000a0800720c */ /* 0x000fe20003fa4070 */
[--C-:B------:R-:W-:Y:S01]  /*13490*/  @!P4 IMAD.IADD R12, R12, 0x1, -R8.reuse ;  /* 0x000000010c0cc824 */ /* 0x100fe200078e0a08 */
[----:B------:R-:W-:Y:S01]  /*134a0*/  ISETP.GE.AND P4, PT, R16, RZ, PT ;  /* 0x000000ff1000720c */ /* 0x000fe20003f86270 */
[----:B------:R-:W-:Y:S01]  /*134b0*/  @!P1 IMAD.IADD R19, R19, 0x1, -R8 ;  /* 0x0000000113139824 */ /* 0x000fe200078e0a08 */
[----:B------:R-:W-:Y:S01]  /*134c0*/  IABS R5, R13 ;  /* 0x0000000d00057213 */ /* 0x000fe20000000000 */
[----:B------:R-:W-:Y:S01]  /*134d0*/  IMAD.MOV.U32 R23, RZ, RZ, R2 ;  /* 0x000000ffff177224 */ /* 0x000fe200078e0002 */
[----:B------:R-:W-:Y:S01]  /*134e0*/  ISETP.GE.AND P1, PT, R18, RZ, PT ;  /* 0x000000ff1200720c */ /* 0x000fe20003f26270 */
[----:B0-----:R-:W-:-:S04]  /*134f0*/  IMAD.HI.U32 R14, R9, R15, RZ ;  /* 0x0000000f090e7227 */ /* 0x001fc800078e00ff */
[----:B------:R-:W-:Y:S01]  /*13500*/  @!P6 IMAD.IADD R21, R21, 0x1, -R8 ;  /* 0x000000011515e824 */ /* 0x000fe200078e0a08 */
[----:B------:R-:W-:Y:S01]  /*13510*/  ISETP.GE.AND P6, PT, R3, RZ, PT ;  /* 0x000000ff0300720c */ /* 0x000fe20003fc6270 */
[----:B------:R-:W-:Y:S01]  /*13520*/  @!P2 IMAD.MOV R23, RZ, RZ, -R23 ;  /* 0x000000ffff17a224 */ /* 0x000fe200078e0a17 */
[C---:B------:R-:W-:Y:S01]  /*13530*/  ISETP.GT.U32.AND P2, PT, R8.reuse, R19, PT ;  /* 0x000000130800720c */ /* 0x040fe20003f44070 */
[----:B------:R-:W-:Y:S02]  /*13540*/  IMAD.MOV R14, RZ, RZ, -R14 ;  /* 0x000000ffff0e7224 */ /* 0x000fe400078e0a0e */
[----:B------:R-:W-:Y:S01]  /*13550*/  IMAD.HI.U32 R16, R9, R5, RZ ;  /* 0x0000000509107227 */ /* 0x000fe200078e00ff */
[----:B------:R-:W-:Y:S03]  /*13560*/  STL [R1+0x188], R23 ;  /* 0x0001881701007387 */ /* 0x000fe60000100800 */
[----:B------:R-:W-:-:S02]  /*13570*/  IMAD R15, R8, R14, R15 ;  /* 0x0000000e080f7224 */ /* 0x000fc400078e020f */
[----:B------:R-:W-:Y:S02]  /*13580*/  IMAD.MOV.U32 R22, RZ, RZ, R12 ;  /* 0x000000ffff167224 */ /* 0x000fe400078e000c */
[----:B------:R-:W-:Y:S02]  /*13590*/  IMAD.MOV R16, RZ, RZ, -R16 ;  /* 0x000000ffff107224 */ /* 0x000fe400078e0a10 */
[----:B------:R-:W-:Y:S02]  /*135a0*/  VIADD R2, R0, 0x172 ;  /* 0x0000017200027836 */ /* 0x000fe40000000000 */
[--C-:B------:R-:W-:Y:S02]  /*135b0*/  @!P5 IMAD.IADD R10, R10, 0x1, -R8.reuse ;  /* 0x000000010a0ad824 */ /* 0x100fe400078e0a08 */
[----:B------:R-:W-:Y:S01]  /*135c0*/  @!P0 IMAD.IADD R6, R6, 0x1, -R8 ;  /* 0x0000000106068824 */ /* 0x000fe200078e0a08 */
[----:B------:R-:W-:Y:S01]  /*135d0*/  ISETP.GE.AND P0, PT, R4, RZ, PT ;  /* 0x000000ff0400720c */ /* 0x000fe20003f06270 */
[----:B------:R-:W-:Y:S01]  /*135e0*/  @!P3 IMAD.MOV R22, RZ, RZ, -R22 ;  /* 0x000000ffff16b224 */ /* 0x000fe200078e0a16 */
[C---:B------:R-:W-:Y:S01]  /*135f0*/  ISETP.GT.U32.AND P5, PT, R8.reuse, R10, PT ;  /* 0x0000000a0800720c */ /* 0x040fe20003fa4070 */
[----:B------:R-:W-:Y:S01]  /*13600*/  @!P4 IMAD.MOV R7, RZ, RZ, -R7 ;  /* 0x000000ffff07c224 */ /* 0x000fe200078e0a07 */
[C---:B------:R-:W-:Y:S01]  /*13610*/  ISETP.GT.U32.AND P4, PT, R8.reuse, R15, PT ;  /* 0x0000000f0800720c */ /* 0x040fe20003f84070 */
[C---:B------:R-:W-:Y:S01]  /*13620*/  IMAD R5, R8.reuse, R16, R5 ;  /* 0x0000001008057224 */ /* 0x040fe200078e0205 */
[----:B------:R-:W-:Y:S01]  /*13630*/  IABS R14, R2 ;  /* 0x00000002000e7213 */ /* 0x000fe20000000000 */
[----:B------:R-:W-:Y:S01]  /*13640*/  IMAD.MOV.U32 R4, RZ, RZ, R21 ;  /* 0x000000ffff047224 */ /* 0x000fe200078e0015 */
[----:B------:R-:W-:Y:S01]  /*13650*/  STL [R1+0xa3c], R22 ;  /* 0x000a3c1601007387 */ /* 0x000fe20000100800 */
[----:B------:R-:W-:Y:S01]  /*13660*/  @!P2 IMAD.IADD R19, R19, 0x1, -R8 ;  /* 0x000000011313a824 */ /* 0x000fe200078e0a08 */
[C---:B------:R-:W-:Y:S01]  /*13670*/  ISETP.GT.U32.AND P3, PT, R8.reuse, R6, PT ;  /* 0x000000060800720c */ /* 0x040fe20003f64070 */
[----:B------:R-:W-:Y:S01]  /*13680*/  @!P6 IMAD.MOV R4, RZ, RZ, -R4 ;  /* 0x000000ffff04e224 */ /* 0x000fe200078e0a04 */
[----:B------:R-:W-:Y:S01]  /*13690*/  ISETP.GE.AND P6, PT, R11, RZ, PT ;  /* 0x000000ff0b00720c */ /* 0x000fe20003fc6270 */
[----:B------:R0:W-:Y:S01]  /*136a0*/  STL [R1+0xa4c], R7 ;  /* 0x000a4c0701007387 */ /* 0x0001e20000100800 */
[----:B------:R-:W-:Y:S01]  /*136b0*/  ISETP.GT.U32.AND P2, PT, R8, R5, PT ;  /* 0x000000050800720c */ /* 0x000fe20003f44070 */
[----:B------:R-:W-:-:S02]  /*136c0*/  IMAD.MOV.U32 R16, RZ, RZ, R19 ;  /* 0x000000ffff107224 */ /* 0x000fc400078e0013 */
[--C-:B------:R-:W-:Y:S01]  /*136d0*/  @!P4 IMAD.IADD R15, R15, 0x1, -R8.reuse ;  /* 0x000000010f0fc824 */ /* 0x100fe200078e0a08 */
[----:B------:R1:W-:Y:S01]  /*136e0*/  STL [R1+0xa5c], R4 ;  /* 0x000a5c0401007387 */ /* 0x0003e20000100800 */
[----:B------:R-:W-:Y:S01]  /*136f0*/  VIADD R3, R0, 0x173 ;  /* 0x0000017300037836 */ /* 0x000fe20000000000 */
[----:B------:R-:W-:Y:S01]  /*13700*/  ISETP.GE.AND P4, PT, R2, RZ, PT ;  /* 0x000000ff0200720c */ /* 0x000fe20003f86270 */
[----:B------:R-:W-:Y:S01]  /*13710*/  @!P5 IMAD.IADD R10, R10, 0x1, -R8 ;  /* 0x000000010a0ad824 */ /* 0x000fe200078e0a08 */
[----:B------:R-:W-:Y:S01]  /*13720*/  ISETP.GE.AND P5, PT, R13, RZ, PT ;  /* 0x000000ff0d00720c */ /* 0x000fe20003fa6270 */
[----:B0-----:R-:W-:-:S04]  /*13730*/  IMAD.HI.U32 R7, R9, R14, RZ ;  /* 0x0000000e09077227 */ /* 0x001fc800078e00ff */
[----:B------:R-:W-:Y:S01]  /*13740*/  IMAD.MOV R7, RZ, RZ, -R7 ;  /* 0x000000ffff077224 */ /* 0x000fe200078e0a07 */
[----:B-1----:R-:W-:Y:S01]  /*13750*/  IABS R4, R3 ;  /* 0x0000000300047213 */ /* 0x002fe20000000000 */
[----:B------:R-:W-:Y:S01]  /*13760*/  @!P1 IMAD.MOV R16, RZ, RZ, -R16 ;  /* 0x000000ffff109224 */ /* 0x000fe200078e0a10 */
[C---:B------:R-:W-:Y:S01]  /*13770*/  ISETP.GT.U32.AND P1, PT, R8.reuse, R15, PT ;  /* 0x0000000f0800720c */ /* 0x040fe20003f24070 */
[----:B------:R-:W-:Y:S02]  /*13780*/  IMAD R14, R8, R7, R14 ;  /* 0x00000007080e7224 */ /* 0x000fe400078e020e */
[--C-:B------:R-:W-:Y:S01]  /*13790*/  @!P3 IMAD.IADD R6, R6, 0x1, -R8.reuse ;  /* 0x000000010606b824 */ /* 0x100fe200078e0a08 */
[----:B------:R-:W-:Y:S01]  /*137a0*/  STL [R1+0xa6c], R16 ;  /* 0x000a6c1001007387 */ /* 0x000fe20000100800 */
[----:B------:R-:W-:Y:S01]  /*137b0*/  @!P2 IMAD.IADD R5, R5, 0x1, -R8 ;  /* 0x000000010505a824 */ /* 0x000fe200078e0a08 */
[----:B------:R-:W-:Y:S01]  /*137c0*/  ISETP.GE.AND P3, PT, R17, RZ, PT ;  /* 0x000000ff1100720c */ /* 0x000fe20003f66270 */
[----:B------:R-:W-:Y:S01]  /*137d0*/  @!P6 IMAD.MOV R10, RZ, RZ, -R10 ;  /* 0x000000ffff0ae224 */ /* 0x000fe200078e0a0a */
[C---:B------:R-:W-:Y:S01]  /*137e0*/  ISETP.GT.U32.AND P6, PT, R8.reuse, R14, PT ;  /* 0x0000000e0800720c */ /* 0x040fe20003fc4070 */
[----:B------:R-:W-:Y:S01]  /*137f0*/  IMAD.MOV.U32 R12, RZ, RZ, R6 ;  /* 0x000000ffff0c7224 */ /* 0x000fe200078e0006 */
[----:B------:R-:W-:Y:S01]  /*13800*/  ISETP.GT.U32.AND P2, PT, R8, R5, PT ;  /* 0x000000050800720c */ /* 0x000fe20003f44070 */
[----:B------:R-:W-:-:S04]  /*13810*/  IMAD.HI.U32 R2, R9, R4, RZ ;  /* 0x0000000409027227 */ /* 0x000fc800078e00ff */
[----:B------:R-:W-:Y:S01]  /*13820*/  @!P0 IMAD.MOV R12, RZ, RZ, -R12 ;  /* 0x000000ffff0c8224 */ /* 0x000fe200078e0a0c */
[----:B------:R-:W-:Y:S01]  /*13830*/  ISETP.GE.AND P0, PT, R3, RZ, PT ;  /* 0x000000ff0300720c */ /* 0x000fe20003f06270 */
[----:B------:R-:W-:Y:S02]  /*13840*/  VIADD R6, R0, 0x174 ;  /* 0x0000017400067836 */ /* 0x000fe40000000000 */
[----:B------:R-:W-:Y:S01]  /*13850*/  IMAD.MOV R2, RZ, RZ, -R2 ;  /* 0x000000ffff027224 */ /* 0x000fe200078e0a02 */
[----:B------:R0:W-:Y:S01]  /*13860*/  STL [R1+0xa7c], R12 ;  /* 0x000a7c0c01007387 */ /* 0x0001e20000100800 */
[--C-:B------:R-:W-:Y:S01]  /*13870*/  @!P1 IMAD.IADD R15, R15, 0x1, -R8.reuse ;  /* 0x000000010f0f9824 */ /* 0x100fe200078e0a08 */
[----:B------:R-:W-:Y:S01]  /*13880*/  ISETP.GE.AND P1, PT, R6, RZ, PT ;  /* 0x000000ff0600720c */ /* 0x000fe20003f26270 */
[--C-:B------:R-:W-:Y:S01]  /*13890*/  @!P6 IMAD.IADD R14, R14, 0x1, -R8.reuse ;  /* 0x000000010e0ee824 */ /* 0x100fe200078e0a08 */
[----:B------:R-:W-:Y:S01]  /*138a0*/  IABS R6, R6 ;  /* 0x0000000600067213 */ /* 0x000fe20000000000 */
[----:B------:R-:W-:Y:S01]  /*138b0*/  @!P2 IMAD.IADD R5, R5, 0x1, -R8 ;  /* 0x000000010505a824 */ /* 0x000fe200078e0a08 */
[----:B------:R1:W-:Y:S01]  /*138c0*/  STL [R1+0xa8c], R10 ;  /* 0x000a8c0a01007387 */ /* 0x0003e20000100800 */
[----:B------:R-:W-:Y:S01]  /*138d0*/  VIADD R3, R0, 0x176 ;  /* 0x0000017600037836 */ /* 0x000fe20000000000 */
[----:B------:R-:W-:Y:S01]  /*138e0*/  ISETP.GT.U32.AND P6, PT, R8, R14, PT ;  /* 0x0000000e0800720c */ /* 0x000fe20003fc4070 */
[----:B------:R-:W-:-:S04]  /*138f0*/  IMAD.HI.U32 R11, R9, R6, RZ ;  /* 0x00000006090b7227 */ /* 0x000fc800078e00ff */
[C---:B0-----:R-:W-:Y:S01]  /*13900*/  IMAD R12, R8.reuse, R2, R4 ;  /* 0x00000002080c7224 */ /* 0x041fe200078e0204 */
[----:B------:R-:W-:Y:S01]  /*13910*/  IABS R4, R3 ;  /* 0x0000000300047213 */ /* 0x000fe20000000000 */
[----:B------:R-:W-:Y:S02]  /*13920*/  IMAD.MOV R11, RZ, RZ, -R11 ;  /* 0x000000ffff0b7224 */ /* 0x000fe400078e0a0b */
[----:B------:R-:W-:Y:S01]  /*13930*/  @!P5 IMAD.MOV R5, RZ, RZ, -R5 ;  /* 0x000000ffff05d224 */ /* 0x000fe200078e0a05 */
[----:B------:R-:W-:Y:S01]  /*13940*/  ISETP.GT.U32.AND P2, PT, R8, R12, PT ;  /* 0x0000000c0800720c */ /* 0x000fe20003f44070 */
[----:B------:R-:W-:Y:S01]  /*13950*/  VIADD R7, R0, 0x175 ;  /* 0x0000017500077836 */ /* 0x000fe20000000000 */
[----:B------:R-:W-:Y:S01]  /*13960*/  ISETP.GE.AND P5, PT, R3, RZ, PT ;  /* 0x000000ff0300720c */ /* 0x000fe20003fa6270 */
[----:B-1----:R-:W-:Y:S02]  /*13970*/  IMAD.MOV.U32 R10, RZ, RZ, R15 ;  /* 0x000000ffff0a7224 */ /* 0x002fe400078e000f */
[----:B------:R-:W-:Y:S01]  /*13980*/  IMAD R3, R8, R11, R6 ;  /* 0x0000000b08037224 */ /* 0x000fe200078e0206 */
[----:B------:R-:W-:Y:S01]  /*13990*/  IABS R2, R7 ;  /* 0x0000000700027213 */ /* 0x000fe20000000000 */
[----:B------:R-:W-:Y:S01]  /*139a0*/  @!P3 IMAD.MOV R10, RZ, RZ, -R10 ;  /* 0x000000ffff0ab224 */ /* 0x000fe200078e0a0a */
[----:B------:R-:W-:Y:S01]  /*139b0*/  ISETP.GE.AND P3, PT, R7, RZ, PT ;  /* 0x000000ff0700720c */ /* 0x000fe20003f66270 */
[--C-:B------:R-:W-:Y:S01]  /*139c0*/  @!P6 IMAD.IADD R14, R14, 0x1, -R8.reuse ;  /* 0x000000010e0ee824 */ /* 0x100fe200078e0a08 */
[----:B------:R-:W-:Y:S01]  /*139d0*/  ISETP.GT.U32.AND P6, PT, R8, R3, PT ;  /* 0x000000030800720c */ /* 0x000fe20003fc4070 */
[----:B------:R-:W-:Y:S01]  /*139e0*/  IMAD.HI.U32 R7, R9, R4, RZ ;  /* 0x0000000409077227 */ /* 0x000fe200078e00ff */
[----:B------:R0:W-:Y:S03]  /*139f0*/  STL [R1+0x164], R10 ;  /* 0x0001640a01007387 */ /* 0x0001e60000100800 */
[----:B------:R-:W-:Y:S01]  /*13a00*/  @!P2 IMAD.IADD R12, R12, 0x1, -R8 ;  /* 0x000000010c0ca824 */ /* 0x000fe200078e0a08 */
[----:B------:R1:W-:Y:S01]  /*13a10*/  STL [R1+0x168], R5 ;  /* 0x0001680501007387 */ /* 0x0003e20000100800 */
[----:B------:R-:W-:-:S02]  /*13a20*/  IMAD.MOV R7, RZ, RZ, -R7 ;  /* 0x000000ffff077224 */ /* 0x000fc400078e0a07 */
[----:B------:R-:W-:Y:S01]  /*13a30*/  IMAD.MOV.U32 R17, RZ, RZ, R14 ;  /* 0x000000ffff117224 */ /* 0x000fe200078e000e */
[C---:B------:R-:W-:Y:S01]  /*13a40*/  ISETP.GT.U32.AND P2, PT, R8.reuse, R12, PT ;  /* 0x0000000c0800720c */ /* 0x040fe20003f44070 */
[----:B------:R-:W-:Y:S02]  /*13a50*/  IMAD R4, R8, R7, R4 ;  /* 0x0000000708047224 */ /* 0x000fe400078e0204 */
[----:B0-----:R-:W-:-:S04]  /*13a60*/  IMAD.HI.U32 R10, R9, R2, RZ ;  /* 0x00000002090a7227 */ /* 0x001fc800078e00ff */
[----:B------:R-:W-:Y:S02]  /*13a70*/  IMAD.MOV R10, RZ, RZ, -R10 ;  /* 0x000000ffff0a7224 */ /* 0x000fe400078e0a0a */
[----:B-1----:R-:W-:Y:S02]  /*13a80*/  VIADD R5, R0, 0x177 ;  /* 0x0000017700057836 */ /* 0x002fe40000000000 */
[C---:B------:R-:W-:Y:S02]  /*13a90*/  IMAD R2, R8.reuse, R10, R2 ;  /* 0x0000000a08027224 */ /* 0x040fe400078e0202 */
[--C-:B------:R-:W-:Y:S01]  /*13aa0*/  @!P6 IMAD.IADD R3, R3, 0x1, -R8.reuse ;  /* 0x000000010303e824 */ /* 0x100fe200078e0a08 */
[----:B------:R-:W-:Y:S01]  /*13ab0*/  ISETP.GT.U32.AND P6, PT, R8, R4, PT ;  /* 0x000000040800720c */ /* 0x000fe20003fc4070 */
[----:B------:R-:W-:Y:S01]  /*13ac0*/  @!P4 IMAD.MOV R17, RZ, RZ, -R17 ;  /* 0x000000ffff11c224 */ /* 0x000fe200078e0a11 */
[----:B------:R-:W-:Y:S01]  /*13ad0*/  IABS R11, R5 ;  /* 0x00000005000b7213 */ /* 0x000fe20000000000 */
[----:B------:R-:W-:Y:S01]  /*13ae0*/  @!P2 IMAD.IADD R12, R12, 0x1, -R8 ;  /* 0x000000010c0ca824 */ /* 0x000fe200078e0a08 */
[----:B------:R-:W-:Y:S01]  /*13af0*/  ISETP.GT.U32.AND P2, PT, R8, R2, PT ;  /* 0x000000020800720c */ /* 0x000fe20003f44070 */
[----:B------:R-:W-:Y:S01]  /*13b00*/  VIADD R6, R0, 0x179 ;  /* 0x0000017900067836 */ /* 0x000fe20000000000 */
[----:B------:R-:W-:Y:S01]  /*13b10*/  ISETP.GT.U32.AND P4, PT, R8, R3, PT ;  /* 0x000000030800720c */ /* 0x000fe20003f84070 */
[----:B------:R-:W-:Y:S01]  /*13b20*/  IMAD.HI.U32 R14, R9, R11, RZ ;  /* 0x0000000b090e7227 */ /* 0x000fe200078e00ff */
[----:B------:R0:W-:Y:S02]  /*13b30*/  STL [R1+0xa9c], R17 ;  /* 0x000a9c1101007387 */ /* 0x0001e40000100800 */
[----:B------:R-:W-:Y:S01]  /*13b40*/  IABS R15, R6 ;  /* 0x00000006000f7213 */ /* 0x000fe20000000000 */
[----:B------:R-:W-:-:S02]  /*13b50*/  VIADD R13, R0, 0x178 ;  /* 0x00000178000d7836 */ /* 0x000fc40000000000 */
[--C-:B------:R-:W-:Y:S02]  /*13b60*/  @!P6 IMAD.IADD R4, R4, 0x1, -R8.reuse ;  /* 0x000000010404e824 */ /* 0x100fe400078e0a08 */
[----:B------:R-:W-:Y:S01]  /*13b70*/  VIADD R7, R0, 0x17a ;  /* 0x0000017a00077836 */ /* 0x000fe20000000000 */
[----:B------:R-:W-:Y:S01]  /*13b80*/  IABS R16, R13 ;  /* 0x0000000d00107213 */ /* 0x000fe20000000000 */
[----:B------:R-:W-:Y:S01]  /*13b90*/  @!P2 IMAD.IADD R2, R2, 0x1, -R8 ;  /* 0x000000010202a824 */ /* 0x000fe200078e0a08 */
[C---:B------:R-:W-:Y:S01]  /*13ba0*/  ISETP.GT.U32.AND P6, PT, R8.reuse, R4, PT ;  /* 0x000000040800720c */ /* 0x040fe20003fc4070 */
[----:B0-----:R-:W-:Y:S01]  /*13bb0*/  IMAD.MOV.U32 R17, RZ, RZ, R12 ;  /* 0x000000ffff117224 */ /* 0x001fe200078e000c */
[----:B------:R-:W-:Y:S01]  /*13bc0*/  IABS R10, R7 ;  /* 0x00000007000a7213 */ /* 0x000fe20000000000 */
[----:B------:R-:W-:Y:S01]  /*13bd0*/  IMAD.MOV R12, RZ, RZ, -R14 ;  /* 0x000000ffff0c7224 */ /* 0x000fe200078e0a0e */
[C---:B------:R-:W-:Y:S01]  /*13be0*/  ISETP.GT.U32.AND P2, PT, R8.reuse, R2, PT ;  /* 0x000000020800720c */ /* 0x040fe20003f44070 */
[----:B------:R-:W-:Y:S01]  /*13bf0*/  @!P0 IMAD.MOV R17, RZ, RZ, -R17 ;  /* 0x000000ffff118224 */ /* 0x000fe200078e0a11 */
[----:B------:R-:W-:Y:S01]  /*13c00*/  ISETP.GE.AND P0, PT, R5, RZ, PT ;  /* 0x000000ff0500720c */ /* 0x000fe20003f06270 */
[----:B------:R-:W-:-:S02]  /*13c10*/  IMAD R5, R8, R12, R11 ;  /* 0x0000000c08057224 */ /* 0x000fc400078e020b */
[----:B------:R-:W-:Y:S01]  /*13c20*/  @!P4 IMAD.IADD R3, R3, 0x1, -R8 ;  /* 0x000000010303c824 */ /* 0x000fe200078e0a08 */
[----:B------:R0:W-:Y:S01]  /*13c30*/  STL [R1+0xaac], R17 ;  /* 0x000aac1101007387 */ /* 0x0001e20000100800 */
[----:B------:R-:W-:Y:S01]  /*13c40*/  IMAD.MOV.U32 R14, RZ, RZ, R15 ;  /* 0x000000ffff0e7224 */ /* 0x000fe200078e000f */
[----:B------:R-:W-:Y:S01]  /*13c50*/  ISETP.GT.U32.AND P4, PT, R8, R5, PT ;  /* 0x000000050800720c */ /* 0x000fe20003f84070 */
[----:B------:R-:W-:-:S04]  /*13c60*/  IMAD.HI.U32 R15, R9, R16, RZ ;  /* 0x00000010090f7227 */ /* 0x000fc800078e00ff */
[----:B------:R-:W-:-:S04]  /*13c70*/  IMAD.HI.U32 R12, R9, R14, RZ ;  /* 0x0000000e090c7227 */ /* 0x000fc800078e00ff */
[----:B------:R-:W-:-:S04]  /*13c80*/  IMAD.HI.U32 R11, R9, R10, RZ ;  /* 0x0000000a090b7227 */ /* 0x000fc800078e00ff */
[----:B------:R-:W-:Y:S02]  /*13c90*/  IMAD.MOV R15, RZ, RZ, -R15 ;  /* 0x000000ffff0f7224 */ /* 0x000fe400078e0a0f */
[----:B------:R-:W-:Y:S02]  /*13ca0*/  IMAD.MOV R12, RZ, RZ, -R12 ;  /* 0x000000ffff0c7224 */ /* 0x000fe400078e0a0c */
[----:B------:R-:W-:Y:S02]  /*13cb0*/  IMAD.MOV R11, RZ, RZ, -R11 ;  /* 0x000000ffff0b7224 */ /* 0x000fe400078e0a0b */
[C---:B------:R-:W-:Y:S02]  /*13cc0*/  IMAD R16, R8.reuse, R15, R16 ;  /* 0x0000000f08107224 */ /* 0x040fe400078e0210 */
[----:B------:R-:W-:Y:S02]  /*13cd0*/  IMAD R14, R8, R12, R14 ;  /* 0x0000000c080e7224 */ /* 0x000fe400078e020e */
[----:B0-----:R-:W-:-:S02]  /*13ce0*/  IMAD.MOV.U32 R17, RZ, RZ, R3 ;  /* 0x000000ffff117224 */ /* 0x001fc400078e0003 */
[--C-:B------:R-:W-:Y:S01]  /*13cf0*/  @!P6 IMAD.IADD R4, R4, 0x1, -R8.reuse ;  /* 0x000000010404e824 */ /* 0x100fe200078e0a08 */
[C---:B------:R-:W-:Y:S01]  /*13d00*/  ISETP.GT.U32.AND P6, PT, R8.reuse, R14, PT ;  /* 0x0000000e0800720c */ /* 0x040fe20003fc4070 */
[----:B------:R-:W-:Y:S02]  /*13d10*/  @!P4 IMAD.IADD R5, R5, 0x1, -R8 ;  /* 0x000000010505c824 */ /* 0x000fe400078e0a08 */
[----:B------:R-:W-:Y:S02]  /*13d20*/  IMAD R3, R8, R11, R10 ;  /* 0x0000000b08037224 */ /* 0x000fe400078e020a */
[----:B------:R-:W-:Y:S01]  /*13d30*/  @!P2 IMAD.IADD R2, R2, 0x1, -R8 ;  /* 0x000000010202a824 */ /* 0x000fe200078e0a08 */
[C---:B------:R-:W-:Y:S01]  /*13d40*/  ISETP.GT.U32.AND P4, PT, R8.reuse, R5, PT ;  /* 0x000000050800720c */ /* 0x040fe20003f84070 */
[----:B------:R-:W-:Y:S01]  /*13d50*/  @!P1 IMAD.MOV R17, RZ, RZ, -R17 ;  /* 0x000000ffff119224 */ /* 0x000fe200078e0a11 */
[----:B------:R-:W-:Y:S01]  /*13d60*/  ISETP.GT.U32.AND P1, PT, R8, R16, PT ;  /* 0x000000100800720c */ /* 0x000fe20003f24070 */
[----:B------:R-:W-:Y:S01]  /*13d70*/  IMAD.MOV.U32 R11, RZ, RZ, R4 ;  /* 0x000000ffff0b7224 */ /* 0x000fe200078e0004 */
[----:B------:R-:W-:Y:S01]  /*13d80*/  ISETP.GE.AND P2, PT, R13, RZ, PT ;  /* 0x000000ff0d00720c */ /* 0x000fe20003f46270 */
[----:B------:R-:W-:Y:S01]  /*13d90*/  @!P3 IMAD.MOV R2, RZ, RZ, -R2 ;  /* 0x000000ffff02b224 */ /* 0x000fe200078e0a02 */
[----:B------:R-:W-:Y:S01]  /*13da0*/  ISETP.GE.AND P3, PT, R6, RZ, PT ;  /* 0x000000ff0600720c */ /* 0x000fe20003f66270 */
[----:B------:R-:W-:Y:S01]  /*13db0*/  @!P5 IMAD.MOV R11, RZ, RZ, -R11 ;  /* 0x000000ffff0bd224 */ /* 0x000fe200078e0a0b */
[----:B------:R-:W-:Y:S01]  /*13dc0*/  ISETP.GT.U32.AND P5, PT, R8, R3, PT ;  /* 0x000000030800720c */ /* 0x000fe20003fa4070 */
[C---:B------:R-:W-:Y:S01]  /*13dd0*/  VIADD R6, R0.reuse, 0x17c ;  /* 0x0000017c00067836 */ /* 0x040fe20000000000 */
[----:B------:R-:W-:Y:S01]  /*13de0*/  STL [R1+0xabc], R17 ;  /* 0x000abc1101007387 */ /* 0x000fe20000100800 */
[----:B------:R-:W-:-:S02]  /*13df0*/  VIADD R12, R0, 0x17b ;  /* 0x0000017b000c7836 */ /* 0x000fc40000000000 */
[--C-:B------:R-:W-:Y:S01]  /*13e00*/  @!P6 IMAD.IADD R14, R14, 0x1, -R8.reuse ;  /* 0x000000010e0ee824 */ /* 0x100fe200078e0a08 */
[----:B------:R-:W-:Y:S01]  /*13e10*/  IABS R4, R6 ;  /* 0x0000000600047213 */ /* 0x000fe20000000000 */
[--C-:B------:R-:W-:Y:S01]  /*13e20*/  @!P1 IMAD.IADD R16, R16, 0x1, -R8.reuse ;  /* 0x0000000110109824 */ /* 0x100fe200078e0a08 */
[----:B------:R-:W-:Y:S01]  /*13e30*/  IABS R10, R12 ;  /* 0x0000000c000a7213 */ /* 0x000fe20000000000 */
[----:B------:R-:W-:Y:S01]  /*13e40*/  @!P4 IMAD.IADD R5, R5, 0x1, -R8 ;  /* 0x000000010505c824 */ /* 0x000fe200078e0a08 */
[----:B------:R-:W-:Y:S01]  /*13e50*/  ISETP.GE.AND P1, PT, R12, RZ, PT ;  /* 0x000000ff0c00720c */ /* 0x000fe20003f26270 */
[----:B------:R-:W-:Y:S01]  /*13e60*/  IMAD.MOV.U32 R12, RZ, RZ, R4 ;  /* 0x000000ffff0c7224 */ /* 0x000fe200078e0004 */
[----:B------:R0:W-:Y:S01]  /*13e70*/  STL [R1+0xacc], R2 ;  /* 0x000acc0201007387 */ /* 0x0001e20000100800 */
[----:B------:R-:W-:Y:S01]  /*13e80*/  @!P5 IMAD.IADD R3, R3, 0x1, -R8 ;  /* 0x000000010303d824 */ /* 0x000fe200078e0a08 */
[----:B------:R-:W-:Y:S01]  /*13e90*/  ISETP.GT.U32.AND P5, PT, R8, R14, PT ;  /* 0x0000000e0800720c */ /* 0x000fe20003fa4070 */
[----:B------:R-:W-:Y:S01]  /*13ea0*/  VIADD R4, R0, 0x17d ;  /* 0x0000017d00047836 */ /* 0x000fe20000000000 */
[----:B------:R1:W-:Y:S01]  /*13eb0*/  STL [R1+0xadc], R11 ;  /* 0x000adc0b01007387 */ /* 0x0003e20000100800 */
[----:B------:R-:W-:Y:S01]  /*13ec0*/  ISETP.GT.U32.AND P6, PT, R8, R16, PT ;  /* 0x000000100800720c */ /* 0x000fe20003fc4070 */
[C---:B------:R-:W-:Y:S01]  /*13ed0*/  VIADD R24, R0.reuse, 0x1e8 ;  /* 0x000001e800187836 */ /* 0x040fe20000000000 */
[----:B------:R-:W-:Y:S01]  /*13ee0*/  ISETP.GE.AND P4, PT, R7, RZ, PT ;  /* 0x000000ff0700720c */ /* 0x000fe20003f86270 */
[----:B------:R-:W-:Y:S01]  /*13ef0*/  VIADD R7, R0, 0x17f ;  /* 0x0000017f00077836 */ /* 0x000fe20000000000 */
[----:B------:R-:W-:Y:S01]  /*13f00*/  IABS R13, R4 ;  /* 0x00000004000d7213 */ /* 0x000fe20000000000 */
[----:B0-----:R-:W-:-:S04]  /*13f10*/  IMAD.HI.U32 R2, R9, R10, RZ ;  /* 0x0000000a09027227 */ /* 0x001fc800078e00ff */
[----:B-1----:R-:W-:Y:S02]  /*13f20*/  IMAD.MOV.U32 R11, RZ, RZ, R5 ;  /* 0x000000ffff0b7224 */ /* 0x002fe400078e0005 */
[----:B------:R-:W-:-:S04]  /*13f30*/  IMAD.HI.U32 R5, R9, R12, RZ ;  /* 0x0000000c09057227 */ /* 0x000fc800078e00ff */
[----:B------:R-:W-:Y:S02]  /*13f40*/  IMAD.MOV R5, RZ, RZ, -R5 ;  /* 0x000000ffff057224 */ /* 0x000fe400078e0a05 */
[----:B------:R-:W-:Y:S02]  /*13f50*/  IMAD.MOV R2, RZ, RZ, -R2 ;  /* 0x000000ffff027224 */ /* 0x000fe400078e0a02 */
[C---:B------:R-:W-:Y:S02]  /*13f60*/  IMAD R12, R8.reuse, R5, R12 ;  /* 0x00000005080c7224 */ /* 0x040fe400078e020c */
[----:B------:R-:W-:Y:S01]  /*13f70*/  @!P0 IMAD.MOV R11, RZ, RZ, -R11 ;  /* 0x000000ffff0b8224 */ /* 0x000fe200078e0a0b */
[C---:B------:R-:W-:Y:S01]  /*13f80*/  ISETP.GT.U32.AND P0, PT, R8.reuse, R3, PT ;  /* 0x000000030800720c */ /* 0x040fe20003f04070 */
[----:B------:R-:W-:Y:S02]  /*13f90*/  IMAD R10, R8, R2, R10 ;  /* 0x00000002080a7224 */ /* 0x000fe400078e020a */
[--C-:B------:R-:W-:Y:S01]  /*13fa0*/  @!P5 IMAD.IADD R14, R14, 0x1, -R8.reuse ;  /* 0x000000010e0ed824 */ /* 0x100fe200078e0a08 */
[----:B------:R-:W-:Y:S01]  /*13fb0*/  ISETP.GT.U32.AND P5, PT, R8, R12, PT ;  /* 0x0000000c0800720c */ /* 0x000fe20003fa4070 */
[----:B------:R-:W-:Y:S01]  /*13fc0*/  @!P6 IMAD.IADD R16, R16, 0x1, -R8 ;  /* 0x000000011010e824 */ /* 0x000fe200078e0a08 */
[----:B------:R-:W-:Y:S01]  /*13fd0*/  ISETP.GT.U32.AND P6, PT, R8, R10, PT ;  /* 0x0000000a0800720c */ /* 0x000fe20003fc4070 */
[----:B------:R-:W-:Y:S01]  /*13fe0*/  VIADD R2, R0, 0x17e ;  /* 0x0000017e00027836 */ /* 0x000fe20000000000 */
[----:B------:R0:W-:Y:S01]  /*13ff0*/  STL [R1+0xaec], R11 ;  /* 0x000aec0b01007387 */ /* 0x0001e20000100800 */
[----:B------:R-:W-:-:S02]  /*14000*/  IMAD.MOV.U32 R17, RZ, RZ, R16 ;  /* 0x000000ffff117224 */ /* 0x000fc400078e0010 */
[----:B------:R-:W-:Y:S01]  /*14010*/  IMAD.HI.U32 R15, R9, R13, RZ ;  /* 0x0000000d090f7227 */ /* 0x000fe200078e00ff */
[----:B------:R-:W-:-:S03]  /*14020*/  IABS R5, R2 ;  /* 0x0000000200057213 */ /* 0x000fc60000000000 */
[--C-:B------:R-:W-:Y:S01]  /*14030*/  @!P0 IMAD.IADD R3, R3, 0x1, -R8.reuse ;  /* 0x0000000103038824 */ /* 0x100fe200078e0a08 */
[----:B------:R-:W-:Y:S01]  /*14040*/  ISETP.GE.AND P0, PT, R6, RZ, PT ;  /* 0x000000ff0600720c */ /* 0x000fe20003f06270 */
[--C-:B------:R-:W-:Y:S01]  /*14050*/  @!P5 IMAD.IADD R12, R12, 0x1, -R8.reuse ;  /* 0x000000010c0cd824 */ /* 0x100fe200078e0a08 */
[----:B0-----:R-:W-:Y:S01]  /*14060*/  IABS R11, R7 ;  /* 0x00000007000b7213 */ /* 0x001fe20000000000 */
[----:B------:R-:W-:Y:S01]  /*14070*/  @!P6 IMAD.IADD R10, R10, 0x1, -R8 ;  /* 0x000000010a0ae824 */ /* 0x000fe200078e0a08 */
[----:B------:R-:W-:Y:S01]  /*14080*/  ISETP.GE.AND P6, PT, R4, RZ, PT ;  /* 0x000000ff0400720c */ /* 0x000fe20003fc6270 */
[----:B------:R-:W-:Y:S01]  /*14090*/  @!P2 IMAD.MOV R17, RZ, RZ, -R17 ;  /* 0x000000ffff11a224 */ /* 0x000fe200078e0a11 */
[C---:B------:R-:W-:Y:S01]  /*140a0*/  ISETP.GT.U32.AND P5, PT, R8.reuse, R12, PT ;  /* 0x0000000c0800720c */ /* 0x040fe20003fa4070 */
[----:B------:R-:W-:Y:S01]  /*140b0*/  IMAD.MOV.U32 R6, RZ, RZ, R11 ;  /* 0x000000ffff067224 */ /* 0x000fe200078e000b */
[----:B------:R-:W-:Y:S01]  /*140c0*/  ISETP.GT.U32.AND P2, PT, R8, R10, PT ;  /* 0x0000000a0800720c */ /* 0x000fe20003f44070 */
[C---:B------:R-:W-:Y:S01]  /*140d0*/  IMAD.HI.U32 R11, R9.reuse, R5, RZ ;  /* 0x00000005090b7227 */ /* 0x040fe200078e00ff */
[----:B------:R-:W-:Y:S03]  /*140e0*/  STL [R1+0x16c], R17 ;  /* 0x00016c1101007387 */ /* 0x000fe60000100800 */
[----:B------:R-:W-:-:S04]  /*140f0*/  IMAD.HI.U32 R4, R9, R6, RZ ;  /* 0x0000000609047227 */ /* 0x000fc800078e00ff */
[----:B------:R-:W-:Y:S02]  /*14100*/  IMAD.MOV R11, RZ, RZ, -R11 ;  /* 0x000000ffff0b7224 */ /* 0x000fe400078e0a0b */
[----:B------:R-:W-:Y:S02]  /*14110*/  IMAD.MOV R4, RZ, RZ, -R4 ;  /* 0x000000ffff047224 */ /* 0x000fe400078e0a04 */
[C---:B------:R-:W-:Y:S02]  /*14120*/  IMAD R5, R8.reuse, R11, R5 ;  /* 0x0000000b08057224 */ /* 0x040fe400078e0205 */
[----:B------:R-:W-:Y:S02]  /*14130*/  IMAD.MOV R15, RZ, RZ, -R15 ;  /* 0x000000ffff0f7224 */ /* 0x000fe400078e0a0f */
[C---:B------:R-:W-:Y:S02]  /*14140*/  IMAD R6, R8.reuse, R4, R6 ;  /* 0x0000000408067224 */ /* 0x040fe400078e0206 */
[----:B------:R-:W-:Y:S01]  /*14150*/  @!P4 IMAD.MOV R3, RZ, RZ, -R3 ;  /* 0x000000ffff03c224 */ /* 0x000fe200078e0a03 */
[C---:B------:R-:W-:Y:S01]  /*14160*/  ISETP.GT.U32.AND P4, PT, R8.reuse, R5, PT ;  /* 0x000000050800720c */ /* 0x040fe20003f84070 */
[----:B------:R-:W-:-:S02]  /*14170*/  IMAD R13, R8, R15, R13 ;  /* 0x0000000f080d7224 */ /* 0x000fc400078e020d */
[----:B------:R-:W-:Y:S01]  /*14180*/  @!P5 IMAD.IADD R12, R12, 0x1, -R8 ;  /* 0x000000010c0cd824 */ /* 0x000fe200078e0a08 */
[C---:B------:R-:W-:Y:S01]  /*14190*/  ISETP.GT.U32.AND P5, PT, R8.reuse, R6, PT ;  /* 0x000000060800720c */ /* 0x040fe20003fa4070 */
[----:B------:R-:W-:Y:S01]  /*141a0*/  @!P3 IMAD.MOV R14, RZ, RZ, -R14 ;  /* 0x000000ffff0eb224 */ /* 0x000fe200078e0a0e */
[----:B------:R-:W-:Y:S01]  /*141b0*/  ISETP.GT.U32.AND P3, PT, R8, R13, PT ;  /* 0x0000000d0800720c */ /* 0x000fe20003f64070 */
[--C-:B------:R-:W-:Y:S01]  /*141c0*/  @!P2 IMAD.IADD R10, R10, 0x1, -R8.reuse ;  /* 0x000000010a0aa824 */ /* 0x100fe200078e0a08 */
[----:B------:R-:W-:Y:S01]  /*141d0*/  ISETP.GE.AND P2, PT, R2, RZ, PT ;  /* 0x000000ff0200720c */ /* 0x000fe20003f46270 */
[C---:B------:R-:W-:Y:S01]  /*141e0*/  VIADD R2, R0.reuse, 0x181 ;  /* 0x0000018100027836 */ /* 0x040fe20000000000 */
[----:B------:R0:W-:Y:S01]  /*141f0*/  STL [R1+0x184], R14 ;  /* 0x0001840e01007387 */ /* 0x0001e20000100800 */
[----:B------:R-:W-:Y:S02]  /*14200*/  VIADD R15, R0, 0x180 ;  /* 0x00000180000f7836 */ /* 0x000fe40000000000 */
[----:B------:R-:W-:Y:S01]  /*14210*/  @!P4 IMAD.IADD R5, R5, 0x1, -R8 ;  /* 0x000000010505c824 */ /* 0x000fe200078e0a08 */
[----:B------:R1:W-:Y:S01]  /*14220*/  STL [R1+0xafc], R3 ;  /* 0x000afc0301007387 */ /* 0x0003e20000100800 */
[----:B------:R-:W-:Y:S01]  /*14230*/  @!P0 IMAD.MOV R12, RZ, RZ, -R12 ;  /* 0x000000ffff0c8224 */ /* 0x000fe200078e0a0c */
[----:B------:R-:W-:Y:S01]  /*14240*/  IABS R4, R15 ;  /* 0x0000000f00047213 */ /* 0x000fe20000000000 */
[--C-:B------:R-:W-:Y:S01]  /*14250*/  @!P5 IMAD.IADD R6, R6, 0x1, -R8.reuse ;  /* 0x000000010606d824 */ /* 0x100fe200078e0a08 */
[----:B------:R-:W-:Y:S01]  /*14260*/  ISETP.GT.U32.AND P5, PT, R8, R5, PT ;  /* 0x000000050800720c */ /* 0x000fe20003fa4070 */
[----:B------:R-:W-:Y:S01]  /*14270*/  @!P3 IMAD.IADD R13, R13, 0x1, -R8 ;  /* 0x000000010d0db824 */ /* 0x000fe200078e0a08 */
[----:B------:R-:W-:Y:S01]  /*14280*/  ISETP.GE.AND P3, PT, R7, RZ, PT ;  /* 0x000000ff0700720c */ /* 0x000fe20003f66270 */
[----:B0-----:R-:W-:-:S02]  /*14290*/  IMAD.MOV.U32 R14, RZ, RZ, R10 ;  /* 0x000000ffff0e7224 */ /* 0x001fc400078e000a */
[C---:B------:R-:W-:Y:S01]  /*142a0*/  IMAD.HI.U32 R11, R9.reuse, R4, RZ ;  /* 0x00000004090b7227 */ /* 0x040fe200078e00ff */
[----:B-1----:R-:W-:Y:S02]  /*142b0*/  IABS R3, R2 ;  /* 0x0000000200037213 */ /* 0x002fe40000000000 */
[----:B------:R-:W-:Y:S01]  /*142c0*/  ISETP.GT.U32.AND P4, PT, R8, R13, PT ;  /* 0x0000000d0800720c */ /* 0x000fe20003f84070 */
[----:B------:R-:W-:Y:S02]  /*142d0*/  IMAD.MOV R11, RZ, RZ, -R11 ;  /* 0x000000ffff0b7224 */ /* 0x000fe400078e0a0b */
[----:B------:R-:W-:-:S04]  /*142e0*/  IMAD.HI.U32 R10, R9, R3, RZ ;  /* 0x00000003090a7227 */ /* 0x000fc800078e00ff */
[----:B------:R-:W-:Y:S02]  /*142f0*/  IMAD.MOV R10, RZ, RZ, -R10 ;  /* 0x000000ffff0a7224 */ /* 0x000fe400078e0a0a */
[----:B------:R-:W-:Y:S02]  /*14300*/  @!P5 IMAD.IADD R5, R5, 0x1, -R8 ;  /* 0x000000010505d824 */ /* 0x000fe400078e0a08 */
[C---:B------:R-:W-:Y:S02]  /*14310*/  IMAD R3, R8.reuse, R10, R3 ;  /* 0x0000000a08037224 */ /* 0x040fe400078e0203 */
[----:B------:R-:W-:Y:S01]  /*14320*/  @!P1 IMAD.MOV R14, RZ, RZ, -R14 ;  /* 0x000000ffff0e9224 */ /* 0x000fe200078e0a0e */
[C---:B------:R-:W-:Y:S01]  /*14330*/  ISETP.GT.U32.AND P1, PT, R8.reuse, R6, PT ;  /* 0x000000060800720c */ /* 0x040fe20003f24070 */
[C---:B------:R-:W-:Y:S01]  /*14340*/  IMAD R4, R8.reuse, R11, R4 ;  /* 0x0000000b08047224 */ /* 0x040fe200078e0204 */
[----:B------:R-:W-:Y:S01]  /*14350*/  ISETP.GT.U32.AND P5, PT, R8, R3, PT ;  /* 0x000000030800720c */ /* 0x000fe20003fa4070 */
[----:B------:R-:W-:Y:S01]  /*14360*/  VIADD R7, R0, 0x182 ;  /* 0x0000018200077836 */ /* 0x000fe20000000000 */
[----:B------:R0:W-:Y:S01]  /*14370*/  STL [R1+0xb0c], R14 ;  /* 0x000b0c0e01007387 */ /* 0x0001e20000100800 */
[----:B------:R-:W-:Y:S01]  /*14380*/  @!P4 IMAD.IADD R13, R13, 0x1, -R8 ;  /* 0x000000010d0dc824 */ /* 0x000fe200078e0a08 */
[----:B------:R-:W-:Y:S01]  /*14390*/  ISETP.GT.U32.AND P4, PT, R8, R4, PT ;  /* 0x000000040800720c */ /* 0x000fe20003f84070 */
[----:B------:R-:W-:Y:S01]  /*143a0*/  VIADD R10, R0, 0x184 ;  /* 0x00000184000a7836 */ /* 0x000fe20000000000 */
[----:B------:R-:W-:Y:S01]  /*143b0*/  IABS R17, R7 ;  /* 0x0000000700117213 */ /* 0x000fe20000000000 */
[----:B------:R1:W-:Y:S01]  /*143c0*/  STL [R1+0xb1c], R12 ;  /* 0x000b1c0c01007387 */ /* 0x0003e20000100800 */
[----:B------:R-:W-:Y:S01]  /*143d0*/  @!P2 IMAD.MOV R5, RZ, RZ, -R5 ;  /* 0x000000ffff05a224 */ /* 0x000fe200078e0a05 */
[----:B------:R-:W-:-:S02]  /*143e0*/  ISETP.GE.AND P2, PT, R7, RZ, PT ;  /* 0x000000ff0700720c */ /* 0x000fc40003f46270 */
[----:B------:R-:W-:-:S04]  /*143f0*/  IMAD.HI.U32 R18, R9, R17, RZ ;  /* 0x0000001109127227 */ /* 0x000fc800078e00ff */
[----:B0-----:R-:W-:Y:S02]  /*14400*/  VIADD R14, R0, 0x183 ;  /* 0x00000183000e7836 */ /* 0x001fe40000000000 */
[----:B------:R-:W-:Y:S02]  /*14410*/  @!P5 IMAD.IADD R3, R3, 0x1, -R8 ;  /* 0x000000010303d824 */ /* 0x000fe400078e0a08 */
[----:B-1----:R-:W-:Y:S01]  /*14420*/  IMAD.MOV.U32 R12, RZ, RZ, R13 ;  /* 0x000000ffff0c7224 */ /* 0x002fe200078e000d */
[----:B------:R-:W-:Y:S01]  /*14430*/  IABS R11, R14 ;  /* 0x0000000e000b7213 */ /* 0x000fe20000000000 */
[----:B------:R-:W-:Y:S01]  /*14440*/  IMAD.MOV R18, RZ, RZ, -R18 ;  /* 0x000000ffff127224 */ /* 0x000fe200078e0a12 */
[----:B------:R-:W-:Y:S01]  /*14450*/  ISETP.GT.U32.AND P5, PT, R8, R3, PT ;  /* 0x000000030800720c */ /* 0x000fe20003fa4070 */
[----:B------:R-:W-:Y:S02]  /*14460*/  @!P6 IMAD.MOV R12, RZ, RZ, -R12 ;  /* 0x000000ffff0ce224 */ /* 0x000fe400078e0a0c */
[----:B------:R-:W-:-:S03]  /*14470*/  IMAD.HI.U32 R16, R9, R11, RZ ;  /* 0x0000000b09107227 */ /* 0x000fc600078e00ff */
[----:B------:R0:W-:Y:S01]  /*14480*/  STL [R1+0xb2c], R12 ;  /* 0x000b2c0c01007387 */ /* 0x0001e20000100800 */
[----:B------:R-:W-:Y:S01]  /*14490*/  @!P4 IMAD.IADD R4, R4, 0x1, -R8 ;  /* 0x000000010404c824 */ /* 0x000fe200078e0a08 */
[----:B------:R-:W-:Y:S01]  /*144a0*/  ISETP.GE.AND P4, PT, R2, RZ, PT ;  /* 0x000000ff0200720c */ /* 0x000fe20003f86270 */
[C---:B------:R-:W-:Y:S01]  /*144b0*/  IMAD R2, R8.reuse, R18, R17 ;  /* 0x0000001208027224 */ /* 0x040fe200078e0211 */
[----:B------:R1:W-:Y:S01]  /*144c0*/  STL [R1+0xb3c], R5 ;  /* 0x000b3c0501007387 */ /* 0x0003e20000100800 */
[----:B------:R-:W-:Y:S01]  /*144d0*/  IMAD.MOV R16, RZ, RZ, -R16 ;  /* 0x000000ffff107224 */ /* 0x000fe200078e0a10 */
[----:B------:R-:W-:Y:S01]  /*144e0*/  ISETP.GT.U32.AND P0, PT, R8, R4, PT ;  /* 0x000000040800720c */ /* 0x000fe20003f04070 */
[--C-:B------:R-:W-:Y:S01]  /*144f0*/  @!P1 IMAD.IADD R6, R6, 0x1, -R8.reuse ;  /* 0x0000000106069824 */ /* 0x100fe200078e0a08 */
[----:B------:R-:W-:Y:S01]  /*14500*/  ISETP.GE.AND P1, PT, R15, RZ, PT ;  /* 0x000000ff0f00720c */ /* 0x000fe20003f26270 */
[----:B------:R-:W-:Y:S01]  /*14510*/  @!P5 IMAD.IADD R3, R3, 0x1, -R8 ;  /* 0x000000010303d824 */ /* 0x000fe200078e0a08 */
[----:B------:R-:W-:Y:S01]  /*14520*/  IABS R15, R10 ;  /* 0x0000000a000f7213 */ /* 0x000fe20000000000 */
[----:B------:R-:W-:Y:S01]  /*14530*/  @!P3 IMAD.MOV R6, RZ, RZ, -R6 ;  /* 0x000000ffff06b224 */ /* 0x000fe200078e0a06 */
[----:B------:R-:W-:Y:S01]  /*14540*/  ISETP.GT.U32.AND P6, PT, R8, R2, PT ;  /* 0x000000020800720c */ /* 0x000fe20003fc4070 */
[----:B0-----:R-:W-:Y:S01]  /*14550*/  IMAD.MOV.U32 R12, RZ, RZ, R3 ;  /* 0x000000ffff0c7224 */ /* 0x001fe200078e0003 */
[----:B------:R-:W-:Y:S01]  /*14560*/  ISETP.GE.AND P3, PT, R14, RZ, PT ;  /* 0x000000ff0e00720c */ /* 0x000fe20003f66270 */
[----:B-1----:R-:W-:Y:S01]  /*14570*/  IMAD R5, R8, R16, R11 ;  /* 0x0000001008057224 */ /* 0x002fe200078e020b */
[----:B------:R0:W-:Y:S01]  /*14580*/  STL [R1+0xb4c], R6 ;  /* 0x000b4c0601007387 */ /* 0x0001e20000100800 */
[----:B------:R-:W-:-:S03]  /*14590*/  IMAD.HI.U32 R7, R9, R15, RZ ;  /* 0x0000000f09077227 */ /* 0x000fc600078e00ff */
[C---:B------:R-:W-:Y:S01]  /*145a0*/  ISETP.GT.U32.AND P5, PT, R8.reuse, R5, PT ;  /* 0x000000050800720c */ /* 0x040fe20003fa4070 */
[----:B------:R-:W-:Y:S02]  /*145b0*/  IMAD.MOV R7, RZ, RZ, -R7 ;  /* 0x000000ffff077224 */ /* 0x000fe400078e0a07 */
[----:B------:R-:W-:Y:S02]  /*145c0*/  @!P4 IMAD.MOV R12, RZ, RZ, -R12 ;  /* 0x000000ffff0cc224 */ /* 0x000fe400078e0a0c */
[----:B------:R-:W-:Y:S02]  /*145d0*/  IMAD R15, R8, R7, R15 ;  /* 0x00000007080f7224 */ /* 0x000fe400078e020f */
[----:B0-----:R-:W-:Y:S02]  /*145e0*/  VIADD R6, R0, 0x185 ;  /* 0x0000018500067836 */ /* 0x001fe40000000000 */
[--C-:B------:R-:W-:Y:S01]  /*145f0*/  @!P6 IMAD.IADD R2, R2, 0x1, -R8.reuse ;  /* 0x000000010202e824 */ /* 0x100fe200078e0a08 */
[----:B------:R-:W-:Y:S01]  /*14600*/  ISETP.GT.U32.AND P4, PT, R8, R15, PT ;  /* 0x0000000f0800720c */ /* 0x000fe20003f84070 */
[--C-:B------:R-:W-:Y:S01]  /*14610*/  @!P0 IMAD.IADD R4, R4, 0x1, -R8.reuse ;  /* 0x0000000104048824 */ /* 0x100fe200078e0a08 */
[----:B------:R-:W-:Y:S01]  /*14620*/  IABS R11, R6 ;  /* 0x00000006000b7213 */ /* 0x000fe20000000000 */
[----:B------:R-:W-:Y:S01]  /*14630*/  @!P5 IMAD.IADD R5, R5, 0x1, -R8 ;  /* 0x000000010505d824 */ /* 0x000fe200078e0a08 */
[----:B------:R-:W-:Y:S01]  /*14640*/  ISETP.GT.U32.AND P6, PT, R8, R2, PT ;  /* 0x000000020800720c */ /* 0x000fe20003fc4070 */
[----:B------:R-:W-:Y:S01]  /*14650*/  IMAD.MOV.U32 R13, RZ, RZ, R4 ;  /* 0x000000ffff0d7224 */ /* 0x000fe200078e0004 */
[----:B------:R-:W-:Y:S01]  /*14660*/  ISETP.GE.AND P0, PT, R10, RZ, PT ;  /* 0x000000ff0a00720c */ /* 0x000fe20003f06270 */
[----:B------:R-:W-:Y:S01]  /*14670*/  IMAD.HI.U32 R7, R9, R11, RZ ;  /* 0x0000000b09077227 */ /* 0x000fe200078e00ff */
[----:B------:R-:W-:-:S03]  /*14680*/  ISETP.GT.U32.AND P5, PT, R8, R5, PT ;  /* 0x000000050800720c */ /* 0x000fc60003fa4070 */
[----:B------:R-:W-:Y:S02]  /*14690*/  IMAD.MOV R7, RZ, RZ, -R7 ;  /* 0x000000ffff077224 */ /* 0x000fe400078e0a07 */
[----:B------:R-:W-:Y:S01]  /*146a0*/  @!P1 IMAD.MOV R13, RZ, RZ, -R13 ;  /* 0x000000ffff0d9224 */ /* 0x000fe200078e0a0d */
[----:B------:R-:W-:Y:S01]  /*146b0*/  ISETP.GE.AND P1, PT, R6, RZ, PT ;  /* 0x000000ff0600720c */ /* 0x000fe20003f26270 */
[--C-:B------:R-:W-:Y:S02]  /*146c0*/  @!P4 IMAD.IADD R15, R15, 0x1, -R8.reuse ;  /* 0x000000010f0fc824 */ /* 0x100fe400078e0a08 */
[----:B------:R-:W-:Y:S01]  /*146d0*/  @!P6 IMAD.IADD R2, R2, 0x1, -R8 ;  /* 0x000000010202e824 */ /* 0x000fe200078e0a08 */
[----:B------:R0:W-:Y:S01]  /*146e0*/  STL [R1+0x170], R13 ;  /* 0x0001700d01007387 */ /* 0x0001e20000100800 */
[C---:B------:R-:W-:Y:S01]  /*146f0*/  IMAD R11, R8.reuse, R7, R11 ;  /* 0x00000007080b7224 */ /* 0x040fe200078e020b */
[----:B------:R-:W-:Y:S01]  /*14700*/  ISETP.GT.U32.AND P4, PT, R8, R15, PT ;  /* 0x0000000f0800720c */ /* 0x000fe20003f84070 */
[C---:B------:R-:W-:Y:S01]  /*14710*/  VIADD R4, R0.reuse, 0x186 ;  /* 0x0000018600047836 */ /* 0x040fe20000000000 */
[----:B------:R1:W-:Y:S01]  /*14720*/  STL [R1+0x174], R12 ;  /* 0x0001740c01007387 */ /* 0x0003e20000100800 */
[----:B------:R-:W-:-:S02]  /*14730*/  VIADD R10, R0, 0x187 ;  /* 0x00000187000a7836 */ /* 0x000fc40000000000 */
[----:B------:R-:W-:Y:S01]  /*14740*/  @!P5 IMAD.IADD R5, R5, 0x1, -R8 ;  /* 0x000000010505d824 */ /* 0x000fe200078e0a08 */
[----:B------:R-:W-:Y:S01]  /*14750*/  ISETP.GT.U32.AND P5, PT, R8, R11, PT ;  /* 0x0000000b0800720c */ /* 0x000fe20003fa4070 */
[----:B------:R-:W-:Y:S01]  /*14760*/  VIADD R17, R0, 0x195 ;  /* 0x0000019500117836 */ /* 0x000fe20000000000 */
[----:B------:R-:W-:Y:S01]  /*14770*/  IABS R3, R4 ;  /* 0x0000000400037213 */ /* 0x000fe20000000000 */
[----:B0-----:R-:W-:Y:S01]  /*14780*/  IMAD.MOV.U32 R13, RZ, RZ, R2 ;  /* 0x000000ffff0d7224 */ /* 0x001fe200078e0002 */
[----:B------:R-:W-:Y:S02]  /*14790*/  IABS R6, R10 ;  /* 0x0000000a00067213 */ /* 0x000fe40000000000 */
[----:B------:R-:W-:Y:S01]  /*147a0*/  ISETP.GE.AND P6, PT, R4, RZ, PT ;  /* 0x000000ff0400720c */ /* 0x000fe20003fc6270 */
[----:B------:R-:W-:Y:S01]  /*147b0*/  @!P2 IMAD.MOV R13, RZ, RZ, -R13 ;  /* 0x000000ffff0da224 */ /* 0x000fe200078e0a0d */
[----:B------:R-:W-:Y:S01]  /*147c0*/  ISETP.GE.AND P2, PT, R10, RZ, PT ;  /* 0x000000ff0a00720c */ /* 0x000fe20003f46270 */
[----:B------:R-:W-:-:S02]  /*147d0*/  VIADD R4, R0, 0x188 ;  /* 0x0000018800047836 */ /* 0x000fc40000000000 */
[C---:B-1----:R-:W-:Y:S01]  /*147e0*/  IMAD.HI.U32 R12, R9.reuse, R3, RZ ;  /* 0x00000003090c7227 */ /* 0x042fe200078e00ff */
[----:B------:R0:W-:Y:S02]  /*147f0*/  STL [R1+0xb5c], R13 ;  /* 0x000b5c0d01007387 */ /* 0x0001e40000100800 */
[----:B------:R-:W-:Y:S01]  /*14800*/  IABS R7, R4 ;  /* 0x0000000400077213 */ /* 0x000fe20000000000 */
[----:B------:R-:W-:-:S04]  /*14810*/  IMAD.HI.U32 R2, R9, R6, RZ ;  /* 0x0000000609027227 */ /* 0x000fc800078e00ff */
[----:B------:R-:W-:Y:S02]  /*14820*/  IMAD.MOV R12, RZ, RZ, -R12 ;  /* 0x000000ffff0c7224 */ /* 0x000fe400078e0a0c */
[----:B------:R-:W-:Y:S02]  /*14830*/  @!P4 IMAD.IADD R15, R15, 0x1, -R8 ;  /* 0x000000010f0fc824 */ /* 0x000fe400078e0a08 */
[----:B0-----:R-:W-:Y:S02]  /*14840*/  IMAD.MOV.U32 R13, RZ, RZ, R5 ;  /* 0x000000ffff0d7224 */ /* 0x001fe400078e0005 */
[----:B------:R-:W-:Y:S02]  /*14850*/  IMAD.MOV R5, RZ, RZ, -R2 ;  /* 0x000000ffff057224 */ /* 0x000fe400078e0a02 */
[----:B------:R-:W-:Y:S01]  /*14860*/  @!P3 IMAD.MOV R13, RZ, RZ, -R13 ;  /* 0x000000ffff0db224 */ /* 0x000fe200078e0a0d */
[----:B------:R-:W-:Y:S01]  /*14870*/  ISETP.GE.AND P3, PT, R4, RZ, PT ;  /* 0x000000ff0400720c */ /* 0x000fe20003f66270 */
[----:B------:R-:W-:-:S02]  /*14880*/  @!P5 IMAD.IADD R11, R11, 0x1, -R8 ;  /* 0x000000010b0bd824 */ /* 0x000fc400078e0a08 */
[C---:B------:R-:W-:Y:S01]  /*14890*/  IMAD R3, R8.reuse, R12, R3 ;  /* 0x0000000c08037224 */ /* 0x040fe200078e0203 */
[----:B------:R0:W-:Y:S01]  /*148a0*/  STL [R1+0xb6c], R13 ;  /* 0x000b6c0d01007387 */ /* 0x0001e20000100800 */
[----:B------:R-:W-:Y:S01]  /*148b0*/  IMAD.MOV.U32 R2, RZ, RZ, R7 ;  /* 0x000000ffff027224 */ /* 0x000fe200078e0007 */
[C---:B------:R-:W-:Y:S01]  /*148c0*/  ISETP.GT.U32.AND P5, PT, R8.reuse, R11, PT ;  /* 0x0000000b0800720c */ /* 0x040fe20003fa4070 */
[C---:B------:R-:W-:Y:S01]  /*148d0*/  IMAD R4, R8.reuse, R5, R6 ;  /* 0x0000000508047224 */ /* 0x040fe200078e0206 */
[----:B------:R-:W-:Y:S01]  /*148e0*/  ISETP.GT.U32.AND P4, PT, R8, R3, PT ;  /* 0x000000030800720c */ /* 0x000fe20003f84070 */
[----:B------:R-:W-:Y:S02]  /*148f0*/  IMAD.MOV.U32 R10, RZ, RZ, R15 ;  /* 0x000000ffff0a7224 */ /* 0x000fe400078e000f */
[----:B------:R-:W-:-:S04]  /*14900*/  IMAD.HI.U32 R5, R9, R2, RZ ;  /* 0x0000000209057227 */ /* 0x000fc800078e00ff */
[----:B------:R-:W-:Y:S01]  /*14910*/  @!P0 IMAD.MOV R10, RZ, RZ, -R10 ;  /* 0x000000ffff0a8224 */ /* 0x000fe200078e0a0a */
[C---:B------:R-:W-:Y:S01]  /*14920*/  ISETP.GT.U32.AND P0, PT, R8.reuse, R4, PT ;  /* 0x000000040800720c */ /* 0x040fe20003f04070 */
[----:B------:R-:W-:Y:S02]  /*14930*/  IMAD.MOV R5, RZ, RZ, -R5 ;  /* 0x000000ffff057224 */ /* 0x000fe400078e0a05 */
[----:B------:R-:W-:Y:S01]  /*14940*/  @!P5 IMAD.IADD R11, R11, 0x1, -R8 ;  /* 0x000000010b0bd824 */ /* 0x000fe200078e0a08 */
[----:B------:R1:W-:Y:S01]  /*14950*/  STL [R1+0xb7c], R10 ;  /* 0x000b7c0a01007387 */ /* 0x0003e20000100800 */
[----:B------:R-:W-:Y:S02]  /*14960*/  IMAD R2, R8, R5, R2 ;  /* 0x0000000508027224 */ /* 0x000fe400078e0202 */
[--C-:B------:R-:W-:Y:S02]  /*14970*/  @!P4 IMAD.IADD R3, R3, 0x1, -R8.reuse ;  /* 0x000000010303c824 */ /* 0x100fe400078e0a08 */
[----:B0-----:R-:W-:Y:S01]  /*14980*/  VIADD R13, R0, 0x189 ;  /* 0x00000189000d7836 */ /* 0x001fe20000000000 */
[----:B------:R-:W-:Y:S01]  /*14990*/  ISETP.GT.U32.AND P5, PT, R8, R2, PT ;  /* 0x000000020800720c */ /* 0x000fe20003fa4070 */
[----:B------:R-:W-:Y:S01]  /*149a0*/  VIADD R7, R0, 0x18a ;  /* 0x0000018a00077836 */ /* 0x000fe20000000000 */
[----:B------:R-:W-:Y:S01]  /*149b0*/  ISETP.GT.U32.AND P4, PT, R8, R3, PT ;  /* 0x000000030800720c */ /* 0x000fe20003f84070 */
[----:B------:R-:W-:Y:S01]  /*149c0*/  @!P0 IMAD.IADD R4, R4, 0x1, -R8 ;  /* 0x0000000104048824 */ /* 0x000fe200078e0a08 */
[----:B------:R-:W-:Y:S01]  /*149d0*/  IABS R15, R13 ;  /* 0x0000000d000f7213 */ /* 0x000fe20000000000 */
[----:B------:R-:W-:Y:S01]  /*149e0*/  VIADD R6, R0, 0x18b ;  /* 0x0000018b00067836 */ /* 0x000fe20000000000 */
[----:B-1----:R-:W-:Y:S01]  /*149f0*/  IABS R10, R7 ;  /* 0x00000007000a7213 */ /* 0x002fe20000000000 */
[----:B------:R-:W-:Y:S01]  /*14a00*/  IMAD.MOV.U32 R14, RZ, RZ, R11 ;  /* 0x000000ffff0e7224 */ /* 0x000fe200078e000b */
[----:B------:R-:W-:Y:S01]  /*14a10*/  ISETP.GT.U32.AND P0, PT, R8, R4, PT ;  /* 0x000000040800720c */ /* 0x000fe20003f04070 */
[----:B------:R-:W-:Y:S01]  /*14a20*/  IMAD.HI.U32 R12, R9, R15, RZ ;  /* 0x0000000f090c7227 */ /* 0x000fe200078e00ff */
[----:B------:R-:W-:-:S03]  /*14a30*/  IABS R5, R6 ;  /* 0x0000000600057213 */ /* 0x000fc60000000000 */
[----:B------:R-:W-:Y:S02]  /*14a40*/  @!P5 IMAD.IADD R2, R2, 0x1, -R8 ;  /* 0x000000010202d824 */ /* 0x000fe400078e0a08 */
[----:B------:R-:W-:-:S03]  /*14a50*/  IMAD.HI.U32 R11, R9, R10, RZ ;  /* 0x0000000a090b7227 */ /* 0x000fc600078e00ff */
[----:B------:R-:W-:Y:S01]  /*14a60*/  ISETP.GT.U32.AND P5, PT, R8, R2, PT ;  /* 0x000000020800720c */ /* 0x000fe20003fa4070 */
[----:B------:R-:W-:Y:S01]  /*14a70*/  @!P1 IMAD.MOV R14, RZ, RZ, -R14 ;  /* 0x000000ffff0e9224 */ /* 0x000fe200078e0a0e */
[----:B------:R-:W-:Y:S01]  /*14a80*/  ISETP.GE.AND P1, PT, R13, RZ, PT ;  /* 0x000000ff0d00720c */ /* 0x000fe20003f26270 */
[----:B------:R-:W-:Y:S01]  /*14a90*/  @!P4 IMAD.IADD R3, R3, 0x1, -R8 ;  /* 0x000000010303c824 */ /* 0x000fe200078e0a08 */
[----:B------:R-:W-:Y:S01]  /*14aa0*/  ISETP.GE.AND P4, PT, R7, RZ, PT ;  /* 0x000000ff0700720c */ /* 0x000fe20003f86270 */
[----:B------:R-:W-:Y:S01]  /*14ab0*/  IMAD.HI.U32 R13, R9, R5, RZ ;  /* 0x00000005090d7227 */ /* 0x000fe200078e00ff */
[----:B------:R0:W-:Y:S03]  /*14ac0*/  STL [R1+0xb8c], R14 ;  /* 0x000b8c0e01007387 */ /* 0x0001e60000100800 */
[----:B------:R-:W-:Y:S02]  /*14ad0*/  IMAD.MOV R12, RZ, RZ, -R12 ;  /* 0x000000ffff0c7224 */ /* 0x000fe400078e0a0c */
[----:B------:R-:W-:-:S02]  /*14ae0*/  IMAD.MOV R11, RZ, RZ, -R11 ;  /* 0x000000ffff0b7224 */ /* 0x000fc400078e0a0b */
[----:B------:R-:W-:Y:S02]  /*14af0*/  @!P0 IMAD.IADD R4, R4, 0x1, -R8 ;  /* 0x0000000104048824 */ /* 0x000fe400078e0a08 */
[----:B------:R-:W-:Y:S02]  /*14b00*/  IMAD.MOV.U32 R16, RZ, RZ, R3 ;  /* 0x000000ffff107224 */ /* 0x000fe400078e0003 */
[----:B------:R-:W-:Y:S02]  /*14b10*/  IMAD.MOV R7, RZ, RZ, -R13 ;  /* 0x000000ffff077224 */ /* 0x000fe400078e0a0d */
[C---:B------:R-:W-:Y:S02]  /*14b20*/  IMAD R15, R8.reuse, R12, R15 ;  /* 0x0000000c080f7224 */ /* 0x040fe400078e020f */
[C---:B------:R-:W-:Y:S02]  /*14b30*/  IMAD R10, R8.reuse, R11, R10 ;  /* 0x0000000b080a7224 */ /* 0x040fe400078e020a */
[----:B0-----:R-:W-:Y:S01]  /*14b40*/  IMAD.MOV.U32 R14, RZ, RZ, R4 ;  /* 0x000000ffff0e7224 */ /* 0x001fe200078e0004 */
[C---:B------:R-:W-:Y:S01]  /*14b50*/  ISETP.GT.U32.AND P0, PT, R8.reuse, R15, PT ;  /* 0x0000000f0800720c */ /* 0x040fe20003f04070 */
[----:B------:R-:W-:Y:S01]  /*14b60*/  @!P6 IMAD.MOV R16, RZ, RZ, -R16 ;  /* 0x000000ffff10e224 */ /* 0x000fe200078e0a10 */
[C---:B------:R-:W-:Y:S01]  /*14b70*/  ISETP.GT.U32.AND P6, PT, R8.reuse, R10, PT ;  /* 0x0000000a0800720c */ /* 0x040fe20003fc4070 */
[----:B------:R-:W-:-:S02]  /*14b80*/  IMAD R5, R8, R7, R5 ;  /* 0x0000000708057224 */ /* 0x000fc400078e0205 */
[----:B------:R-:W-:Y:S01]  /*14b90*/  @!P2 IMAD.MOV R14, RZ, RZ, -R14 ;  /* 0x000000ffff0ea224 */ /* 0x000fe200078e0a0e */
[----:B------:R-:W-:Y:S01]  /*14ba0*/  STL [R1+0x604], R16 ;  /* 0x0006041001007387 */ /* 0x000fe20000100800 */
[----:B------:R-:W-:Y:S01]  /*14bb0*/  @!P5 IMAD.IADD R2, R2, 0x1, -R8 ;  /* 0x000000010202d824 */ /* 0x000fe200078e0a08 */
[----:B------:R-:W-:Y:S01]  /*14bc0*/  ISETP.GT.U32.AND P5, PT, R8, R5, PT ;  /* 0x000000050800720c */ /* 0x000fe20003fa4070 */
[----:B------:R-:W-:Y:S01]  /*14bd0*/  VIADD R4, R0, 0x18c ;  /* 0x0000018c00047836 */ /* 0x000fe20000000000 */
[----:B------:R0:W-:Y:S01]  /*14be0*/  STL [R1+0xbac], R14 ;  /* 0x000bac0e01007387 */ /* 0x0001e20000100800 */
[----:B------:R-:W-:Y:S01]  /*14bf0*/  ISETP.GE.AND P2, PT, R6, RZ, PT ;  /* 0x000000ff0600720c */ /* 0x000fe20003f46270 */
[----:B------:R-:W-:Y:S02]  /*14c00*/  IMAD.MOV.U32 R11, RZ, RZ, R2 ;  /* 0x000000ffff0b7224 */ /* 0x000fe400078e0002 */
[--C-:B------:R-:W-:Y:S01]  /*14c10*/  @!P0 IMAD.IADD R15, R15, 0x1, -R8.reuse ;  /* 0x000000010f0f8824 */ /* 0x100fe200078e0a08 */
[----:B------:R-:W-:Y:S01]  /*14c20*/  IABS R3, R4 ;  /* 0x0000000400037213 */ /* 0x000fe20000000000 */
[----:B------:R-:W-:Y:S01]  /*14c30*/  @!P6 IMAD.IADD R10, R10, 0x1, -R8 ;  /* 0x000000010a0ae824 */ /* 0x000fe200078e0a08 */
[----:B------:R-:W-:Y:S01]  /*14c40*/  ISETP.GE.AND P0, PT, R4, RZ, PT ;  /* 0x000000ff0400720c */ /* 0x000fe20003f06270 */
[----:B------:R-:W-:Y:S01]  /*14c50*/  VIADD R12, R0, 0x18e ;  /* 0x0000018e000c7836 */ /* 0x000fe20000000000 */
[----:B------:R-:W-:Y:S01]  /*14c60*/  ISETP.GT.U32.AND P6, PT, R8, R15, PT ;  /* 0x0000000f0800720c */ /* 0x000fe20003fc4070 */
[----:B0-----:R-:W-:-:S02]  /*14c70*/  VIADD R14, R0, 0x18d ;  /* 0x0000018d000e7836 */ /* 0x001fc40000000000 */
[----:B------:R-:W-:Y:S01]  /*14c80*/  @!P5 IMAD.IADD R5, R5, 0x1, -R8 ;  /* 0x000000010505d824 */ /* 0x000fe200078e0a08 */
[C---:B------:R-:W-:Y:S01]  /*14c90*/  ISETP.GT.U32.AND P5, PT, R8.reuse, R10, PT ;  /* 0x0000000a0800720c */ /* 0x040fe20003fa4070 */
[----:B------:R-:W-:Y:S01]  /*14ca0*/  IMAD.HI.U32 R7, R9, R3, RZ ;  /* 0x0000000309077227 */ /* 0x000fe200078e00ff */
[----:B------:R-:W-:Y:S02]  /*14cb0*/  IABS R6, R14 ;  /* 0x0000000e00067213 */ /* 0x000fe40000000000 */
[----:B------:R-:W-:Y:S01]  /*14cc0*/  IABS R2, R12 ;  /* 0x0000000c00027213 */ /* 0x000fe20000000000 */
[----:B------:R-:W-:Y:S02]  /*14cd0*/  IMAD.MOV R7, RZ, RZ, -R7 ;  /* 0x000000ffff077224 */ /* 0x000fe400078e0a07 */
[----:B------:R-:W-:Y:S02]  /*14ce0*/  IMAD.MOV.U32 R4, RZ, RZ, R6 ;  /* 0x000000ffff047224 */ /* 0x000fe400078e0006 */
[----:B------:R-:W-:-:S02]  /*14cf0*/  IMAD R3, R8, R7, R3 ;  /* 0x0000000708037224 */ /* 0x000fc400078e0203 */
[----:B------:R-:W-:-:S04]  /*14d00*/  IMAD.HI.U32 R6, R9, R4, RZ ;  /* 0x0000000409067227 */ /* 0x000fc800078e00ff */
[----:B------:R-:W-:Y:S02]  /*14d10*/  IMAD.MOV R6, RZ, RZ, -R6 ;  /* 0x000000ffff067224 */ /* 0x000fe400078e0a06 */
[----:B------:R-:W-:Y:S01]  /*14d20*/  @!P6 IMAD.IADD R15, R15, 0x1, -R8 ;  /* 0x000000010f0fe824 */ /* 0x000fe200078e0a08 */
[C---:B------:R-:W-:Y:S01]  /*14d30*/  ISETP.GT.U32.AND P6, PT, R8.reuse, R3, PT ;  /* 0x000000030800720c */ /* 0x040fe20003fc4070 */
[----:B------:R-:W-:Y:S02]  /*14d40*/  IMAD R4, R8, R6, R4 ;  /* 0x0000000608047224 */ /* 0x000fe400078e0204 */
[----:B------:R-:W-:Y:S02]  /*14d50*/  @!P5 IMAD.IADD R10, R10, 0x1, -R8 ;  /* 0x000000010a0ad824 */ /* 0x000fe400078e0a08 */
[----:B------:R-:W-:Y:S01]  /*14d60*/  @!P3 IMAD.MOV R11, RZ, RZ, -R11 ;  /* 0x000000ffff0bb224 */ /* 0x000fe200078e0a0b */
[----:B------:R-:W-:Y:S01]  /*14d70*/  ISETP.GT.U32.AND P5, PT, R8, R4, PT ;  /* 0x000000040800720c */ /* 0x000fe20003fa4070 */
[----:B------:R-:W-:Y:S01]  /*14d80*/  VIADD R7, R0, 0x18f ;  /* 0x0000018f00077836 */ /* 0x000fe20000000000 */
[----:B------:R-:W-:Y:S01]  /*14d90*/  ISETP.GT.U32.AND P3, PT, R8, R5, PT ;  /* 0x000000050800720c */ /* 0x000fe20003f64070 */
[----:B------:R-:W-:Y:S01]  /*14da0*/  IMAD.MOV.U32 R16, RZ, RZ, R15 ;  /* 0x000000ffff107224 */ /* 0x000fe200078e000f */
[----:B------:R0:W-:Y:S01]  /*14db0*/  STL [R1+0x178], R11 ;  /* 0x0001780b01007387 */ /* 0x0001e20000100800 */
[----:B------:R-:W-:-:S04]  /*14dc0*/  IMAD.HI.U32 R13, R9, R2, RZ ;  /* 0x00000002090d7227 */ /* 0x000fc800078e00ff */
[----:B------:R-:W-:Y:S01]  /*14dd0*/  @!P6 IMAD.IADD R3, R3, 0x1, -R8 ;  /* 0x000000010303e824 */ /* 0x000fe200078e0a08 */
[----:B------:R-:W-:Y:S01]  /*14de0*/  ISETP.GE.AND P6, PT, R12, RZ, PT ;  /* 0x000000ff0c00720c */ /* 0x000fe20003fc6270 */
[----:B------:R-:W-:Y:S02]  /*14df0*/  @!P1 IMAD.MOV R16, RZ, RZ, -R16 ;  /* 0x000000ffff109224 */ /* 0x000fe400078e0a10 */
[----:B------:R-:W-:Y:S01]  /*14e00*/  @!P5 IMAD.IADD R4, R4, 0x1, -R8 ;  /* 0x000000010404d824 */ /* 0x000fe200078e0a08 */
[----:B0-----:R-:W-:Y:S01]  /*14e10*/  IABS R11, R7 ;  /* 0x00000007000b7213 */ /* 0x001fe20000000000 */
[----:B------:R-:W-:Y:S01]  /*14e20*/  IMAD.MOV R13, RZ, RZ, -R13 ;  /* 0x000000ffff0d7224 */ /* 0x000fe200078e0a0d */
[C---:B------:R-:W-:Y:S01]  /*14e30*/  ISETP.GT.U32.AND P1, PT, R8.reuse, R3, PT ;  /* 0x000000030800720c */ /* 0x040fe20003f24070 */
[----:B------:R-:W-:Y:S01]  /*14e40*/  @!P4 IMAD.MOV R10, RZ, RZ, -R10 ;  /* 0x000000ffff0ac224 */ /* 0x000fe200078e0a0a */
[C---:B------:R-:W-:Y:S01]  /*14e50*/  ISETP.GT.U32.AND P5, PT, R8.reuse, R4, PT ;  /* 0x000000040800720c */ /* 0x040fe20003fa4070 */
[----:B------:R-:W-:Y:S01]  /*14e60*/  IMAD.HI.U32 R12, R9, R11, RZ ;  /* 0x0000000b090c7227 */ /* 0x000fe200078e00ff */
[----:B------:R-:W-:Y:S03]  /*14e70*/  STL [R1+0x17c], R16 ;  /* 0x00017c1001007387 */ /* 0x000fe60000100800 */
[----:B------:R-:W-:Y:S01]  /*14e80*/  IMAD R2, R8, R13, R2 ;  /* 0x0000000d08027224 */ /* 0x000fe200078e0202 */
[----:B------:R0:W-:Y:S01]  /*14e90*/  STL [R1+0x5ec], R10 ;  /* 0x0005ec0a01007387 */ /* 0x0001e20000100800 */
[----:B------:R-:W-:-:S02]  /*14ea0*/  IMAD.MOV R12, RZ, RZ, -R12 ;  /* 0x000000ffff0c7224 */ /* 0x000fc400078e0a0c */
[----:B------:R-:W-:Y:S01]  /*14eb0*/  VIADD R6, R0, 0x190 ;  /* 0x0000019000067836 */ /* 0x000fe20000000000 */
[C---:B------:R-:W-:Y:S01]  /*14ec0*/  ISETP.GT.U32.AND P4, PT, R8.reuse, R2, PT ;  /* 0x000000020800720c */ /* 0x040fe20003f84070 */
[----:B------:R-:W-:Y:S02]  /*14ed0*/  IMAD R11, R8, R12, R11 ;  /* 0x0000000c080b7224 */ /* 0x000fe400078e020b */
[--C-:B------:R-:W-:Y:S01]  /*14ee0*/  @!P1 IMAD.IADD R3, R3, 0x1, -R8.reuse ;  /* 0x0000000103039824 */ /* 0x100fe200078e0a08 */
[----:B------:R-:W-:Y:S01]  /*14ef0*/  ISETP.GE.AND P1, PT, R6, RZ, PT ;  /* 0x000000ff0600720c */ /* 0x000fe20003f26270 */
[--C-:B------:R-:W-:Y:S01]  /*14f00*/  @!P5 IMAD.IADD R4, R4, 0x1, -R8.reuse ;  /* 0x000000010404d824 */ /* 0x100fe200078e0a08 */
[----:B------:R-:W-:Y:S01]  /*14f10*/  ISETP.GT.U32.AND P5, PT, R8, R11, PT ;  /* 0x0000000b0800720c */ /* 0x000fe20003fa4070 */
[----:B------:R-:W-:Y:S01]  /*14f20*/  @!P3 IMAD.IADD R5, R5, 0x1, -R8 ;  /* 0x000000010505b824 */ /* 0x000fe200078e0a08 */
[----:B------:R-:W-:Y:S01]  /*14f30*/  ISETP.GE.AND P3, PT, R14, RZ, PT ;  /* 0x000000ff0e00720c */ /* 0x000fe20003f66270 */
[----:B0-----:R-:W-:Y:S01]  /*14f40*/  IMAD.MOV.U32 R10, RZ, RZ, R3 ;  /* 0x000000ffff0a7224 */ /* 0x001fe200078e0003 */
[----:B------:R-:W-:Y:S01]  /*14f50*/  IABS R14, R6 ;  /* 0x00000006000e7213 */ /* 0x000fe20000000000 */
[----:B------:R-:W-:Y:S01]  /*14f60*/  @!P2 IMAD.MOV R5, RZ, RZ, -R5 ;  /* 0x000000ffff05a224 */ /* 0x000fe200078e0a05 */
[----:B------:R-:W-:Y:S01]  /*14f70*/  ISETP.GE.AND P2, PT, R7, RZ, PT ;  /* 0x000000ff0700720c */ /* 0x000fe20003f46270 */
[----:B------:R-:W-:-:S02]  /*14f80*/  @!P0 IMAD.MOV R10, RZ, RZ, -R10 ;  /* 0x000000ffff0a8224 */ /* 0x000fc400078e0a0a */
[----:B------:R-:W-:Y:S01]  /*14f90*/  IMAD.HI.U32 R13, R9, R14, RZ ;  /* 0x0000000e090d7227 */ /* 0x000fe200078e00ff */
[----:B------:R-:W-:Y:S03]  /*14fa0*/  STL [R1+0x5fc], R5 ;  /* 0x0005fc0501007387 */ /* 0x000fe60000100800 */
[----:B------:R-:W-:Y:S01]  /*14fb0*/  VIADD R7, R0, 0x191 ;  /* 0x0000019100077836 */ /* 0x000fe20000000000 */
[----:B------:R0:W-:Y:S01]  /*14fc0*/  STL [R1+0x5f0], R10 ;  /* 0x0005f00a01007387 */ /* 0x0001e20000100800 */
[--C-:B------:R-:W-:Y:S02]  /*14fd0*/  @!P4 IMAD.IADD R2, R2, 0x1, -R8.reuse ;  /* 0x000000010202c824 */ /* 0x100fe400078e0a08 */
[----:B------:R-:W-:Y:S01]  /*14fe0*/  IMAD.MOV R13, RZ, RZ, -R13 ;  /* 0x000000ffff0d7224 */ /* 0x000fe200078e0a0d */
[----:B------:R-:W-:Y:S01]  /*14ff0*/  IABS R21, R7 ;  /* 0x0000000700157213 */ /* 0x000fe20000000000 */
[----:B------:R-:W-:Y:S01]  /*15000*/  VIADD R6, R0, 0x192 ;  /* 0x0000019200067836 */ /* 0x000fe20000000000 */
[C---:B------:R-:W-:Y:S01]  /*15010*/  ISETP.GT.U32.AND P0, PT, R8.reuse, R2, PT ;  /* 0x000000020800720c */ /* 0x040fe20003f04070 */
[----:B------:R-:W-:Y:S01]  /*15020*/  @!P5 IMAD.IADD R11, R11, 0x1, -R8 ;  /* 0x000000010b0bd824 */ /* 0x000fe200078e0a08 */
[----:B------:R-:W-:Y:S01]  /*15030*/  ISETP.GE.AND P5, PT, R7, RZ, PT ;  /* 0x000000ff0700720c */ /* 0x000fe20003fa6270 */
[----:B------:R-:W-:Y:S01]  /*15040*/  IMAD R14, R8, R13, R14 ;  /* 0x0000000d080e7224 */ /* 0x000fe200078e020e */
[----:B------:R-:W-:Y:S01]  /*15050*/  IABS R13, R6 ;  /* 0x00000006000d7213 */ /* 0x000fe20000000000 */
[----:B0-----:R-:W-:-:S02]  /*15060*/  IMAD.MOV.U32 R10, RZ, RZ, R4 ;  /* 0x000000ffff0a7224 */ /* 0x001fc400078e0004 */
[----:B------:R-:W-:Y:S01]  /*15070*/  IMAD.HI.U32 R4, R9, R21, RZ ;  /* 0x0000001509047227 */ /* 0x000fe200078e00ff */
[----:B------:R-:W-:-:S03]  /*15080*/  ISETP.GT.U32.AND P4, PT, R8, R14, PT ;  /* 0x0000000e0800720c */ /* 0x000fc60003f84070 */
[----:B------:R-:W-:Y:S01]  /*15090*/  @!P3 IMAD.MOV R10, RZ, RZ, -R10 ;  /* 0x000000ffff0ab224 */ /* 0x000fe200078e0a0a */
[----:B------:R-:W-:Y:S01]  /*150a0*/  ISETP.GT.U32.AND P3, PT, R8, R11, PT ;  /* 0x0000000b0800720c */ /* 0x000fe20003f64070 */
[----:B------:R-:W-:-:S03]  /*150b0*/  IMAD.HI.U32 R3, R9, R13, RZ ;  /* 0x0000000d09037227 */ /* 0x000fc600078e00ff */
[----:B------:R0:W-:Y:S01]  /*150c0*/  STL [R1+0x5f8], R10 ;  /* 0x0005f80a01007387 */ /* 0x0001e20000100800 */
[----:B------:R-:W-:Y:S02]  /*150d0*/  IMAD.MOV R4, RZ, RZ, -R4 ;  /* 0x000000ffff047224 */ /* 0x000fe400078e0a04 */
[----:B------:R-:W-:Y:S02]  /*150e0*/  IMAD.MOV R3, RZ, RZ, -R3 ;  /* 0x000000ffff037224 */ /* 0x000fe400078e0a03 */
[--C-:B------:R-:W-:Y:S01]  /*150f0*/  @!P0 IMAD.IADD R2, R2, 0x1, -R8.reuse ;  /* 0x0000000102028824 */ /* 0x100fe200078e0a08 */
[----:B------:R-:W-:Y:S01]  /*15100*/  ISETP.GE.AND P0, PT, R6, RZ, PT ;  /* 0x000000ff0600720c */ /* 0x000fe20003f06270 */
[C---:B------:R-:W-:Y:S02]  /*15110*/  IMAD R21, R8.reuse, R4, R21 ;  /* 0x0000000408157224 */ /* 0x040fe400078e0215 */
[C---:B------:R-:W-:Y:S02]  /*15120*/  IMAD R13, R8.reuse, R3, R13 ;  /* 0x00000003080d7224 */ /* 0x040fe400078e020d */
[----:B------:R-:W-:Y:S01]  /*15130*/  @!P3 IMAD.IADD R11, R11, 0x1, -R8 ;  /* 0x000000010b0bb824 */ /* 0x000fe200078e0a08 */
[----:B------:R-:W-:Y:S01]  /*15140*/  ISETP.GT.U32.AND P3, PT, R8, R21, PT ;  /* 0x000000150800720c */ /* 0x000fe20003f64070 */
[----:B------:R-:W-:-:S02]  /*15150*/  IMAD.MOV.U32 R15, RZ, RZ, R2 ;  /* 0x000000ffff0f7224 */ /* 0x000fc400078e0002 */
[----:B------:R-:W-:Y:S02]  /*15160*/  VIADD R5, R0, 0x193 ;  /* 0x0000019300057836 */ /* 0x000fe40000000000 */
[----:B------:R-:W-:Y:S01]  /*15170*/  @!P6 IMAD.MOV R15, RZ, RZ, -R15 ;  /* 0x000000ffff0fe224 */ /* 0x000fe200078e0a0f */
[----:B------:R-:W-:Y:S01]  /*15180*/  ISETP.GT.U32.AND P6, PT, R8, R13, PT ;  /* 0x0000000d0800720c */ /* 0x000fe20003fc4070 */
[----:B------:R-:W-:Y:S01]  /*15190*/  VIADD R4, R0, 0x194 ;  /* 0x0000019400047836 */ /* 0x000fe20000000000 */
[----:B------:R-:W-:Y:S01]  /*151a0*/  IABS R7, R5 ;  /* 0x0000000500077213 */ /* 0x000fe20000000000 */
[----:B------:R-:W-:Y:S01]  /*151b0*/  IMAD.MOV.U32 R12, RZ, RZ, R11 ;  /* 0x000000ffff0c7224 */ /* 0x000fe200078e000b */
[----:B------:R-:W-:Y:S01]  /*151c0*/  STL [R1+0x498], R15 ;  /* 0x0004980f01007387 */ /* 0x000fe20000100800 */
[--C-:B------:R-:W-:Y:S01]  /*151d0*/  @!P4 IMAD.IADD R14, R14, 0x1, -R8.reuse ;  /* 0x000000010e0ec824 */ /* 0x100fe200078e0a08 */
[----:B0-----:R-:W-:Y:S01]  /*151e0*/  IABS R10, R4 ;  /* 0x00000004000a7213 */ /* 0x001fe20000000000 */
[----:B------:R-:W-:-:S02]  /*151f0*/  @!P3 IMAD.IADD R21, R21, 0x1, -R8 ;  /* 0x000000011515b824 */ /* 0x000fc400078e0a08 */
[----:B------:R-:W-:Y:S01]  /*15200*/  IMAD.HI.U32 R3, R9, R7, RZ ;  /* 0x0000000709037227 */ /* 0x000fe200078e00ff */
[C---:B------:R-:W-:Y:S02]  /*15210*/  ISETP.GT.U32.AND P4, PT, R8.reuse, R14, PT ;  /* 0x0000000e0800720c */ /* 0x040fe40003f84070 */
[C---:B------:R-:W-:Y:S01]  /*15220*/  ISETP.GT.U32.AND P3, PT, R8.reuse, R21, PT ;  /* 0x000000150800720c */ /* 0x040fe20003f64070 */
[----:B------:R-:W-:Y:S02]  /*15230*/  @!P6 IMAD.IADD R13, R13, 0x1, -R8 ;  /* 0x000000010d0de824 */ /* 0x000fe400078e0a08 */
[----:B------:R-:W-:Y:S01]  /*15240*/  @!P2 IMAD.MOV R12, RZ, RZ, -R12 ;  /* 0x000000ffff0ca224 */ /* 0x000fe200078e0a0c */
[----:B------:R-:W-:Y:S01]  /*15250*/  ISETP.GE.AND P2, PT, R5, RZ, PT ;  /* 0x000000ff0500720c */ /* 0x000fe20003f46270 */
[----:B------:R-:W-:Y:S01]  /*15260*/  IMAD.MOV R3, RZ, RZ, -R3 ;  /* 0x000000ffff037224 */ /* 0x000fe200078e0a03 */
[----:B------:R-:W-:Y:S01]  /*15270*/  ISETP.GT.U32.AND P6, PT, R8, R13, PT ;  /* 0x0000000d0800720c */ /* 0x000fe20003fc4070 */
[----:B------:R-:W-:Y:S01]  /*15280*/  IMAD.HI.U32 R2, R9, R10, RZ ;  /* 0x0000000a09027227 */ /* 0x000fe200078e00ff */
[----:B------:R0:W-:Y:S01]  /*15290*/  STL [R1+0x5f4], R12 ;  /* 0x0005f40c01007387 */ /* 0x0001e20000100800 */
[----:B------:R-:W-:-:S02]  /*152a0*/  IABS R5, R17 ;  /* 0x0000001100057213 */ /* 0x000fc40000000000 */
[C---:B------:R-:W-:Y:S02]  /*152b0*/  IMAD R7, R8.reuse, R3, R7 ;  /* 0x0000000308077224 */ /* 0x040fe400078e0207 */
[----:B------:R-:W-:Y:S02]  /*152c0*/  IMAD.MOV R2, RZ, RZ, -R2 ;  /* 0x000000ffff027224 */ /* 0x000fe400078e0a02 */
[----:B------:R-:W-:Y:S01]  /*152d0*/  @!P3 IMAD.IADD R21, R21, 0x1, -R8 ;  /* 0x000000011515b824 */ /* 0x000fe200078e0a08 */
[C---:B------:R-:W-:Y:S01]  /*152e0*/  ISETP.GT.U32.AND P3, PT, R8.reuse, R7, PT ;  /* 0x000000070800720c */ /* 0x040fe20003f64070 */
[----:B------:R-:W-:Y:S02]  /*152f0*/  IMAD R10, R8, R2, R10 ;  /* 0x00000002080a7224 */ /* 0x000fe400078e020a */
[----:B0-----:R-:W-:Y:S02]  /*15300*/  VIADD R12, R0, 0x196 ;  /* 0x00000196000c7836 */ /* 0x001fe40000000000 */
[----:B------:R-:W-:-:S03]  /*15310*/  IMAD.HI.U32 R11, R9, R5, RZ ;  /* 0x00000005090b7227 */ /* 0x000fc600078e00ff */
[----:B------:R-:W-:Y:S01]  /*15320*/  IABS R3, R12 ;  /* 0x0000000c00037213 */ /* 0x000fe20000000000 */
[----:B------:R-:W-:Y:S01]  /*15330*/  @!P6 IMAD.IADD R13, R13, 0x1, -R8 ;  /* 0x000000010d0de824 */ /* 0x000fe200078e0a08 */
[----:B------:R-:W-:Y:S01]  /*15340*/  ISETP.GT.U32.AND P6, PT, R8, R10, PT ;  /* 0x0000000a0800720c */ /* 0x000fe20003fc4070 */
[----:B------:R-:W-:Y:S02]  /*15350*/  IMAD.MOV R11, RZ, RZ, -R11 ;  /* 0x000000ffff0b7224 */ /* 0x000fe400078e0a0b */
[----:B------:R-:W-:-:S04]  /*15360*/  IMAD.HI.U32 R6, R9, R3, RZ ;  /* 0x0000000309067227 */ /* 0x000fc800078e00ff */
[----:B------:R-:W-:Y:S02]  /*15370*/  IMAD.MOV R6, RZ, RZ, -R6 ;  /* 0x000000ffff067224 */ /* 0x000fe400078e0a06 */
[----:B------:R-:W-:Y:S02]  /*15380*/  IMAD R5, R8, R11, R5 ;  /* 0x0000000b08057224 */ /* 0x000fe400078e0205 */
[--C-:B------:R-:W-:Y:S01]  /*15390*/  @!P4 IMAD.IADD R14, R14, 0x1, -R8.reuse ;  /* 0x000000010e0ec824 */ /* 0x100fe200078e0a08 */
[----:B------:R-:W-:Y:S01]  /*153a0*/  ISETP.GE.AND P4, PT, R4, RZ, PT ;  /* 0x000000ff0400720c */ /* 0x000fe20003f86270 */
[C---:B------:R-:W-:Y:S02]  /*153b0*/  IMAD R3, R8.reuse, R6, R3 ;  /* 0x0000000608037224 */ /* 0x040fe400078e0203 */
[----:B------:R-:W-:Y:S01]  /*153c0*/  @!P3 IMAD.IADD R7, R7, 0x1, -R8 ;  /* 0x000000010707b824 */ /* 0x000fe200078e0a08 */
[----:B------:R-:W-:Y:S01]  /*153d0*/  ISETP.GT.U32.AND P3, PT, R8, R5, PT ;  /* 0x000000050800720c */ /* 0x000fe20003f64070 */
[----:B------:R-:W-:-:S02]  /*153e0*/  VIADD R4, R0, 0x198 ;  /* 0x0000019800047836 */ /* 0x000fc40000000000 */
[----:B------:R-:W-:Y:S01]  /*153f0*/  @!P6 IMAD.IADD R10, R10, 0x1, -R8 ;  /* 0x000000010a0ae824 */ /* 0x000fe200078e0a08 */
[----:B------:R-:W-:Y:S01]  /*15400*/  ISETP.GT.U32.AND P6, PT, R8, R3, PT ;  /* 0x000000030800720c */ /* 0x000fe20003fc4070 */
[C---:B------:R-:W-:Y:S01]  /*15410*/  VIADD R6, R0.reuse, 0x199 ;  /* 0x0000019900067836 */ /* 0x040fe20000000000 */
[----:B------:R-:W-:Y:S01]  /*15420*/  IABS R15, R4 ;  /* 0x00000004000f7213 */ /* 0x000fe20000000000 */
[----:B------:R-:W-:Y:S02]  /*15430*/  VIADD R16, R0, 0x197 ;  /* 0x0000019700107836 */ /* 0x000fe40000000000 */
[----:B------:R-:W-:Y:S01]  /*15440*/  IMAD.MOV.U32 R23, RZ, RZ, R14 ;  /* 0x000000ffff177224 */ /* 0x000fe200078e000e */
[----:B------:R-:W-:Y:S01]  /*15450*/  IABS R18, R6 ;  /* 0x0000000600127213 */ /* 0x000fe20000000000 */
[----:B------:R-:W-:Y:S01]  /*15460*/  IMAD.HI.U32 R19, R9, R15, RZ ;  /* 0x0000000f09137227 */ /* 0x000fe200078e00ff */
[----:B------:R-:W-:-:S03]  /*15470*/  IABS R2, R16 ;  /* 0x0000001000027213 */ /* 0x000fc60000000000 */
[--C-:B------:R-:W-:Y:S01]  /*15480*/  @!P3 IMAD.IADD R5, R5, 0x1, -R8.reuse ;  /* 0x000000010505b824 */ /* 0x100fe200078e0a08 */
[C---:B------:R-:W-:Y:S01]  /*15490*/  ISETP.GT.U32.AND P3, PT, R8.reuse, R7, PT ;  /* 0x000000070800720c */ /* 0x040fe20003f64070 */
[----:B------:R-:W-:Y:S02]  /*154a0*/  IMAD.MOV R19, RZ, RZ, -R19 ;  /* 0x000000ffff137224 */ /* 0x000fe400078e0a13 */
[----:B------:R-:W-:Y:S01]  /*154b0*/  @!P6 IMAD.IADD R3, R3, 0x1, -R8 ;  /* 0x000000010303e824 */ /* 0x000fe200078e0a08 */
[C---:B------:R-:W-:Y:S01]  /*154c0*/  ISETP.GT.U32.AND P6, PT, R8.reuse, R5, PT ;  /* 0x000000050800720c */ /* 0x040fe20003fc4070 */
[----:B------:R-:W-:Y:S02]  /*154d0*/  IMAD R15, R8, R19, R15 ;  /* 0x00000013080f7224 */ /* 0x000fe400078e020f */
[----:B------:R-:W-:-:S04]  /*154e0*/  IMAD.HI.U32 R19, R9, R18, RZ ;  /* 0x0000001209137227 */ /* 0x000fc800078e00ff */
[----:B------:R-:W-:Y:S01]  /*154f0*/  @!P1 IMAD.MOV R23, RZ, RZ, -R23 ;  /* 0x000000ffff179224 */ /* 0x000fe200078e0a17 */
[C---:B------:R-:W-:Y:S01]  /*15500*/  ISETP.GT.U32.AND P1, PT, R8.reuse, R10, PT ;  /* 0x0000000a0800720c */ /* 0x040fe20003f24070 */
[----:B------:R-:W-:Y:S01]  /*15510*/  @!P5 IMAD.MOV R21, RZ, RZ, -R21 ;  /* 0x000000ffff15d224 */ /* 0x000fe200078e0a15 */
[----:B------:R-:W-:Y:S01]  /*15520*/  ISETP.GT.U32.AND P5, PT, R8, R3, PT ;  /* 0x000000030800720c */ /* 0x000fe20003fa4070 */
[----:B------:R-:W-:Y:S01]  /*15530*/  IMAD.MOV R19, RZ, RZ, -R19 ;  /* 0x000000ffff137224 */ /* 0x000fe200078e0a13 */
[----:B------:R-:W-:Y:S01]  /*15540*/  STL [R1+0x124], R23 ;  /* 0x0001241701007387 */ /* 0x000fe20000100800 */
[----:B------:R-:W-:-:S03]  /*15550*/  IMAD.HI.U32 R22, R9, R2, RZ ;  /* 0x0000000209167227 */ /* 0x000fc600078e00ff */
[----:B------:R0:W-:Y:S01]  /*15560*/  STL [R1+0x160], R21 ;  /* 0x0001601501007387 */ /* 0x0001e20000100800 */
[----:B------:R-:W-:Y:S02]  /*15570*/  IMAD.MOV R22, RZ, RZ, -R22 ;  /* 0x000000ffff167224 */ /* 0x000fe400078e0a16 */
[----:B------:R-:W-:Y:S02]  /*15580*/  VIADD R11, R0, 0x19a ;  /* 0x0000019a000b7836 */ /* 0x000fe40000000000 */
[----:B------:R-:W-:Y:S02]  /*15590*/  @!P6 IMAD.IADD R5, R5, 0x1, -R8 ;  /* 0x000000010505e824 */ /* 0x000fe400078e0a08 */
[----:B------:R-:W-:Y:S01]  /*155a0*/  IMAD R2, R8, R22, R2 ;  /* 0x0000001608027224 */ /* 0x000fe200078e0202 */
[----:B------:R-:W-:Y:S01]  /*155b0*/  IABS R14, R11 ;  /* 0x0000000b000e7213 */ /* 0x000fe20000000000 */
[----:B------:R-:W-:Y:S01]  /*155c0*/  @!P1 IMAD.IADD R10, R10, 0x1, -R8 ;  /* 0x000000010a0a9824 */ /* 0x000fe200078e0a08 */
[----:B------:R-:W-:Y:S01]  /*155d0*/  ISETP.GE.AND P1, PT, R17, RZ, PT ;  /* 0x000000ff1100720c */ /* 0x000fe20003f26270 */
[----:B0-----:R-:W-:-:S02]  /*155e0*/  IMAD.MOV.U32 R21, RZ, RZ, R13 ;  /* 0x000000ffff157224 */ /* 0x001fc400078e000d */
[C---:B------:R-:W-:Y:S02]  /*155f0*/  IMAD R13, R8.reuse, R19, R18 ;  /* 0x00000013080d7224 */ /* 0x040fe400078e0212 */
[----:B------:R-:W-:Y:S01]  /*15600*/  @!P0 IMAD.MOV R21, RZ, RZ, -R21 ;  /* 0x000000ffff158224 */ /* 0x000fe200078e0a15 */
[C---:B------:R-:W-:Y:S01]  /*15610*/  ISETP.GT.U32.AND P0, PT, R8.reuse, R2, PT ;  /* 0x000000020800720c */ /* 0x040fe20003f04070 */
[--C-:B------:R-:W-:Y:S01]  /*15620*/  @!P3 IMAD.IADD R7, R7, 0x1, -R8.reuse ;  /* 0x000000010707b824 */ /* 0x100fe200078e0a08 */
[C---:B------:R-:W-:Y:S01]  /*15630*/  ISETP.GT.U32.AND P6, PT, R8.reuse, R13, PT ;  /* 0x0000000d0800720c */ /* 0x040fe20003fc4070 */
[----:B------:R-:W-:Y:S01]  /*15640*/  @!P5 IMAD.IADD R3, R3, 0x1, -R8 ;  /* 0x000000010303d824 */ /* 0x000fe200078e0a08 */
[----:B------:R-:W-:Y:S01]  /*15650*/  ISETP.GT.U32.AND P3, PT, R8, R15, PT ;  /* 0x0000000f0800720c */ /* 0x000fe20003f64070 */
[----:B------:R-:W-:Y:S01]  /*15660*/  IMAD.MOV.U32 R18, RZ, RZ, R14 ;  /* 0x000000ffff127224 */ /* 0x000fe200078e000e */
[----:B------:R-:W-:Y:S01]  /*15670*/  ISETP.GE.AND P5, PT, R12, RZ, PT ;  /* 0x000000ff0c00720c */ /* 0x000fe20003fa6270 */
[----:B------:R-:W-:Y:S01]  /*15680*/  VIADD R14, R0, 0x19b ;  /* 0x0000019b000e7836 */ /* 0x000fe20000000000 */
[----:B------:R0:W-:Y:S01]  /*15690*/  STL [R1+0x470], R21 ;  /* 0x0004701501007387 */ /* 0x0001e20000100800 */
[----:B------:R-:W-:-:S03]  /*156a0*/  IMAD.HI.U32 R17, R9, R18, RZ ;  /* 0x0000001209117227 */ /* 0x000fc600078e00ff */
[----:B------:R-:W-:Y:S01]  /*156b0*/  IABS R12, R14 ;  /* 0x0000000e000c7213 */ /* 0x000fe20000000000 */
[----:B------:R-:W-:Y:S02]  /*156c0*/  IMAD.MOV.U32 R19, RZ, RZ, R10 ;  /* 0x000000ffff137224 */ /* 0x000fe400078e000a */
[--C-:B------:R-:W-:Y:S02]  /*156d0*/  @!P6 IMAD.IADD R13, R13, 0x1, -R8.reuse ;  /* 0x000000010d0de824 */ /* 0x100fe400078e0a08 */
[----:B------:R-:W-:Y:S02]  /*156e0*/  IMAD.MOV.U32 R10, RZ, RZ, R5 ;  /* 0x000000ffff0a7224 */ /* 0x000fe400078e0005 */
[----:B0-----:R-:W-:Y:S01]  /*156f0*/  IMAD.MOV.U32 R21, RZ, RZ, R7 ;  /* 0x000000ffff157224 */ /* 0x001fe200078e0007 */
[----:B------:R-:W-:Y:S01]  /*15700*/  ISETP.GT.U32.AND P6, PT, R8, R13, PT ;  /* 0x0000000d0800720c */ /* 0x000fe20003fc4070 */
[----:B------:R-:W-:Y:S02]  /*15710*/  IMAD.MOV.U32 R5, RZ, RZ, R3 ;  /* 0x000000ffff057224 */ /* 0x000fe400078e0003 */
[----:B------:R-:W-:Y:S01]  /*15720*/  @!P0 IMAD.IADD R2, R2, 0x1, -R8 ;  /* 0x0000000102028824 */ /* 0x000fe200078e0a08 */
[----:B------:R-:W-:Y:S01]  /*15730*/  ISETP.GE.AND P0, PT, R16, RZ, PT ;  /* 0x000000ff1000720c */ /* 0x000fe20003f06270 */
[----:B------:R-:W-:-:S02]  /*15740*/  @!P2 IMAD.MOV R21, RZ, RZ, -R21 ;  /* 0x000000ffff15a224 */ /* 0x000fc400078e0a15 */
[----:B------:R-:W-:Y:S01]  /*15750*/  IMAD.MOV R17, RZ, RZ, -R17 ;  /* 0x000000ffff117224 */ /* 0x000fe200078e0a11 */
[----:B------:R-:W-:Y:S01]  /*15760*/  ISETP.GT.U32.AND P2, PT, R8, R2, PT ;  /* 0x000000020800720c */ /* 0x000fe20003f44070 */
[----:B------:R-:W-:Y:S01]  /*15770*/  IMAD.HI.U32 R7, R9, R12, RZ ;  /* 0x0000000c09077227 */ /* 0x000fe200078e00ff */
[----:B------:R-:W-:Y:S03]  /*15780*/  STL [R1+0x464], R21 ;  /* 0x0004641501007387 */ /* 0x000fe60000100800 */
[----:B------:R-:W-:Y:S02]  /*15790*/  @!P4 IMAD.MOV R19, RZ, RZ, -R19 ;  /* 0x000000ffff13c224 */ /* 0x000fe400078e0a13 */
        /* <DEDUP_REMOVED lines=39> */
[--C-:B------:R-:W-:Y:S01]  /*15a10*/  @!P4 IMAD.IADD R15, R15, 0x1, -R8.reuse ;  /* 0x000000010f0fc824 */ /* 0x100fe200078e0a08 */
[----:B------:R-:W-:Y:S01]  /*15a20*/  ISETP.GE.AND P4, PT, R14, RZ, PT ;  /* 0x000000ff0e00720c */ /* 0x000fe20003f86270 */
[C---:B------:R-:W-:Y:S01]  /*15a30*/  VIADD R12, R0.reuse, 0x19f ;  /* 0x0000019f000c7836 */ /* 0x040fe20000000000 */
[----:B------:R-:W-:Y:S01]  /*15a40*/  IABS R14, R6 ;  /* 0x00000006000e7213 */ /* 0x000fe20000000000 */
[----:B0-----:R-:W-:Y:S02]  /*15a50*/  VIADD R10, R0, 0x1a0 ;  /* 0x000001a0000a7836 */ /* 0x001fe40000000000 */
[----:B------:R-:W-:Y:S01]  /*15a60*/  @!P3 IMAD.MOV R15, RZ, RZ, -R15 ;  /* 0x000000ffff0fb224 */ /* 0x000fe200078e0a0f */
[----:B------:R-:W-:Y:S01]  /*15a70*/  IABS R16, R12 ;  /* 0x0000000c00107213 */ /* 0x000fe20000000000 */
[--C-:B------:R-:W-:Y:S01]  /*15a80*/  @!P6 IMAD.IADD R5, R5, 0x1, -R8.reuse ;  /* 0x000000010505e824 */ /* 0x100fe200078e0a08 */
[----:B------:R-:W-:Y:S01]  /*15a90*/  ISETP.GT.U32.AND P6, PT, R8, R11, PT ;  /* 0x0000000b0800720c */ /* 0x000fe20003fc4070 */
[----:B------:R-:W-:Y:S01]  /*15aa0*/  IMAD.HI.U32 R21, R9, R14, RZ ;  /* 0x0000000e09157227 */ /* 0x000fe200078e00ff */
[----:B------:R-:W-:Y:S01]  /*15ab0*/  IABS R17, R10 ;  /* 0x0000000a00117213 */ /* 0x000fe20000000000 */
[----:B------:R-:W-:Y:S02]  /*15ac0*/  STL [R1+0x134], R15 ;  /* 0x0001340f01007387 */ /* 0x000fe40000100800 */
[----:B------:R-:W-:Y:S01]  /*15ad0*/  @!P0 IMAD.IADD R3, R3, 0x1, -R8 ;  /* 0x0000000103038824 */ /* 0x000fe200078e0a08 */
[----:B------:R-:W-:Y:S01]  /*15ae0*/  ISETP.GE.AND P0, PT, R2, RZ, PT ;  /* 0x000000ff0200720c */ /* 0x000fe20003f06270 */
[----:B------:R-:W-:Y:S01]  /*15af0*/  IMAD.HI.U32 R18, R9, R16, RZ ;  /* 0x0000001009127227 */ /* 0x000fe200078e00ff */
[----:B------:R0:W-:Y:S03]  /*15b00*/  STL [R1+0x138], R13 ;  /* 0x0001380d01007387 */ /* 0x0001e60000100800 */
[----:B------:R-:W-:-:S02]  /*15b10*/  IMAD.MOV R21, RZ, RZ, -R21 ;  /* 0x000000ffff157224 */ /* 0x000fc400078e0a15 */
        /* <DEDUP_REMOVED lines=9> */
[----:B0-----:R-:W-:Y:S02]  /*15bb0*/  IMAD.MOV.U32 R13, RZ, RZ, R4 ;  /* 0x000000ffff0d7224 */ /* 0x001fe400078e0004 */
[----:B------:R-:W-:-:S02]  /*15bc0*/  IMAD R17, R8, R19, R17 ;  /* 0x0000001308117224 */ /* 0x000fc400078e0211 */
[----:B------:R-:W-:Y:S01]  /*15bd0*/  @!P2 IMAD.MOV R13, RZ, RZ, -R13 ;  /* 0x000000ffff0da224 */ /* 0x000fe200078e0a0d */
[C---:B------:R-:W-:Y:S01]  /*15be0*/  ISETP.GT.U32.AND P2, PT, R8.reuse, R16, PT ;  /* 0x000000100800720c */ /* 0x040fe20003f44070 */
[--C-:B------:R-:W-:Y:S01]  /*15bf0*/  @!P6 IMAD.IADD R3, R3, 0x1, -R8.reuse ;  /* 0x000000010303e824 */ /* 0x100fe200078e0a08 */
[----:B------:R-:W-:Y:S01]  /*15c00*/  ISETP.GT.U32.AND P6, PT, R8, R17, PT ;  /* 0x000000110800720c */ /* 0x000fe20003fc4070 */
[----:B------:R-:W-:Y:S01]  /*15c10*/  @!P4 IMAD.MOV R5, RZ, RZ, -R5 ;  /* 0x000000ffff05c224 */ /* 0x000fe200078e0a05 */
[----:B------:R0:W-:Y:S01]  /*15c20*/  STL [R1+0xe34], R13 ;  /* 0x000e340d01007387 */ /* 0x0001e20000100800 */
[----:B------:R-:W-:Y:S01]  /*15c30*/  VIADD R7, R0, 0x1a1 ;  /* 0x000001a100077836 */ /* 0x000fe20000000000 */
[----:B------:R-:W-:Y:S01]  /*15c40*/  ISETP.GE.AND P4, PT, R6, RZ, PT ;  /* 0x000000ff0600720c */ /* 0x000fe20003f86270 */
[--C-:B------:R-:W-:Y:S01]  /*15c50*/  @!P3 IMAD.IADD R2, R2, 0x1, -R8.reuse ;  /* 0x000000010202b824 */ /* 0x100fe200078e0a08 */
[----:B------:R1:W-:Y:S01]  /*15c60*/  STL [R1+0xe38], R5 ;  /* 0x000e380501007387 */ /* 0x0003e20000100800 */
[----:B------:R-:W-:Y:S01]  /*15c70*/  @!P1 IMAD.IADD R11, R11, 0x1, -R8 ;  /* 0x000000010b0b9824 */ /* 0x000fe200078e0a08 */
[----:B------:R-:W-:-:S02]  /*15c80*/  IABS R14, R7 ;  /* 0x00000007000e7213 */ /* 0x000fc40000000000 */
[----:B------:R-:W-:Y:S01]  /*15c90*/  ISETP.GE.AND P1, PT, R12, RZ, PT ;  /* 0x000000ff0c00720c */ /* 0x000fe20003f26270 */
[--C-:B------:R-:W-:Y:S01]  /*15ca0*/  @!P2 IMAD.IADD R16, R16, 0x1, -R8.reuse ;  /* 0x000000011010a824 */ /* 0x100fe200078e0a08 */
[----:B------:R-:W-:Y:S01]  /*15cb0*/  ISETP.GT.U32.AND P2, PT, R8, R2, PT ;  /* 0x000000020800720c */ /* 0x000fe20003f44070 */
[----:B0-----:R-:W-:Y:S01]  /*15cc0*/  IMAD.MOV.U32 R13, RZ, RZ, R3 ;  /* 0x000000ffff0d7224 */ /* 0x001fe200078e0003 */
[----:B------:R-:W-:Y:S01]  /*15cd0*/  ISETP.GE.AND P3, PT, R10, RZ, PT ;  /* 0x000000ff0a00720c */ /* 0x000fe20003f66270 */
[----:B------:R-:W-:Y:S02]  /*15ce0*/  @!P6 IMAD.IADD R17, R17, 0x1, -R8 ;  /* 0x000000011111e824 */ /* 0x000fe400078e0a08 */
[----:B-1----:R-:W-:Y:S02]  /*15cf0*/  VIADD R5, R0, 0x1a2 ;  /* 0x000001a200057836 */ /* 0x002fe40000000000 */
[----:B------:R-:W-:Y:S01]  /*15d00*/  IMAD.HI.U32 R4, R9, R14, RZ ;  /* 0x0000000e09047227 */ /* 0x000fe200078e00ff */
[----:B------:R-:W-:-:S02]  /*15d10*/  ISETP.GT.U32.AND P6, PT, R8, R17, PT ;  /* 0x000000110800720c */ /* 0x000fc40003fc4070 */
[----:B------:R-:W-:Y:S01]  /*15d20*/  IABS R12, R5 ;  /* 0x00000005000c7213 */ /* 0x000fe20000000000 */
[----:B------:R-:W-:Y:S01]  /*15d30*/  @!P5 IMAD.MOV R13, RZ, RZ, -R13 ;  /* 0x000000ffff0dd224 */ /* 0x000fe200078e0a0d */
[C---:B------:R-:W-:Y:S01]  /*15d40*/  ISETP.GT.U32.AND P5, PT, R8.reuse, R16, PT ;  /* 0x000000100800720c */ /* 0x040fe20003fa4070 */
[----:B------:R-:W-:Y:S02]  /*15d50*/  IMAD.MOV R4, RZ, RZ, -R4 ;  /* 0x000000ffff047224 */ /* 0x000fe400078e0a04 */
[----:B------:R-:W-:Y:S01]  /*15d60*/  IMAD.HI.U32 R3, R9, R12, RZ ;  /* 0x0000000c09037227 */ /* 0x000fe200078e00ff */
[----:B------:R0:W-:Y:S03]  /*15d70*/  STL [R1+0x1108], R13 ;  /* 0x0011080d01007387 */ /* 0x0001e60000100800 */
[----:B------:R-:W-:Y:S02]  /*15d80*/  IMAD R6, R8, R4, R14 ;  /* 0x0000000408067224 */ /* 0x000fe400078e020e */
[----:B------:R-:W-:-:S02]  /*15d90*/  VIADD R10, R0, 0x1a3 ;  /* 0x000001a3000a7836 */ /* 0x000fc40000000000 */
[--C-:B------:R-:W-:Y:S01]  /*15da0*/  @!P2 IMAD.IADD R2, R2, 0x1, -R8.reuse ;  /* 0x000000010202a824 */ /* 0x100fe200078e0a08 */
[----:B------:R-:W-:Y:S01]  /*15db0*/  ISETP.GE.AND P2, PT, R7, RZ, PT ;  /* 0x000000ff0700720c */ /* 0x000fe20003f46270 */
[----:B------:R-:W-:Y:S01]  /*15dc0*/  @!P6 IMAD.IADD R17, R17, 0x1, -R8 ;  /* 0x000000011111e824 */ /* 0x000fe200078e0a08 */
[----:B------:R-:W-:Y:S01]  /*15dd0*/  IABS R4, R10 ;  /* 0x0000000a00047213 */ /* 0x000fe20000000000 */
[----:B0-----:R-:W-:Y:S02]  /*15de0*/  IMAD.MOV.U32 R13, RZ, RZ, R11 ;  /* 0x000000ffff0d7224 */ /* 0x001fe400078e000b */
[----:B------:R-:W-:Y:S02]  /*15df0*/  IMAD.MOV R11, RZ, RZ, -R3 ;  /* 0x000000ffff0b7224 */ /* 0x000fe400078e0a03 */
[----:B------:R-:W-:Y:S01]  /*15e00*/  @!P0 IMAD.MOV R13, RZ, RZ, -R13 ;  /* 0x000000ffff0d8224 */ /* 0x000fe200078e0a0d */
[C---:B------:R-:W-:Y:S01]  /*15e10*/  ISETP.GT.U32.AND P0, PT, R8.reuse, R6, PT ;  /* 0x000000060800720c */ /* 0x040fe20003f04070 */
[----:B------:R-:W-:-:S02]  /*15e20*/  IMAD R7, R8, R11, R12 ;  /* 0x0000000b08077224 */ /* 0x000fc400078e020c */
[----:B------:R-:W-:Y:S01]  /*15e30*/  IMAD.MOV.U32 R3, RZ, RZ, R4 ;  /* 0x000000ffff037224 */ /* 0x000fe200078e0004 */
[----:B------:R0:W-:Y:S01]  /*15e40*/  STL [R1+0x110c], R13 ;  /* 0x00110c0d01007387 */ /* 0x0001e20000100800 */
[----:B------:R-:W-:Y:S01]  /*15e50*/  @!P5 IMAD.IADD R16, R16, 0x1, -R8 ;  /* 0x000000011010d824 */ /* 0x000fe200078e0a08 */
[----:B------:R-:W-:Y:S01]  /*15e60*/  ISETP.GT.U32.AND P6, PT, R8, R7, PT ;  /* 0x000000070800720c */ /* 0x000fe20003fc4070 */
[----:B------:R-:W-:Y:S01]  /*15e70*/  IMAD.HI.U32 R12, R9, R3, RZ ;  /* 0x00000003090c7227 */ /* 0x000fe200078e00ff */
[----:B------:R-:W-:-:S03]  /*15e80*/  ISETP.GE.AND P5, PT, R5, RZ, PT ;  /* 0x000000ff0500720c */ /* 0x000fc60003fa6270 */
[----:B------:R-:W-:Y:S02]  /*15e90*/  IMAD.MOV R12, RZ, RZ, -R12 ;  /* 0x000000ffff0c7224 */ /* 0x000fe400078e0a0c */
[----:B------:R-:W-:Y:S01]  /*15ea0*/  @!P0 IMAD.IADD R6, R6, 0x1, -R8 ;  /* 0x0000000106068824 */ /* 0x000fe200078e0a08 */
[----:B------:R-:W-:Y:S01]  /*15eb0*/  ISETP.GE.AND P0, PT, R10, RZ, PT ;  /* 0x000000ff0a00720c */ /* 0x000fe20003f06270 */
[C---:B------:R-:W-:Y:S02]  /*15ec0*/  IMAD R3, R8.reuse, R12, R3 ;  /* 0x0000000c08037224 */ /* 0x040fe400078e0203 */
[----:B------:R-:W-:Y:S02]  /*15ed0*/  IMAD.MOV.U32 R15, RZ, RZ, R16 ;  /* 0x000000ffff0f7224 */ /* 0x000fe400078e0010 */
[----:B------:R-:W-:Y:S01]  /*15ee0*/  @!P6 IMAD.IADD R7, R7, 0x1, -R8 ;  /* 0x000000010707e824 */ /* 0x000fe200078e0a08 */
[----:B------:R-:W-:Y:S01]  /*15ef0*/  ISETP.GT.U32.AND P6, PT, R8, R6, PT ;  /* 0x000000060800720c */ /* 0x000fe20003fc4070 */
[----:B------:R-:W-:-:S02]  /*15f00*/  VIADD R4, R0, 0x1a4 ;  /* 0x000001a400047836 */ /* 0x000fc40000000000 */
[----:B------:R-:W-:Y:S01]  /*15f10*/  @!P1 IMAD.MOV R15, RZ, RZ, -R15 ;  /* 0x000000ffff0f9224 */ /* 0x000fe200078e0a0f */
[----:B------:R-:W-:Y:S01]  /*15f20*/  ISETP.GT.U32.AND P1, PT, R8, R3, PT ;  /* 0x000000030800720c */ /* 0x000fe20003f24070 */
[----:B------:R-:W-:Y:S01]  /*15f30*/  IMAD.MOV.U32 R18, RZ, RZ, R2 ;  /* 0x000000ffff127224 */ /* 0x000fe200078e0002 */
[----:B------:R-:W-:Y:S01]  /*15f40*/  IABS R5, R4 ;  /* 0x0000000400057213 */ /* 0x000fe20000000000 */
[----:B------:R-:W-:Y:S02]  /*15f50*/  VIADD R11, R0, 0x1a5 ;  /* 0x000001a5000b7836 */ /* 0x000fe40000000000 */
[----:B------:R-:W-:Y:S01]  /*15f60*/  @!P4 IMAD.MOV R18, RZ, RZ, -R18 ;  /* 0x000000ffff12c224 */ /* 0x000fe200078e0a12 */
[----:B------:R-:W-:Y:S01]  /*15f70*/  ISETP.GT.U32.AND P4, PT, R8, R7, PT ;  /* 0x000000070800720c */ /* 0x000fe20003f84070 */
[----:B0-----:R-:W-:Y:S01]  /*15f80*/  IMAD.HI.U32 R13, R9, R5, RZ ;  /* 0x00000005090d7227 */ /* 0x001fe200078e00ff */
[----:B------:R-:W-:Y:S02]  /*15f90*/  IABS R14, R11 ;  /* 0x0000000b000e7213 */ /* 0x000fe40000000000 */
[----:B------:R-:W-:Y:S01]  /*15fa0*/  STL [R1+0x10ec], R18 ;  /* 0x0010ec1201007387 */ /* 0x000fe20000100800 */
[----:B------:R-:W-:-:S02]  /*15fb0*/  VIADD R10, R0, 0x1a6 ;  /* 0x000001a6000a7836 */ /* 0x000fc40000000000 */
[--C-:B------:R-:W-:Y:S01]  /*15fc0*/  @!P6 IMAD.IADD R6, R6, 0x1, -R8.reuse ;  /* 0x000000010606e824 */ /* 0x100fe200078e0a08 */
[----:B------:R0:W-:Y:S01]  /*15fd0*/  STL [R1+0x1100], R15 ;  /* 0x0011000f01007387 */ /* 0x0001e20000100800 */
[----:B------:R-:W-:Y:S01]  /*15fe0*/  IMAD.MOV R13, RZ, RZ, -R13 ;  /* 0x000000ffff0d7224 */ /* 0x000fe200078e0a0d */
[----:B------:R-:W-:Y:S01]  /*15ff0*/  IABS R12, R10 ;  /* 0x0000000a000c7213 */ /* 0x000fe20000000000 */
[----:B------:R-:W-:Y:S01]  /*16000*/  @!P1 IMAD.IADD R3, R3, 0x1, -R8 ;  /* 0x0000000103039824 */ /* 0x000fe200078e0a08 */
[----:B------:R-:W-:Y:S01]  /*16010*/  ISETP.GE.AND P1, PT, R10, RZ, PT ;  /* 0x000000ff0a00720c */ /* 0x000fe20003f26270 */
[----:B------:R-:W-:Y:S02]  /*16020*/  IMAD.MOV.U32 R16, RZ, RZ, R6 ;  /* 0x000000ffff107224 */ /* 0x000fe400078e0006 */
[----:B------:R-:W-:Y:S02]  /*16030*/  IMAD.MOV.U32 R2, RZ, RZ, R14 ;  /* 0x000000ffff027224 */ /* 0x000fe400078e000e */
[----:B------:R-:W-:-:S02]  /*16040*/  IMAD R5, R8, R13, R5 ;  /* 0x0000000d08057224 */ /* 0x000fc400078e0205 */
[----:B0-----:R-:W-:Y:S02]  /*16050*/  IMAD.MOV.U32 R15, RZ, RZ, R17 ;  /* 0x000000ffff0f7224 */ /* 0x001fe400078e0011 */
[----:B------:R-:W-:Y:S01]  /*16060*/  @!P2 IMAD.MOV R16, RZ, RZ, -R16 ;  /* 0x000000ffff10a224 */ /* 0x000fe200078e0a10 */
[----:B------:R-:W-:Y:S01]  /*16070*/  ISETP.GT.U32.AND P2, PT, R8, R3, PT ;  /* 0x000000030800720c */ /* 0x000fe20003f44070 */
[----:B------:R-:W-:Y:S01]  /*16080*/  @!P3 IMAD.MOV R15, RZ, RZ, -R15 ;  /* 0x000000ffff0fb224 */ /* 0x000fe200078e0a0f */
[----:B------:R-:W-:Y:S01]  /*16090*/  ISETP.GE.AND P3, PT, R4, RZ, PT ;  /* 0x000000ff0400720c */ /* 0x000fe20003f66270 */
[C---:B------:R-:W-:Y:S01]  /*160a0*/  IMAD.HI.U32 R13, R9.reuse, R2, RZ ;  /* 0x00000002090d7227 */ /* 0x040fe200078e00ff */
[----:B------:R-:W-:Y:S02]  /*160b0*/  ISETP.GT.U32.AND P6, PT, R8, R5, PT ;  /* 0x000000050800720c */ /* 0x000fe40003fc4070 */
[----:B------:R0:W-:Y:S01]  /*160c0*/  STL [R1+0x144], R15 ;  /* 0x0001440f01007387 */ /* 0x0001e20000100800 */
[----:B------:R-:W-:-:S03]  /*160d0*/  IMAD.HI.U32 R4, R9, R12, RZ ;  /* 0x0000000c09047227 */ /* 0x000fc600078e00ff */
[----:B------:R1:W-:Y:S01]  /*160e0*/  STL [R1+0x148], R16 ;  /* 0x0001481001007387 */ /* 0x0003e20000100800 */
[----:B------:R-:W-:Y:S01]  /*160f0*/  @!P4 IMAD.IADD R7, R7, 0x1, -R8 ;  /* 0x000000010707c824 */ /* 0x000fe200078e0a08 */
[----:B------:R-:W-:Y:S01]  /*16100*/  ISETP.GE.AND P4, PT, R11, RZ, PT ;  /* 0x000000ff0b00720c */ /* 0x000fe20003f86270 */
[----:B------:R-:W-:Y:S02]  /*16110*/  IMAD.MOV R13, RZ, RZ, -R13 ;  /* 0x000000ffff0d7224 */ /* 0x000fe400078e0a0d */
[----:B------:R-:W-:Y:S02]  /*16120*/  IMAD.MOV R11, RZ, RZ, -R4 ;  /* 0x000000ffff0b7224 */ /* 0x000fe400078e0a04 */
[C---:B------:R-:W-:Y:S02]  /*16130*/  IMAD R4, R8.reuse, R13, R2 ;  /* 0x0000000d08047224 */ /* 0x040fe400078e0202 */
[----:B------:R-:W-:Y:S02]  /*16140*/  IMAD R2, R8, R11, R12 ;  /* 0x0000000b08027224 */ /* 0x000fe400078e020c */
[----:B0-----:R-:W-:-:S02]  /*16150*/  VIADD R15, R0, 0x1a7 ;  /* 0x000001a7000f7836 */ /* 0x001fc40000000000 */
[--C-:B------:R-:W-:Y:S01]  /*16160*/  @!P2 IMAD.IADD R3, R3, 0x1, -R8.reuse ;  /* 0x000000010303a824 */ /* 0x100fe200078e0a08 */
[----:B------:R-:W-:Y:S01]  /*16170*/  ISETP.GT.U32.AND P2, PT, R8, R2, PT ;  /* 0x000000020800720c */ /* 0x000fe20003f44070 */
[----:B------:R-:W-:Y:S01]  /*16180*/  @!P6 IMAD.IADD R5, R5, 0x1, -R8 ;  /* 0x000000010505e824 */ /* 0x000fe200078e0a08 */
[----:B------:R-:W-:Y:S01]  /*16190*/  IABS R14, R15 ;  /* 0x0000000f000e7213 */ /* 0x000fe20000000000 */
        /* <DEDUP_REMOVED lines=69> */
[----:B------:R-:W-:Y:S02]  /*165f0*/  @!P0 IMAD.IADD R7, R7, 0x1, -R8 ;  /* 0x0000000107078824 */ /* 0x000fe400078e0a08 */
[----:B------:R-:W-:Y:S01]  /*16600*/  @!P6 IMAD.MOV R14, RZ, RZ, -R14 ;  /* 0x000000ffff0ee224 */ /* 0x000fe200078e0a0e */
[C---:B------:R-:W-:Y:S01]  /*16610*/  ISETP.GT.U32.AND P6, PT, R8.reuse, R2, PT ;  /* 0x000000020800720c */ /* 0x040fe20003fc4070 */
[----:B------:R-:W-:Y:S01]  /*16620*/  IMAD.MOV R13, RZ, RZ, -R13 ;  /* 0x000000ffff0d7224 */ /* 0x000fe200078e0a0d */
[----:B------:R-:W-:Y:S01]  /*16630*/  ISETP.GT.U32.AND P0, PT, R8, R7, PT ;  /* 0x000000070800720c */ /* 0x000fe20003f04070 */
[----:B------:R-:W-:Y:S01]  /*16640*/  IMAD.MOV.U32 R6, RZ, RZ, R12 ;  /* 0x000000ffff067224 */ /* 0x000fe200078e000c */
[----:B------:R0:W-:Y:S01]  /*16650*/  STL [R1+0x10e0], R14 ;  /* 0x0010e00e01007387 */ /* 0x0001e20000100800 */
[----:B------:R-:W-:Y:S01]  /*16660*/  @!P2 IMAD.IADD R15, R15, 0x1, -R8 ;  /* 0x000000010f0fa824 */ /* 0x000fe200078e0a08 */
[----:B------:R-:W-:Y:S01]  /*16670*/  ISETP.GE.AND P2, PT, R4, RZ, PT ;  /* 0x000000ff0400720c */ /* 0x000fe20003f46270 */
[----:B------:R-:W-:-:S02]  /*16680*/  IMAD R4, R8, R13, R11 ;  /* 0x0000000d08047224 */ /* 0x000fc400078e020b */
[----:B------:R-:W-:-:S04]  /*16690*/  IMAD.HI.U32 R12, R9, R6, RZ ;  /* 0x00000006090c7227 */ /* 0x000fc800078e00ff */
[----:B------:R-:W-:Y:S01]  /*166a0*/  @!P1 IMAD.IADD R3, R3, 0x1, -R8 ;  /* 0x0000000103039824 */ /* 0x000fe200078e0a08 */
[----:B------:R-:W-:Y:S01]  /*166b0*/  ISETP.GT.U32.AND P1, PT, R8, R4, PT ;  /* 0x000000040800720c */ /* 0x000fe20003f24070 */
[----:B------:R-:W-:Y:S02]  /*166c0*/  IMAD.MOV R11, RZ, RZ, -R12 ;  /* 0x000000ffff0b7224 */ /* 0x000fe400078e0a0c */
[----:B------:R-:W-:Y:S02]  /*166d0*/  @!P6 IMAD.IADD R2, R2, 0x1, -R8 ;  /* 0x000000010202e824 */ /* 0x000fe400078e0a08 */
[----:B------:R-:W-:Y:S02]  /*166e0*/  IMAD R11, R8, R11, R6 ;  /* 0x0000000b080b7224 */ /* 0x000fe400078e0206 */
[----:B------:R-:W-:Y:S01]  /*166f0*/  @!P0 IMAD.IADD R7, R7, 0x1, -R8 ;  /* 0x0000000107078824 */ /* 0x000fe200078e0a08 */
[----:B------:R-:W-:Y:S01]  /*16700*/  ISETP.GE.AND P0, PT, R5, RZ, PT ;  /* 0x000000ff0500720c */ /* 0x000fe20003f06270 */
[----:B------:R-:W-:Y:S01]  /*16710*/  VIADD R5, R0, 0x1ae ;  /* 0x000001ae00057836 */ /* 0x000fe20000000000 */
[C---:B------:R-:W-:Y:S01]  /*16720*/  ISETP.GT.U32.AND P6, PT, R8.reuse, R2, PT ;  /* 0x000000020800720c */ /* 0x040fe20003fc4070 */
[----:B------:R-:W-:Y:S01]  /*16730*/  @!P5 IMAD.MOV R3, RZ, RZ, -R3 ;  /* 0x000000ffff03d224 */ /* 0x000fe200078e0a03 */
[----:B------:R-:W-:Y:S01]  /*16740*/  ISETP.GT.U32.AND P5, PT, R8, R11, PT ;  /* 0x0000000b0800720c */ /* 0x000fe20003fa4070 */
[----:B0-----:R-:W-:Y:S01]  /*16750*/  IMAD.MOV.U32 R14, RZ, RZ, R7 ;  /* 0x000000ffff0e7224 */ /* 0x001fe200078e0007 */
[----:B------:R-:W-:Y:S01]  /*16760*/  IABS R13, R5 ;  /* 0x00000005000d7213 */ /* 0x000fe20000000000 */
[----:B------:R-:W-:-:S02]  /*16770*/  IMAD.MOV.U32 R7, RZ, RZ, R15 ;  /* 0x000000ffff077224 */ /* 0x000fc400078e000f */
[----:B------:R-:W-:Y:S02]  /*16780*/  @!P1 IMAD.IADD R4, R4, 0x1, -R8 ;  /* 0x0000000104049824 */ /* 0x000fe400078e0a08 */
[----:B------:R-:W-:Y:S01]  /*16790*/  @!P3 IMAD.MOV R14, RZ, RZ, -R14 ;  /* 0x000000ffff0eb224 */ /* 0x000fe200078e0a0e */
[----:B------:R-:W-:Y:S01]  /*167a0*/  ISETP.GE.AND P3, PT, R10, RZ, PT ;  /* 0x000000ff0a00720c */ /* 0x000fe20003f66270 */
[----:B------:R-:W-:Y:S01]  /*167b0*/  @!P4 IMAD.MOV R7, RZ, RZ, -R7 ;  /* 0x000000ffff07c224 */ /* 0x000fe200078e0a07 */
[----:B------:R-:W-:Y:S01]  /*167c0*/  ISETP.GT.U32.AND P1, PT, R8, R4, PT ;  /* 0x000000040800720c */ /* 0x000fe20003f24070 */
[----:B------:R-:W-:Y:S01]  /*167d0*/  IMAD.MOV.U32 R12, RZ, RZ, R13 ;  /* 0x000000ffff0c7224 */ /* 0x000fe200078e000d */
[----:B------:R-:W-:Y:S01]  /*167e0*/  STL [R1+0x14c], R14 ;  /* 0x00014c0e01007387 */ /* 0x000fe20000100800 */
[--C-:B------:R-:W-:Y:S01]  /*167f0*/  @!P6 IMAD.IADD R2, R2, 0x1, -R8.reuse ;  /* 0x000000010202e824 */ /* 0x100fe200078e0a08 */
[----:B------:R-:W-:Y:S01]  /*16800*/  ISETP.GE.AND P4, PT, R5, RZ, PT ;  /* 0x000000ff0500720c */ /* 0x000fe20003f86270 */
[----:B------:R-:W-:Y:S01]  /*16810*/  @!P5 IMAD.IADD R11, R11, 0x1, -R8 ;  /* 0x000000010b0bd824 */ /* 0x000fe200078e0a08 */
[----:B------:R0:W-:Y:S01]  /*16820*/  STL [R1+0x154], R7 ;  /* 0x0001540701007387 */ /* 0x0001e20000100800 */
[----:B------:R-:W-:-:S02]  /*16830*/  IMAD.MOV.U32 R13, RZ, RZ, R2 ;  /* 0x000000ffff0d7224 */ /* 0x000fc400078e0002 */
[----:B------:R-:W-:Y:S01]  /*16840*/  VIADD R5, R0, 0x1b0 ;  /* 0x000001b000057836 */ /* 0x000fe20000000000 */
[----:B------:R-:W-:Y:S01]  /*16850*/  ISETP.GT.U32.AND P5, PT, R8, R11, PT ;  /* 0x0000000b0800720c */ /* 0x000fe20003fa4070 */
[----:B------:R-:W-:Y:S01]  /*16860*/  @!P0 IMAD.MOV R13, RZ, RZ, -R13 ;  /* 0x000000ffff0d8224 */ /* 0x000fe200078e0a0d */
[----:B------:R-:W-:Y:S01]  /*16870*/  STL [R1+0x10c4], R3 ;  /* 0x0010c40301007387 */ /* 0x000fe20000100800 */
[----:B------:R-:W-:Y:S01]  /*16880*/  @!P1 IMAD.IADD R4, R4, 0x1, -R8 ;  /* 0x0000000104049824 */ /* 0x000fe200078e0a08 */
[----:B------:R-:W-:Y:S01]  /*16890*/  ISETP.GE.AND P1, PT, R5, RZ, PT ;  /* 0x000000ff0500720c */ /* 0x000fe20003f26270 */
[----:B------:R-:W-:Y:S01]  /*168a0*/  VIADD R6, R0, 0x1af ;  /* 0x000001af00067836 */ /* 0x000fe20000000000 */
[----:B------:R1:W-:Y:S01]  /*168b0*/  STL [R1+0x10b4], R13 ;  /* 0x0010b40d01007387 */ /* 0x0003e20000100800 */
[----:B0-----:R-:W-:-:S03]  /*168c0*/  IMAD.HI.U32 R7, R9, R12, RZ ;  /* 0x0000000c09077227 */ /* 0x001fc600078e00ff */
[----:B------:R-:W-:Y:S01]  /*168d0*/  ISETP.GE.AND P6, PT, R6, RZ, PT ;  /* 0x000000ff0600720c */ /* 0x000fe20003fc6270 */
[----:B------:R-:W-:Y:S01]  /*168e0*/  IMAD.MOV R7, RZ, RZ, -R7 ;  /* 0x000000ffff077224 */ /* 0x000fe200078e0a07 */
[----:B------:R-:W-:Y:S01]  /*168f0*/  IABS R6, R6 ;  /* 0x0000000600067213 */ /* 0x000fe20000000000 */
[----:B------:R-:W-:Y:S02]  /*16900*/  @!P5 IMAD.IADD R11, R11, 0x1, -R8 ;  /* 0x000000010b0bd824 */ /* 0x000fe400078e0a08 */
[----:B------:R-:W-:Y:S01]  /*16910*/  IMAD R12, R8, R7, R12 ;  /* 0x00000007080c7224 */ /* 0x000fe200078e020c */
[----:B------:R-:W-:Y:S01]  /*16920*/  IABS R7, R5 ;  /* 0x0000000500077213 */ /* 0x000fe20000000000 */
[----:B-1----:R-:W-:Y:S02]  /*16930*/  IMAD.MOV.U32 R13, RZ, RZ, R4 ;  /* 0x000000ffff0d7224 */ /* 0x002fe400078e0004 */
[----:B------:R-:W-:Y:S01]  /*16940*/  VIADD R3, R0, 0x1b1 ;  /* 0x000001b100037836 */ /* 0x000fe20000000000 */
[----:B------:R-:W-:Y:S01]  /*16950*/  ISETP.GT.U32.AND P0, PT, R8, R12, PT ;  /* 0x0000000c0800720c */ /* 0x000fe20003f04070 */
[----:B------:R-:W-:-:S03]  /*16960*/  IMAD.HI.U32 R4, R9, R7, RZ ;  /* 0x0000000709047227 */ /* 0x000fc600078e00ff */
[----:B------:R-:W-:Y:S01]  /*16970*/  IABS R10, R3 ;  /* 0x00000003000a7213 */ /* 0x000fe20000000000 */
[----:B------:R-:W-:Y:S01]  /*16980*/  @!P2 IMAD.MOV R13, RZ, RZ, -R13 ;  /* 0x000000ffff0da224 */ /* 0x000fe200078e0a0d */
[----:B------:R-:W-:Y:S01]  /*16990*/  ISETP.GE.AND P2, PT, R3, RZ, PT ;  /* 0x000000ff0300720c */ /* 0x000fe20003f46270 */
[----:B------:R-:W-:Y:S02]  /*169a0*/  IMAD.MOV R4, RZ, RZ, -R4 ;  /* 0x000000ffff047224 */ /* 0x000fe400078e0a04 */
[----:B------:R-:W-:Y:S01]  /*169b0*/  IMAD.HI.U32 R2, R9, R6, RZ ;  /* 0x0000000609027227 */ /* 0x000fe200078e00ff */
[----:B------:R0:W-:Y:S03]  /*169c0*/  STL [R1+0x10f0], R13 ;  /* 0x0010f00d01007387 */ /* 0x0001e60000100800 */
[----:B------:R-:W-:Y:S02]  /*169d0*/  IMAD R7, R8, R4, R7 ;  /* 0x0000000408077224 */ /* 0x000fe400078e0207 */
[----:B------:R-:W-:-:S02]  /*169e0*/  @!P0 IMAD.IADD R12, R12, 0x1, -R8 ;  /* 0x000000010c0c8824 */ /* 0x000fc400078e0a08 */
[----:B------:R-:W-:Y:S02]  /*169f0*/  IMAD.MOV R2, RZ, RZ, -R2 ;  /* 0x000000ffff027224 */ /* 0x000fe400078e0a02 */
[----:B------:R-:W-:Y:S01]  /*16a00*/  VIADD R5, R0, 0x1b2 ;  /* 0x000001b200057836 */ /* 0x000fe20000000000 */
[C---:B------:R-:W-:Y:S01]  /*16a10*/  ISETP.GT.U32.AND P0, PT, R8.reuse, R12, PT ;  /* 0x0000000c0800720c */ /* 0x040fe20003f04070 */
[----:B0-----:R-:W-:Y:S02]  /*16a20*/  IMAD.MOV.U32 R13, RZ, RZ, R11 ;  /* 0x000000ffff0d7224 */ /* 0x001fe400078e000b */
[C---:B------:R-:W-:Y:S01]  /*16a30*/  IMAD R6, R8.reuse, R2, R6 ;  /* 0x0000000208067224 */ /* 0x040fe200078e0206 */
[----:B------:R-:W-:Y:S01]  /*16a40*/  IABS R11, R5 ;  /* 0x00000005000b7213 */ /* 0x000fe20000000000 */
[----:B------:R-:W-:Y:S01]  /*16a50*/  @!P3 IMAD.MOV R13, RZ, RZ, -R13 ;  /* 0x000000ffff0db224 */ /* 0x000fe200078e0a0d */
[C---:B------:R-:W-:Y:S01]  /*16a60*/  ISETP.GT.U32.AND P3, PT, R8.reuse, R7, PT ;  /* 0x000000070800720c */ /* 0x040fe20003f64070 */
[----:B------:R-:W-:Y:S01]  /*16a70*/  IMAD.HI.U32 R2, R9, R10, RZ ;  /* 0x0000000a09027227 */ /* 0x000fe200078e00ff */
[----:B------:R-:W-:-:S02]  /*16a80*/  ISETP.GT.U32.AND P5, PT, R8, R6, PT ;  /* 0x000000060800720c */ /* 0x000fc40003fa4070 */
[----:B------:R0:W-:Y:S01]  /*16a90*/  STL [R1+0x10fc], R13 ;  /* 0x0010fc0d01007387 */ /* 0x0001e20000100800 */
[----:B------:R-:W-:Y:S02]  /*16aa0*/  IMAD.MOV R2, RZ, RZ, -R2 ;  /* 0x000000ffff027224 */ /* 0x000fe400078e0a02 */
[----:B------:R-:W-:Y:S02]  /*16ab0*/  @!P0 IMAD.IADD R12, R12, 0x1, -R8 ;  /* 0x000000010c0c8824 */ /* 0x000fe400078e0a08 */
[----:B------:R-:W-:Y:S02]  /*16ac0*/  IMAD R10, R8, R2, R10 ;  /* 0x00000002080a7224 */ /* 0x000fe400078e020a */
[----:B------:R-:W-:Y:S02]  /*16ad0*/  VIADD R2, R0, 0x1b3 ;  /* 0x000001b300027836 */ /* 0x000fe40000000000 */
[----:B------:R-:W-:Y:S01]  /*16ae0*/  @!P3 IMAD.IADD R7, R7, 0x1, -R8 ;  /* 0x000000010707b824 */ /* 0x000fe200078e0a08 */
[----:B------:R-:W-:Y:S01]  /*16af0*/  ISETP.GT.U32.AND P0, PT, R8, R10, PT ;  /* 0x0000000a0800720c */ /* 0x000fe20003f04070 */
[----:B------:R-:W-:Y:S01]  /*16b00*/  IMAD.MOV.U32 R15, RZ, RZ, R12 ;  /* 0x000000ffff0f7224 */ /* 0x000fe200078e000c */
[----:B------:R-:W-:Y:S01]  /*16b10*/  IABS R3, R2 ;  /* 0x0000000200037213 */ /* 0x000fe20000000000 */
[----:B------:R-:W-:Y:S01]  /*16b20*/  @!P5 IMAD.IADD R6, R6, 0x1, -R8 ;  /* 0x000000010606d824 */ /* 0x000fe200078e0a08 */
[C---:B------:R-:W-:Y:S01]  /*16b30*/  ISETP.GT.U32.AND P3, PT, R8.reuse, R7, PT ;  /* 0x000000070800720c */ /* 0x040fe20003f64070 */
[----:B------:R-:W-:Y:S01]  /*16b40*/  @!P4 IMAD.MOV R15, RZ, RZ, -R15 ;  /* 0x000000ffff0fc224 */ /* 0x000fe200078e0a0f */
[----:B------:R-:W-:Y:S01]  /*16b50*/  ISETP.GE.AND P4, PT, R5, RZ, PT ;  /* 0x000000ff0500720c */ /* 0x000fe20003f86270 */
[----:B0-----:R-:W-:Y:S01]  /*16b60*/  IMAD.HI.U32 R13, R9, R3, RZ ;  /* 0x00000003090d7227 */ /* 0x001fe200078e00ff */
[----:B------:R-:W-:-:S02]  /*16b70*/  ISETP.GT.U32.AND P5, PT, R8, R6, PT ;  /* 0x000000060800720c */ /* 0x000fc40003fa4070 */
[----:B------:R0:W-:Y:S01]  /*16b80*/  STL [R1+0x10e8], R15 ;  /* 0x0010e80f01007387 */ /* 0x0001e20000100800 */
[----:B------:R-:W-:Y:S02]  /*16b90*/  IMAD.MOV R13, RZ, RZ, -R13 ;  /* 0x000000ffff0d7224 */ /* 0x000fe400078e0a0d */
[--C-:B------:R-:W-:Y:S02]  /*16ba0*/  @!P0 IMAD.IADD R10, R10, 0x1, -R8.reuse ;  /* 0x000000010a0a8824 */ /* 0x100fe400078e0a08 */
[C---:B------:R-:W-:Y:S02]  /*16bb0*/  IMAD R3, R8.reuse, R13, R3 ;  /* 0x0000000d08037224 */ /* 0x040fe400078e0203 */
[----:B------:R-:W-:Y:S01]  /*16bc0*/  @!P3 IMAD.IADD R7, R7, 0x1, -R8 ;  /* 0x000000010707b824 */ /* 0x000fe200078e0a08 */
[----:B------:R-:W-:Y:S01]  /*16bd0*/  ISETP.GT.U32.AND P0, PT, R8, R10, PT ;  /* 0x0000000a0800720c */ /* 0x000fe20003f04070 */
[----:B------:R-:W-:-:S04]  /*16be0*/  IMAD.HI.U32 R12, R9, R11, RZ ;  /* 0x0000000b090c7227 */ /* 0x000fc800078e00ff */
[----:B0-----:R-:W-:Y:S02]  /*16bf0*/  IMAD.MOV.U32 R15, RZ, RZ, R7 ;  /* 0x000000ffff0f7224 */ /* 0x001fe400078e0007 */
[----:B------:R-:W-:Y:S02]  /*16c00*/  VIADD R13, R0, 0x1b5 ;  /* 0x000001b5000d7836 */ /* 0x000fe40000000000 */
[----:B------:R-:W-:Y:S01]  /*16c10*/  @!P1 IMAD.MOV R15, RZ, RZ, -R15 ;  /* 0x000000ffff0f9224 */ /* 0x000fe200078e0a0f */
[----:B------:R-:W-:Y:S01]  /*16c20*/  ISETP.GT.U32.AND P1, PT, R8, R3, PT ;  /* 0x000000030800720c */ /* 0x000fe20003f24070 */
[----:B------:R-:W-:Y:S02]  /*16c30*/  IMAD.MOV R12, RZ, RZ, -R12 ;  /* 0x000000ffff0c7224 */ /* 0x000fe400078e0a0c */
[--C-:B------:R-:W-:Y:S01]  /*16c40*/  @!P5 IMAD.IADD R6, R6, 0x1, -R8.reuse ;  /* 0x000000010606d824 */ /* 0x100fe200078e0a08 */
[----:B------:R-:W-:Y:S01]  /*16c50*/  ISETP.GE.AND P5, PT, R2, RZ, PT ;  /* 0x000000ff0200720c */ /* 0x000fe20003fa6270 */
[----:B------:R-:W-:Y:S01]  /*16c60*/  @!P0 IMAD.IADD R10, R10, 0x1, -R8 ;  /* 0x000000010a0a8824 */ /* 0x000fe200078e0a08 */
[----:B------:R-:W-:Y:S01]  /*16c70*/  ISETP.GE.AND P0, PT, R13, RZ, PT ;  /* 0x000000ff0d00720c */ /* 0x000fe20003f06270 */
[----:B------:R-:W-:Y:S01]  /*16c80*/  IMAD R2, R8, R12, R11 ;  /* 0x0000000c08027224 */ /* 0x000fe200078e020b */
[----:B------:R-:W-:Y:S01]  /*16c90*/  IABS R13, R13 ;  /* 0x0000000d000d7213 */ /* 0x000fe20000000000 */
[----:B------:R-:W-:-:S02]  /*16ca0*/  VIADD R4, R0, 0x1b4 ;  /* 0x000001b400047836 */ /* 0x000fc40000000000 */
[----:B------:R-:W-:Y:S01]  /*16cb0*/  IMAD.MOV.U32 R16, RZ, RZ, R6 ;  /* 0x000000ffff107224 */ /* 0x000fe200078e0006 */
[----:B------:R-:W-:Y:S01]  /*16cc0*/  ISETP.GT.U32.AND P3, PT, R8, R2, PT ;  /* 0x000000020800720c */ /* 0x000fe20003f64070 */
[----:B------:R-:W-:Y:S01]  /*16cd0*/  @!P1 IMAD.IADD R3, R3, 0x1, -R8 ;  /* 0x0000000103039824 */ /* 0x000fe200078e0a08 */
[----:B------:R-:W-:Y:S01]  /*16ce0*/  IABS R14, R4 ;  /* 0x00000004000e7213 */ /* 0x000fe20000000000 */
[----:B------:R-:W-:-:S03]  /*16cf0*/  IMAD.HI.U32 R12, R9, R13, RZ ;  /* 0x0000000d090c7227 */ /* 0x000fc600078e00ff */
[C---:B------:R-:W-:Y:S01]  /*16d00*/  ISETP.GT.U32.AND P1, PT, R8.reuse, R3, PT ;  /* 0x000000030800720c */ /* 0x040fe20003f24070 */
[----:B------:R-:W-:Y:S02]  /*16d10*/  IMAD.MOV R12, RZ, RZ, -R12 ;  /* 0x000000ffff0c7224 */ /* 0x000fe400078e0a0c */
[----:B------:R-:W-:Y:S02]  /*16d20*/  IMAD.MOV.U32 R5, RZ, RZ, R14 ;  /* 0x000000ffff057224 */ /* 0x000fe400078e000e */
[----:B------:R-:W-:Y:S02]  /*16d30*/  IMAD R12, R8, R12, R13 ;  /* 0x0000000c080c7224 */ /* 0x000fe400078e020d */
[----:B------:R-:W-:Y:S02]  /*16d40*/  @!P3 IMAD.IADD R2, R2, 0x1, -R8 ;  /* 0x000000010202b824 */ /* 0x000fe400078e0a08 */
[----:B------:R-:W-:-:S03]  /*16d50*/  IMAD.HI.U32 R11, R9, R5, RZ ;  /* 0x00000005090b7227 */ /* 0x000fc600078e00ff */
[C---:B------:R-:W-:Y:S01]  /*16d60*/  ISETP.GT.U32.AND P3, PT, R8.reuse, R2, PT ;  /* 0x000000020800720c */ /* 0x040fe20003f64070 */
[----:B------:R-:W-:Y:S01]  /*16d70*/  @!P1 IMAD.IADD R3, R3, 0x1, -R8 ;  /* 0x0000000103039824 */ /* 0x000fe200078e0a08 */
[----:B------:R-:W-:Y:S01]  /*16d80*/  ISETP.GT.U32.AND P1, PT, R8, R12, PT ;  /* 0x0000000c0800720c */ /* 0x000fe20003f24070 */
[----:B------:R-:W-:Y:S01]  /*16d90*/  @!P6 IMAD.MOV R16, RZ, RZ, -R16 ;  /* 0x000000ffff10e224 */ /* 0x000fe200078e0a10 */
[----:B------:R-:W-:Y:S01]  /*16da0*/  ISETP.GE.AND P6, PT, R4, RZ, PT ;  /* 0x000000ff0400720c */ /* 0x000fe20003fc6270 */
[----:B------:R-:W-:Y:S02]  /*16db0*/  IMAD.MOV R11, RZ, RZ, -R11 ;  /* 0x000000ffff0b7224 */ /* 0x000fe400078e0a0b */
[----:B------:R-:W-:Y:S01]  /*16dc0*/  VIADD R4, R0, 0x1b6 ;  /* 0x000001b600047836 */ /* 0x000fe20000000000 */
[----:B------:R0:W-:Y:S01]  /*16dd0*/  STL [R1+0x10dc], R16 ;  /* 0x0010dc1001007387 */ /* 0x0001e20000100800 */
[----:B------:R-:W-:Y:S02]  /*16de0*/  IMAD R5, R8, R11, R5 ;  /* 0x0000000b08057224 */ /* 0x000fe400078e0205 */
[----:B------:R-:W-:Y:S01]  /*16df0*/  VIADD R11, R0, 0x1b8 ;  /* 0x000001b8000b7836 */ /* 0x000fe20000000000 */
[----:B------:R-:W-:Y:S01]  /*16e00*/  IABS R6, R4 ;  /* 0x0000000400067213 */ /* 0x000fe20000000000 */
[--C-:B------:R-:W-:Y:S01]  /*16e10*/  @!P3 IMAD.IADD R2, R2, 0x1, -R8.reuse ;  /* 0x000000010202b824 */ /* 0x100fe200078e0a08 */
[----:B------:R-:W-:Y:S01]  /*16e20*/  ISETP.GE.AND P3, PT, R4, RZ, PT ;  /* 0x000000ff0400720c */ /* 0x000fe20003f66270 */
[----:B------:R-:W-:Y:S01]  /*16e30*/  @!P1 IMAD.IADD R12, R12, 0x1, -R8 ;  /* 0x000000010c0c9824 */ /* 0x000fe200078e0a08 */
[----:B------:R1:W-:Y:S01]  /*16e40*/  STL [R1+0x158], R15 ;  /* 0x0001580f01007387 */ /* 0x0003e20000100800 */
[----:B------:R-:W-:-:S02]  /*16e50*/  VIADD R7, R0, 0x1b7 ;  /* 0x000001b700077836 */ /* 0x000fc40000000000 */
[----:B0-----:R-:W-:Y:S01]  /*16e60*/  IMAD.MOV.U32 R16, RZ, RZ, R10 ;  /* 0x000000ffff107224 */ /* 0x001fe200078e000a */
[----:B------:R-:W-:Y:S01]  /*16e70*/  IABS R10, R11 ;  /* 0x0000000b000a7213 */ /* 0x000fe20000000000 */
[----:B------:R-:W-:Y:S01]  /*16e80*/  IMAD.MOV.U32 R17, RZ, RZ, R2 ;  /* 0x000000ffff117224 */ /* 0x000fe200078e0002 */
[C---:B------:R-:W-:Y:S01]  /*16e90*/  ISETP.GT.U32.AND P1, PT, R8.reuse, R12, PT ;  /* 0x0000000c0800720c */ /* 0x040fe20003f24070 */
[----:B------:R-:W-:Y:S01]  /*16ea0*/  @!P2 IMAD.MOV R16, RZ, RZ, -R16 ;  /* 0x000000ffff10a224 */ /* 0x000fe200078e0a10 */
[----:B------:R-:W-:Y:S01]  /*16eb0*/  ISETP.GT.U32.AND P2, PT, R8, R5, PT ;  /* 0x000000050800720c */ /* 0x000fe20003f44070 */
[C---:B------:R-:W-:Y:S01]  /*16ec0*/  IMAD.HI.U32 R4, R9.reuse, R10, RZ ;  /* 0x0000000a09047227 */ /* 0x040fe200078e00ff */
[----:B------:R-:W-:Y:S02]  /*16ed0*/  IABS R14, R7 ;  /* 0x00000007000e7213 */ /* 0x000fe40000000000 */
[----:B------:R0:W-:Y:S01]  /*16ee0*/  STL [R1+0x15c], R16 ;  /* 0x00015c1001007387 */ /* 0x0001e20000100800 */
[----:B-1----:R-:W-:-:S04]  /*16ef0*/  IMAD.HI.U32 R15, R9, R6, RZ ;  /* 0x00000006090f7227 */ /* 0x002fc800078e00ff */
[----:B------:R-:W-:-:S04]  /*16f00*/  IMAD.HI.U32 R13, R9, R14, RZ ;  /* 0x0000000e090d7227 */ /* 0x000fc800078e00ff */
[----:B------:R-:W-:Y:S02]  /*16f10*/  @!P2 IMAD.IADD R5, R5, 0x1, -R8 ;  /* 0x000000010505a824 */ /* 0x000fe400078e0a08 */
[----:B0-----:R-:W-:Y:S02]  /*16f20*/  IMAD.MOV.U32 R16, RZ, RZ, R3 ;  /* 0x000000ffff107224 */ /* 0x001fe400078e0003 */
[----:B------:R-:W-:Y:S01]  /*16f30*/  IMAD.MOV R3, RZ, RZ, -R4 ;  /* 0x000000ffff037224 */ /* 0x000fe200078e0a04 */
[----:B------:R-:W-:Y:S01]  /*16f40*/  ISETP.GT.U32.AND P2, PT, R8, R5, PT ;  /* 0x000000050800720c */ /* 0x000fe20003f44070 */
[----:B------:R-:W-:Y:S02]  /*16f50*/  @!P1 IMAD.IADD R12, R12, 0x1, -R8 ;  /* 0x000000010c0c9824 */ /* 0x000fe400078e0a08 */
[----:B------:R-:W-:Y:S02]  /*16f60*/  IMAD R3, R8, R3, R10 ;  /* 0x0000000308037224 */ /* 0x000fe400078e020a */
[----:B------:R-:W-:-:S02]  /*16f70*/  IMAD.MOV R15, RZ, RZ, -R15 ;  /* 0x000000ffff0f7224 */ /* 0x000fc400078e0a0f */
[----:B------:R-:W-:Y:S01]  /*16f80*/  IMAD.MOV R13, RZ, RZ, -R13 ;  /* 0x000000ffff0d7224 */ /* 0x000fe200078e0a0d */
[C---:B------:R-:W-:Y:S01]  /*16f90*/  ISETP.GT.U32.AND P1, PT, R8.reuse, R3, PT ;  /* 0x000000030800720c */ /* 0x040fe20003f24070 */
[C---:B------:R-:W-:Y:S02]  /*16fa0*/  IMAD R6, R8.reuse, R15, R6 ;  /* 0x0000000f08067224 */ /* 0x040fe400078e0206 */
[C---:B------:R-:W-:Y:S02]  /*16fb0*/  IMAD R4, R8.reuse, R13, R14 ;  /* 0x0000000d08047224 */ /* 0x040fe400078e020e */
[----:B------:R-:W-:Y:S01]  /*16fc0*/  @!P4 IMAD.MOV R17, RZ, RZ, -R17 ;  /* 0x000000ffff11c224 */ /* 0x000fe200078e0a11 */
[----:B------:R-:W-:Y:S01]  /*16fd0*/  ISETP.GT.U32.AND P4, PT, R8, R6, PT ;  /* 0x000000060800720c */ /* 0x000fe20003f84070 */
[----:B------:R-:W-:Y:S02]  /*16fe0*/  VIADD R2, R0, 0x1b9 ;  /* 0x000001b900027836 */ /* 0x000fe40000000000 */
[----:B------:R-:W-:Y:S01]  /*16ff0*/  @!P2 IMAD.IADD R5, R5, 0x1, -R8 ;  /* 0x000000010505a824 */ /* 0x000fe200078e0a08 */
[----:B------:R-:W-:Y:S01]  /*17000*/  ISETP.GT.U32.AND P2, PT, R8, R4, PT ;  /* 0x000000040800720c */ /* 0x000fe20003f44070 */
[----:B------:R-:W-:Y:S01]  /*17010*/  @!P5 IMAD.MOV R16, RZ, RZ, -R16 ;  /* 0x000000ffff10d224 */ /* 0x000fe200078e0a10 */
[----:B------:R-:W-:Y:S01]  /*17020*/  ISETP.GE.AND P5, PT, R7, RZ, PT ;  /* 0x000000ff0700720c */ /* 0x000fe20003fa6270 */
[--C-:B------:R-:W-:Y:S01]  /*17030*/  @!P1 IMAD.IADD R3, R3, 0x1, -R8.reuse ;  /* 0x0000000103039824 */ /* 0x100fe200078e0a08 */
[----:B------:R-:W-:Y:S01]  /*17040*/  IABS R13, R2 ;  /* 0x00000002000d7213 */ /* 0x000fe20000000000 */
[----:B------:R-:W-:Y:S01]  /*17050*/  VIADD R7, R0, 0x1ba ;  /* 0x000001ba00077836 */ /* 0x000fe20000000000 */
[----:B------:R-:W-:Y:S01]  /*17060*/  STL [R1+0x10b0], R17 ;  /* 0x0010b01101007387 */ /* 0x000fe20000100800 */
[----:B------:R-:W-:Y:S01]  /*17070*/  IMAD.MOV.U32 R15, RZ, RZ, R5 ;  /* 0x000000ffff0f7224 */ /* 0x000fe200078e0005 */
[----:B------:R-:W-:Y:S01]  /*17080*/  ISETP.GT.U32.AND P1, PT, R8, R3, PT ;  /* 0x000000030800720c */ /* 0x000fe20003f24070 */
[----:B------:R-:W-:Y:S01]  /*17090*/  IMAD.MOV.U32 R5, RZ, RZ, R13 ;  /* 0x000000ffff057224 */ /* 0x000fe200078e000d */
[----:B------:R-:W-:Y:S01]  /*170a0*/  IABS R10, R7 ;  /* 0x00000007000a7213 */ /* 0x000fe20000000000 */
[----:B------:R-:W-:Y:S01]  /*170b0*/  @!P6 IMAD.MOV R15, RZ, RZ, -R15 ;  /* 0x000000ffff0fe224 */ /* 0x000fe200078e0a0f */
[----:B------:R-:W-:Y:S01]  /*170c0*/  ISETP.GE.AND P6, PT, R11, RZ, PT ;  /* 0x000000ff0b00720c */ /* 0x000fe20003fc6270 */
[----:B------:R-:W-:Y:S01]  /*170d0*/  @!P4 IMAD.IADD R6, R6, 0x1, -R8 ;  /* 0x000000010606c824 */ /* 0x000fe200078e0a08 */
[----:B------:R0:W-:Y:S01]  /*170e0*/  STL [R1+0x10d0], R16 ;  /* 0x0010d01001007387 */ /* 0x0001e20000100800 */
[----:B------:R-:W-:-:S03]  /*170f0*/  IMAD.HI.U32 R13, R9, R5, RZ ;  /* 0x00000005090d7227 */ /* 0x000fc600078e00ff */
[----:B------:R-:W-:Y:S01]  /*17100*/  ISETP.GT.U32.AND P4, PT, R8, R6, PT ;  /* 0x000000060800720c */ /* 0x000fe20003f84070 */
[----:B------:R-:W-:Y:S01]  /*17110*/  IMAD.HI.U32 R11, R9, R10, RZ ;  /* 0x0000000a090b7227 */ /* 0x000fe200078e00ff */
[----:B------:R1:W-:Y:S03]  /*17120*/  STL [R1+0x10c0], R15 ;  /* 0x0010c00f01007387 */ /* 0x0003e60000100800 */
[----:B------:R-:W-:Y:S02]  /*17130*/  @!P2 IMAD.IADD R4, R4, 0x1, -R8 ;  /* 0x000000010404a824 */ /* 0x000fe400078e0a08 */
[----:B------:R-:W-:Y:S02]  /*17140*/  IMAD.MOV.U32 R14, RZ, RZ, R12 ;  /* 0x000000ffff0e7224 */ /* 0x000fe400078e000c */
[----:B------:R-:W-:Y:S01]  /*17150*/  IMAD.MOV R13, RZ, RZ, -R13 ;  /* 0x000000ffff0d7224 */ /* 0x000fe200078e0a0d */
[----:B------:R-:W-:Y:S01]  /*17160*/  ISETP.GT.U32.AND P2, PT, R8, R4, PT ;  /* 0x000000040800720c */ /* 0x000fe20003f44070 */
[----:B------:R-:W-:-:S02]  /*17170*/  IMAD.MOV R11, RZ, RZ, -R11 ;  /* 0x000000ffff0b7224 */ /* 0x000fc400078e0a0b */
[----:B------:R-:W-:Y:S02]  /*17180*/  @!P1 IMAD.IADD R3, R3, 0x1, -R8 ;  /* 0x0000000103039824 */ /* 0x000fe400078e0a08 */
[----:B------:R-:W-:Y:S01]  /*17190*/  @!P0 IMAD.MOV R14, RZ, RZ, -R14 ;  /* 0x000000ffff0e8224 */ /* 0x000fe200078e0a0e */
[----:B------:R-:W-:Y:S01]  /*171a0*/  ISETP.GE.AND P0, PT, R2, RZ, PT ;  /* 0x000000ff0200720c */ /* 0x000fe20003f06270 */
[C---:B------:R-:W-:Y:S02]  /*171b0*/  IMAD R12, R8.reuse, R13, R5 ;  /* 0x0000000d080c7224 */ /* 0x040fe400078e0205 */
[----:B------:R-:W-:Y:S01]  /*171c0*/  IMAD R2, R8, R11, R10 ;  /* 0x0000000b08027224 */ /* 0x000fe200078e020a */
[----:B------:R2:W-:Y:S01]  /*171d0*/  STL [R1+0x10d8], R14 ;  /* 0x0010d80e01007387 */ /* 0x0005e20000100800 */
[----:B------:R-:W-:Y:S02]  /*171e0*/  IMAD.MOV.U32 R13, RZ, RZ, R3 ;  /* 0x000000ffff0d7224 */ /* 0x000fe400078e0003 */
[--C-:B------:R-:W-:Y:S01]  /*171f0*/  @!P4 IMAD.IADD R6, R6, 0x1, -R8.reuse ;  /* 0x000000010606c824 */ /* 0x100fe200078e0a08 */
[----:B------:R-:W-:Y:S01]  /*17200*/  ISETP.GE.AND P4, PT, R7, RZ, PT ;  /* 0x000000ff0700720c */ /* 0x000fe20003f86270 */
[----:B------:R-:W-:Y:S01]  /*17210*/  @!P6 IMAD.MOV R13, RZ, RZ, -R13 ;  /* 0x000000ffff0de224 */ /* 0x000fe200078e0a0d */
[----:B------:R-:W-:Y:S01]  /*17220*/  ISETP.GT.U32.AND P6, PT, R8, R2, PT ;  /* 0x000000020800720c */ /* 0x000fe20003fc4070 */
[----:B------:R-:W-:Y:S01]  /*17230*/  @!P2 IMAD.IADD R4, R4, 0x1, -R8 ;  /* 0x000000010404a824 */ /* 0x000fe200078e0a08 */
[----:B------:R-:W-:Y:S01]  /*17240*/  ISETP.GT.U32.AND P2, PT, R8, R12, PT ;  /* 0x0000000c0800720c */ /* 0x000fe20003f44070 */
[----:B------:R-:W-:-:S02]  /*17250*/  VIADD R10, R0, 0x1bb ;  /* 0x000001bb000a7836 */ /* 0x000fc40000000000 */
[----:B0-----:R-:W-:Y:S02]  /*17260*/  IMAD.MOV.U32 R16, RZ, RZ, R6 ;  /* 0x000000ffff107224 */ /* 0x001fe400078e0006 */
[----:B------:R-:W-:Y:S01]  /*17270*/  VIADD R11, R0, 0x1bc ;  /* 0x000001bc000b7836 */ /* 0x000fe20000000000 */
[----:B------:R-:W-:Y:S01]  /*17280*/  IABS R17, R10 ;  /* 0x0000000a00117213 */ /* 0x000fe20000000000 */
[----:B------:R-:W-:Y:S01]  /*17290*/  @!P3 IMAD.MOV R16, RZ, RZ, -R16 ;  /* 0x000000ffff10b224 */ /* 0x000fe200078e0a10 */
[----:B------:R-:W-:Y:S01]  /*172a0*/  ISETP.GE.AND P3, PT, R10, RZ, PT ;  /* 0x000000ff0a00720c */ /* 0x000fe20003f66270 */
[----:B-1----:R-:W-:Y:S01]  /*172b0*/  IMAD.MOV.U32 R15, RZ, RZ, R4 ;  /* 0x000000ffff0f7224 */ /* 0x002fe200078e0004 */
[----:B------:R-:W-:Y:S01]  /*172c0*/  IABS R10, R11 ;  /* 0x0000000b000a7213 */ /* 0x000fe20000000000 */
[--C-:B------:R-:W-:Y:S01]  /*172d0*/  @!P6 IMAD.IADD R2, R2, 0x1, -R8.reuse ;  /* 0x000000010202e824 */ /* 0x100fe200078e0a08 */
[----:B------:R-:W-:Y:S01]  /*172e0*/  STL [R1+0x10d4], R16 ;  /* 0x0010d41001007387 */ /* 0x000fe20000100800 */
[----:B------:R-:W-:Y:S01]  /*172f0*/  @!P5 IMAD.MOV R15, RZ, RZ, -R15 ;  /* 0x000000ffff0fd224 */ /* 0x000fe200078e0a0f */
[----:B------:R-:W-:Y:S01]  /*17300*/  ISETP.GE.AND P5, PT, R11, RZ, PT ;  /* 0x000000ff0b00720c */ /* 0x000fe20003fa6270 */
[----:B------:R-:W-:Y:S01]  /*17310*/  @!P2 IMAD.IADD R12, R12, 0x1, -R8 ;  /* 0x000000010c0ca824 */ /* 0x000fe200078e0a08 */
[C---:B------:R-:W-:Y:S01]  /*17320*/  ISETP.GT.U32.AND P6, PT, R8.reuse, R2, PT ;  /* 0x000000020800720c */ /* 0x040fe20003fc4070 */
[----:B------:R-:W-:Y:S01]  /*17330*/  IMAD.HI.U32 R11, R9, R10, RZ ;  /* 0x0000000a090b7227 */ /* 0x000fe200078e00ff */
[----:B------:R-:W-:Y:S02]  /*17340*/  STL [R1+0x10e4], R15 ;  /* 0x0010e40f01007387 */ /* 0x000fe40000100800 */
[----:B------:R-:W-:Y:S01]  /*17350*/  ISETP.GT.U32.AND P2, PT, R8, R12, PT ;  /* 0x0000000c0800720c */ /* 0x000fe20003f44070 */
[C---:B------:R-:W-:Y:S01]  /*17360*/  VIADD R7, R0.reuse, 0x1bd ;  /* 0x000001bd00077836 */ /* 0x040fe20000000000 */
[----:B------:R0:W-:Y:S01]  /*17370*/  STL [R1+0x150], R13 ;  /* 0x0001500d01007387 */ /* 0x0001e20000100800 */
[----:B--2---:R-:W-:-:S02]  /*17380*/  VIADD R14, R0, 0x1bf ;  /* 0x000001bf000e7836 */ /* 0x004fc40000000000 */
[----:B------:R-:W-:Y:S01]  /*17390*/  IMAD.MOV R11, RZ, RZ, -R11 ;  /* 0x000000ffff0b7224 */ /* 0x000fe200078e0a0b */
[----:B------:R-:W-:Y:S01]  /*173a0*/  ISETP.GE.AND P1, PT, R7, RZ, PT ;  /* 0x000000ff0700720c */ /* 0x000fe20003f26270 */
[C---:B------:R-:W-:Y:S01]  /*173b0*/  IMAD.HI.U32 R6, R9.reuse, R17, RZ ;  /* 0x0000001109067227 */ /* 0x040fe200078e00ff */
[----:B------:R-:W-:Y:S02]  /*173c0*/  IABS R4, R7 ;  /* 0x0000000700047213 */ /* 0x000fe40000000000 */
[----:B------:R-:W-:Y:S01]  /*173d0*/  IABS R7, R14 ;  /* 0x0000000e00077213 */ /* 0x000fe20000000000 */
[----:B------:R-:W-:Y:S02]  /*173e0*/  IMAD R10, R8, R11, R10 ;  /* 0x0000000b080a7224 */ /* 0x000fe400078e020a */
[----:B------:R-:W-:Y:S02]  /*173f0*/  IMAD.MOV R6, RZ, RZ, -R6 ;  /* 0x000000ffff067224 */ /* 0x000fe400078e0a06 */
[----:B------:R-:W-:Y:S01]  /*17400*/  @!P6 IMAD.IADD R2, R2, 0x1, -R8 ;  /* 0x000000010202e824 */ /* 0x000fe200078e0a08 */
[----:B------:R-:W-:Y:S01]  /*17410*/  ISETP.GT.U32.AND P6, PT, R8, R10, PT ;  /* 0x0000000a0800720c */ /* 0x000fe20003fc4070 */
[----:B------:R-:W-:-:S04]  /*17420*/  IMAD.HI.U32 R3, R9, R4, RZ ;  /* 0x0000000409037227 */ /* 0x000fc800078e00ff */
[----:B------:R-:W-:Y:S02]  /*17430*/  IMAD R17, R8, R6, R17 ;  /* 0x0000000608117224 */ /* 0x000fe400078e0211 */
[----:B------:R-:W-:-:S04]  /*17440*/  IMAD.HI.U32 R11, R9, R7, RZ ;  /* 0x00000007090b7227 */ /* 0x000fc800078e00ff */
[C---:B------:R-:W-:Y:S02]  /*17450*/  VIADD R5, R0.reuse, 0x1be ;  /* 0x000001be00057836 */ /* 0x040fe40000000000 */
[----:B------:R-:W-:Y:S02]  /*17460*/  IMAD.MOV R3, RZ, RZ, -R3 ;  /* 0x000000ffff037224 */ /* 0x000fe400078e0a03 */
[----:B0-----:R-:W-:Y:S01]  /*17470*/  VIADD R13, R0, 0x1c1 ;  /* 0x000001c1000d7836 */ /* 0x001fe20000000000 */
[----:B------:R-:W-:Y:S01]  /*17480*/  IABS R6, R5 ;  /* 0x0000000500067213 */ /* 0x000fe20000000000 */
[----:B------:R-:W-:Y:S01]  /*17490*/  @!P2 IMAD.IADD R12, R12, 0x1, -R8 ;  /* 0x000000010c0ca824 */ /* 0x000fe200078e0a08 */
[C---:B------:R-:W-:Y:S01]  /*174a0*/  ISETP.GT.U32.AND P2, PT, R8.reuse, R17, PT ;  /* 0x000000110800720c */ /* 0x040fe20003f44070 */
[----:B------:R-:W-:Y:S02]  /*174b0*/  IMAD.MOV R11, RZ, RZ, -R11 ;  /* 0x000000ffff0b7224 */ /* 0x000fe400078e0a0b */
[C---:B------:R-:W-:Y:S01]  /*174c0*/  IMAD R4, R8.reuse, R3, R4 ;  /* 0x0000000308047224 */ /* 0x040fe200078e0204 */
[----:B------:R-:W-:Y:S01]  /*174d0*/  IABS R3, R13 ;  /* 0x0000000d00037213 */ /* 0x000fe20000000000 */
[----:B------:R-:W-:-:S02]  /*174e0*/  IMAD R7, R8, R11, R7 ;  /* 0x0000000b08077224 */ /* 0x000fc400078e0207 */
[----:B------:R-:W-:Y:S02]  /*174f0*/  IMAD.MOV.U32 R21, RZ, RZ, R12 ;  /* 0x000000ffff157224 */ /* 0x000fe400078e000c */
[----:B------:R-:W-:-:S04]  /*17500*/  IMAD.HI.U32 R18, R9, R6, RZ ;  /* 0x0000000609127227 */ /* 0x000fc800078e00ff */
[----:B------:R-:W-:Y:S01]  /*17510*/  @!P0 IMAD.MOV R21, RZ, RZ, -R21 ;  /* 0x000000ffff158224 */ /* 0x000fe200078e0a15 */
[----:B------:R-:W-:Y:S01]  /*17520*/  ISETP.GT.U32.AND P0, PT, R8, R4, PT ;  /* 0x000000040800720c */ /* 0x000fe20003f04070 */
[----:B------:R-:W-:Y:S01]  /*17530*/  @!P6 IMAD.IADD R10, R10, 0x1, -R8 ;  /* 0x000000010a0ae824 */ /* 0x000fe200078e0a08 */
[----:B------:R-:W-:Y:S01]  /*17540*/  ISETP.GT.U32.AND P6, PT, R8, R7, PT ;  /* 0x000000070800720c */ /* 0x000fe20003fc4070 */
[----:B------:R-:W-:Y:S01]  /*17550*/  IMAD.HI.U32 R12, R9, R3, RZ ;  /* 0x00000003090c7227 */ /* 0x000fe200078e00ff */
[----:B------:R0:W-:Y:S03]  /*17560*/  STL [R1+0x140], R21 ;  /* 0x0001401501007387 */ /* 0x0001e60000100800 */
[----:B------:R-:W-:Y:S02]  /*17570*/  IMAD.MOV R18, RZ, RZ, -R18 ;  /* 0x000000ffff127224 */ /* 0x000fe400078e0a12 */
[----:B------:R-:W-:-:S02]  /*17580*/  IMAD.MOV R12, RZ, RZ, -R12 ;  /* 0x000000ffff0c7224 */ /* 0x000fc400078e0a0c */
[----:B------:R-:W-:Y:S02]  /*17590*/  VIADD R16, R0, 0x1c0 ;  /* 0x000001c000107836 */ /* 0x000fe40000000000 */
[----:B------:R-:W-:Y:S02]  /*175a0*/  @!P2 IMAD.IADD R17, R17, 0x1, -R8 ;  /* 0x000000011111a824 */ /* 0x000fe400078e0a08 */
[C---:B------:R-:W-:Y:S01]  /*175b0*/  IMAD R6, R8.reuse, R18, R6 ;  /* 0x0000001208067224 */ /* 0x040fe200078e0206 */
[----:B------:R-:W-:Y:S01]  /*175c0*/  IABS R15, R16 ;  /* 0x00000010000f7213 */ /* 0x000fe20000000000 */
[----:B------:R-:W-:Y:S01]  /*175d0*/  IMAD.MOV.U32 R19, RZ, RZ, R2 ;  /* 0x000000ffff137224 */ /* 0x000fe200078e0002 */
[C---:B------:R-:W-:Y:S01]  /*175e0*/  ISETP.GT.U32.AND P2, PT, R8.reuse, R17, PT ;  /* 0x000000110800720c */ /* 0x040fe20003f44070 */
[----:B------:R-:W-:Y:S02]  /*175f0*/  IMAD R3, R8, R12, R3 ;  /* 0x0000000c08037224 */ /* 0x000fe400078e0203 */
[----:B------:R-:W-:-:S02]  /*17600*/  VIADD R12, R0, 0x1c2 ;  /* 0x000001c2000c7836 */ /* 0x000fc40000000000 */
[----:B------:R-:W-:Y:S01]  /*17610*/  @!P4 IMAD.MOV R19, RZ, RZ, -R19 ;  /* 0x000000ffff13c224 */ /* 0x000fe200078e0a13 */
[----:B------:R-:W-:Y:S01]  /*17620*/  ISETP.GT.U32.AND P4, PT, R8, R6, PT ;  /* 0x000000060800720c */ /* 0x000fe20003f84070 */
[--C-:B------:R-:W-:Y:S01]  /*17630*/  @!P0 IMAD.IADD R4, R4, 0x1, -R8.reuse ;  /* 0x0000000104048824 */ /* 0x100fe200078e0a08 */
[----:B------:R-:W-:Y:S01]  /*17640*/  IABS R2, R12 ;  /* 0x0000000c00027213 */ /* 0x000fe20000000000 */
[----:B------:R-:W-:Y:S01]  /*17650*/  @!P6 IMAD.IADD R7, R7, 0x1, -R8 ;  /* 0x000000010707e824 */ /* 0x000fe200078e0a08 */
[C---:B------:R-:W-:Y:S01]  /*17660*/  ISETP.GT.U32.AND P0, PT, R8.reuse, R10, PT ;  /* 0x0000000a0800720c */ /* 0x040fe20003f04070 */
[----:B------:R-:W-:Y:S01]  /*17670*/  IMAD.HI.U32 R11, R9, R15, RZ ;  /* 0x0000000f090b7227 */ /* 0x000fe200078e00ff */
[----:B------:R1:W-:Y:S02]  /*17680*/  STL [R1+0x10a4], R19 ;  /* 0x0010a41301007387 */ /* 0x0003e40000100800 */
[----:B------:R-:W-:Y:S01]  /*17690*/  ISETP.GT.U32.AND P6, PT, R8, R7, PT ;  /* 0x000000070800720c */ /* 0x000fe20003fc4070 */
[----:B------:R-:W-:-:S02]  /*176a0*/  IMAD.MOV R11, RZ, RZ, -R11 ;  /* 0x000000ffff0b7224 */ /* 0x000fc400078e0a0b */
[----:B0-----:R-:W-:-:S04]  /*176b0*/  IMAD.HI.U32 R21, R9, R2, RZ ;  /* 0x0000000209157227 */ /* 0x001fc800078e00ff */
[--C-:B------:R-:W-:Y:S01]  /*176c0*/  @!P2 IMAD.IADD R17, R17, 0x1, -R8.reuse ;  /* 0x000000011111a824 */ /* 0x100fe200078e0a08 */
[----:B------:R-:W-:Y:S01]  /*176d0*/  ISETP.GE.AND P2, PT, R5, RZ, PT ;  /* 0x000000ff0500720c */ /* 0x000fe20003f46270 */
[----:B------:R-:W-:Y:S02]  /*176e0*/  IMAD R15, R8, R11, R15 ;  /* 0x0000000b080f7224 */ /* 0x000fe400078e020f */
[----:B------:R-:W-:Y:S02]  /*176f0*/  IMAD.MOV R21, RZ, RZ, -R21 ;  /* 0x000000ffff157224 */ /* 0x000fe400078e0a15 */
[----:B------:R-:W-:Y:S01]  /*17700*/  @!P4 IMAD.IADD R6, R6, 0x1, -R8 ;  /* 0x000000010606c824 */ /* 0x000fe200078e0a08 */
[----:B------:R-:W-:Y:S01]  /*17710*/  ISETP.GT.U32.AND P4, PT, R8, R4, PT ;  /* 0x000000040800720c */ /* 0x000fe20003f84070 */
[----:B------:R-:W-:Y:S02]  /*17720*/  VIADD R11, R0, 0x1c3 ;  /* 0x000001c3000b7836 */ /* 0x000fe40000000000 */
[----:B------:R-:W-:-:S02]  /*17730*/  IMAD.MOV.U32 R18, RZ, RZ, R17 ;  /* 0x000000ffff127224 */ /* 0x000fc400078e0011 */
[----:B------:R-:W-:Y:S01]  /*17740*/  @!P0 IMAD.IADD R10, R10, 0x1, -R8 ;  /* 0x000000010a0a8824 */ /* 0x000fe200078e0a08 */
[C---:B------:R-:W-:Y:S01]  /*17750*/  ISETP.GT.U32.AND P0, PT, R8.reuse, R15, PT ;  /* 0x0000000f0800720c */ /* 0x040fe20003f04070 */
[C---:B------:R-:W-:Y:S01]  /*17760*/  IMAD R2, R8.reuse, R21, R2 ;  /* 0x0000001508027224 */ /* 0x040fe200078e0202 */
[----:B------:R-:W-:Y:S01]  /*17770*/  IABS R17, R11 ;  /* 0x0000000b00117213 */ /* 0x000fe20000000000 */
[----:B------:R-:W-:Y:S01]  /*17780*/  @!P3 IMAD.MOV R18, RZ, RZ, -R18 ;  /* 0x000000ffff12b224 */ /* 0x000fe200078e0a12 */
[C---:B------:R-:W-:Y:S01]  /*17790*/  ISETP.GT.U32.AND P3, PT, R8.reuse, R6, PT ;  /* 0x000000060800720c */ /* 0x040fe20003f64070 */
[--C-:B------:R-:W-:Y:S01]  /*177a0*/  @!P6 IMAD.IADD R7, R7, 0x1, -R8.reuse ;  /* 0x000000010707e824 */ /* 0x100fe200078e0a08 */
[----:B------:R-:W-:Y:S01]  /*177b0*/  ISETP.GT.U32.AND P6, PT, R8, R2, PT ;  /* 0x000000020800720c */ /* 0x000fe20003fc4070 */
[----:B-1----:R-:W-:Y:S01]  /*177c0*/  IMAD.HI.U32 R19, R9, R17, RZ ;  /* 0x0000001109137227 */ /* 0x002fe200078e00ff */
[----:B------:R0:W-:Y:S03]  /*177d0*/  STL [R1+0x1098], R18 ;  /* 0x0010981201007387 */ /* 0x0001e60000100800 */
[----:B------:R-:W-:Y:S01]  /*177e0*/  @!P4 IMAD.IADD R4, R4, 0x1, -R8 ;  /* 0x000000010404c824 */ /* 0x000fe200078e0a08 */
[----:B------:R-:W-:Y:S01]  /*177f0*/  ISETP.GT.U32.AND P4, PT, R8, R3, PT ;  /* 0x000000030800720c */ /* 0x000fe20003f84070 */
[----:B------:R-:W-:-:S02]  /*17800*/  IMAD.MOV R19, RZ, RZ, -R19 ;  /* 0x000000ffff137224 */ /* 0x000fc400078e0a13 */
[--C-:B------:R-:W-:Y:S01]  /*17810*/  @!P0 IMAD.IADD R15, R15, 0x1, -R8.reuse ;  /* 0x000000010f0f8824 */ /* 0x100fe200078e0a08 */
[----:B------:R-:W-:Y:S01]  /*17820*/  ISETP.GE.AND P0, PT, R16, RZ, PT ;  /* 0x000000ff1000720c */ /* 0x000fe20003f06270 */
[----:B------:R-:W-:Y:S02]  /*17830*/  VIADD R5, R0, 0x1c4 ;  /* 0x000001c400057836 */ /* 0x000fe40000000000 */
[--C-:B------:R-:W-:Y:S01]  /*17840*/  @!P3 IMAD.IADD R6, R6, 0x1, -R8.reuse ;  /* 0x000000010606b824 */ /* 0x100fe200078e0a08 */
[----:B------:R-:W-:Y:S01]  /*17850*/  ISETP.GE.AND P3, PT, R14, RZ, PT ;  /* 0x000000ff0e00720c */ /* 0x000fe20003f66270 */
[----:B------:R-:W-:Y:S01]  /*17860*/  IMAD R17, R8, R19, R17 ;  /* 0x0000001308117224 */ /* 0x000fe200078e0211 */
[----:B0-----:R-:W-:Y:S01]  /*17870*/  IABS R18, R5 ;  /* 0x0000000500127213 */ /* 0x001fe20000000000 */
[----:B------:R-:W-:Y:S01]  /*17880*/  @!P6 IMAD.IADD R2, R2, 0x1, -R8 ;  /* 0x000000010202e824 */ /* 0x000fe200078e0a08 */
[C---:B------:R-:W-:Y:S01]  /*17890*/  ISETP.GT.U32.AND P6, PT, R8.reuse, R15, PT ;  /* 0x0000000f0800720c */ /* 0x040fe20003fc4070 */
[----:B------:R-:W-:Y:S01]  /*178a0*/  @!P2 IMAD.MOV R6, RZ, RZ, -R6 ;  /* 0x000000ffff06a224 */ /* 0x000fe200078e0a06 */
[----:B------:R-:W-:Y:S01]  /*178b0*/  ISETP.GT.U32.AND P2, PT, R8, R17, PT ;  /* 0x000000110800720c */ /* 0x000fe20003f44070 */
[----:B------:R-:W-:Y:S01]  /*178c0*/  @!P4 IMAD.IADD R3, R3, 0x1, -R8 ;  /* 0x000000010303c824 */ /* 0x000fe200078e0a08 */
[----:B------:R-:W-:Y:S01]  /*178d0*/  ISETP.GE.AND P4, PT, R13, RZ, PT ;  /* 0x000000ff0d00720c */ /* 0x000fe20003f86270 */
[----:B------:R-:W-:-:S02]  /*178e0*/  IMAD.MOV.U32 R23, RZ, RZ, R10 ;  /* 0x000000ffff177224 */ /* 0x000fc400078e000a */
[----:B------:R-:W-:-:S04]  /*178f0*/  IMAD.HI.U32 R14, R9, R18, RZ ;  /* 0x00000012090e7227 */ /* 0x000fc800078e00ff */
[----:B------:R-:W-:Y:S01]  /*17900*/  @!P5 IMAD.MOV R23, RZ, RZ, -R23 ;  /* 0x000000ffff17d224 */ /* 0x000fe200078e0a17 */
[C---:B------:R-:W-:Y:S01]  /*17910*/  ISETP.GT.U32.AND P5, PT, R8.reuse, R3, PT ;  /* 0x000000030800720c */ /* 0x040fe20003fa4070 */
[----:B------:R-:W-:Y:S02]  /*17920*/  IMAD.MOV.U32 R22, RZ, RZ, R4 ;  /* 0x000000ffff167224 */ /* 0x000fe400078e0004 */
[----:B------:R-:W-:Y:S01]  /*17930*/  IMAD.MOV R14, RZ, RZ, -R14 ;  /* 0x000000ffff0e7224 */ /* 0x000fe200078e0a0e */
[----:B------:R-:W-:Y:S01]  /*17940*/  STL [R1+0x1078], R23 ;  /* 0x0010781701007387 */ /* 0x000fe20000100800 */
[----:B------:R-:W-:Y:S02]  /*17950*/  @!P6 IMAD.IADD R15, R15, 0x1, -R8 ;  /* 0x000000010f0fe824 */ /* 0x000fe400078e0a08 */
[----:B------:R-:W-:Y:S01]  /*17960*/  @!P1 IMAD.MOV R22, RZ, RZ, -R22 ;  /* 0x000000ffff169224 */ /* 0x000fe200078e0a16 */
[C---:B------:R-:W-:Y:S01]  /*17970*/  ISETP.GT.U32.AND P1, PT, R8.reuse, R2, PT ;  /* 0x000000020800720c */ /* 0x040fe20003f24070 */
[----:B------:R-:W-:-:S02]  /*17980*/  IMAD R14, R8, R14, R18 ;  /* 0x0000000e080e7224 */ /* 0x000fc400078e0212 */
[----:B------:R-:W-:Y:S01]  /*17990*/  @!P2 IMAD.IADD R17, R17, 0x1, -R8 ;  /* 0x000000011111a824 */ /* 0x000fe200078e0a08 */
[----:B------:R-:W-:Y:S01]  /*179a0*/  STL [R1+0x1090], R22 ;  /* 0x0010901601007387 */ /* 0x000fe20000100800 */
[----:B------:R-:W-:Y:S01]  /*179b0*/  IMAD.MOV.U32 R18, RZ, RZ, R15 ;  /* 0x000000ffff127224 */ /* 0x000fe200078e000f */
[----:B------:R-:W-:Y:S01]  /*179c0*/  ISETP.GT.U32.AND P6, PT, R8, R14, PT ;  /* 0x0000000e0800720c */ /* 0x000fe20003fc4070 */
[----:B------:R-:W-:Y:S01]  /*179d0*/  VIADD R16, R0, 0x1c6 ;  /* 0x000001c600107836 */ /* 0x000fe20000000000 */
[----:B------:R-:W-:Y:S01]  /*179e0*/  STL [R1+0x10ac], R6 ;  /* 0x0010ac0601007387 */ /* 0x000fe20000100800 */
[----:B------:R-:W-:Y:S01]  /*179f0*/  @!P0 IMAD.MOV R18, RZ, RZ, -R18 ;  /* 0x000000ffff128224 */ /* 0x000fe200078e0a12 */
[----:B------:R-:W-:Y:S01]  /*17a00*/  ISETP.GT.U32.AND P0, PT, R8, R17, PT ;  /* 0x000000110800720c */ /* 0x000fe20003f04070 */
[----:B------:R-:W-:Y:S01]  /*17a10*/  @!P3 IMAD.MOV R7, RZ, RZ, -R7 ;  /* 0x000000ffff07b224 */ /* 0x000fe200078e0a07 */
[----:B------:R-:W-:Y:S01]  /*17a20*/  IABS R4, R16 ;  /* 0x0000001000047213 */ /* 0x000fe20000000000 */
[--C-:B------:R-:W-:Y:S01]  /*17a30*/  @!P5 IMAD.IADD R3, R3, 0x1, -R8.reuse ;  /* 0x000000010303d824 */ /* 0x100fe200078e0a08 */
[----:B------:R-:W-:Y:S01]  /*17a40*/  ISETP.GE.AND P5, PT, R11, RZ, PT ;  /* 0x000000ff0b00720c */ /* 0x000fe20003fa6270 */
[----:B------:R-:W-:Y:S01]  /*17a50*/  @!P1 IMAD.IADD R2, R2, 0x1, -R8 ;  /* 0x0000000102029824 */ /* 0x000fe200078e0a08 */
[----:B------:R0:W-:Y:S01]  /*17a60*/  STL [R1+0x10b8], R7 ;  /* 0x0010b80701007387 */ /* 0x0001e20000100800 */
[----:B------:R-:W-:Y:S01]  /*17a70*/  ISETP.GE.AND P1, PT, R5, RZ, PT ;  /* 0x000000ff0500720c */ /* 0x000fe20003f26270 */
[----:B------:R-:W-:Y:S01]  /*17a80*/  IMAD.HI.U32 R5, R9, R4, RZ ;  /* 0x0000000409057227 */ /* 0x000fe200078e00ff */
[----:B------:R-:W-:Y:S01]  /*17a90*/  ISETP.GE.AND P3, PT, R12, RZ, PT ;  /* 0x000000ff0c00720c */ /* 0x000fe20003f66270 */
[----:B------:R1:W-:Y:S02]  /*17aa0*/  STL [R1+0x128], R18 ;  /* 0x0001281201007387 */ /* 0x0003e40000100800 */
[----:B------:R-:W-:-:S02]  /*17ab0*/  IMAD.MOV R5, RZ, RZ, -R5 ;  /* 0x000000ffff057224 */ /* 0x000fc400078e0a05 */
[--C-:B------:R-:W-:Y:S02]  /*17ac0*/  @!P0 IMAD.IADD R17, R17, 0x1, -R8.reuse ;  /* 0x0000000111118824 */ /* 0x100fe400078e0a08 */
[----:B0-----:R-:W-:Y:S02]  /*17ad0*/  IMAD.MOV.U32 R7, RZ, RZ, R3 ;  /* 0x000000ffff077224 */ /* 0x001fe400078e0003 */
[----:B------:R-:W-:Y:S01]  /*17ae0*/  @!P6 IMAD.IADD R14, R14, 0x1, -R8 ;  /* 0x000000010e0ee824 */ /* 0x000fe200078e0a08 */
[----:B------:R-:W-:Y:S01]  /*17af0*/  ISETP.GE.AND P6, PT, R16, RZ, PT ;  /* 0x000000ff1000720c */ /* 0x000fe20003fc6270 */
[----:B------:R-:W-:Y:S02]  /*17b00*/  @!P4 IMAD.MOV R7, RZ, RZ, -R7 ;  /* 0x000000ffff07c224 */ /* 0x000fe400078e0a07 */
[----:B------:R-:W-:Y:S01]  /*17b10*/  IMAD.MOV.U32 R16, RZ, RZ, R17 ;  /* 0x000000ffff107224 */ /* 0x000fe200078e0011 */
[----:B------:R-:W-:Y:S01]  /*17b20*/  ISETP.GT.U32.AND P4, PT, R8, R14, PT ;  /* 0x0000000e0800720c */ /* 0x000fe20003f84070 */
[----:B------:R-:W-:Y:S01]  /*17b30*/  VIADD R13, R0, 0x1c5 ;  /* 0x000001c5000d7836 */ /* 0x000fe20000000000 */
[----:B------:R0:W-:Y:S01]  /*17b40*/  STL [R1+0x12c], R7 ;  /* 0x00012c0701007387 */ /* 0x0001e20000100800 */
[----:B------:R-:W-:-:S02]  /*17b50*/  @!P5 IMAD.MOV R16, RZ, RZ, -R16 ;  /* 0x000000ffff10d224 */ /* 0x000fc400078e0a10 */
[C---:B------:R-:W-:Y:S01]  /*17b60*/  VIADD R22, R0.reuse, 0x1c7 ;  /* 0x000001c700167836 */ /* 0x040fe20000000000 */
[----:B------:R-:W-:Y:S01]  /*17b70*/  IABS R10, R13 ;  /* 0x0000000d000a7213 */ /* 0x000fe20000000000 */
[C---:B------:R-:W-:Y:S01]  /*17b80*/  VIADD R19, R0.reuse, 0x1cb ;  /* 0x000001cb00137836 */ /* 0x040fe20000000000 */
[----:B------:R-:W-:Y:S01]  /*17b90*/  ISETP.GE.AND P2, PT, R13, RZ, PT ;  /* 0x000000ff0d00720c */ /* 0x000fe20003f46270 */
[----:B-1----:R-:W-:Y:S01]  /*17ba0*/  VIADD R18, R0, 0x1cc ;  /* 0x000001cc00127836 */ /* 0x002fe20000000000 */
[----:B------:R-:W-:Y:S01]  /*17bb0*/  ISETP.GE.AND P0, PT, R22, RZ, PT ;  /* 0x000000ff1600720c */ /* 0x000fe20003f06270 */
[----:B------:R-:W-:Y:S01]  /*17bc0*/  IMAD.HI.U32 R6, R9, R10, RZ ;  /* 0x0000000a09067227 */ /* 0x000fe200078e00ff */
[----:B------:R-:W-:Y:S02]  /*17bd0*/  IABS R22, R22 ;  /* 0x0000001600167213 */ /* 0x000fe40000000000 */
[----:B------:R-:W-:Y:S01]  /*17be0*/  IABS R21, R19 ;  /* 0x0000001300157213 */ /* 0x000fe20000000000 */
[----:B0-----:R-:W-:-:S02]  /*17bf0*/  IMAD.MOV.U32 R7, RZ, RZ, R2 ;  /* 0x000000ffff077224 */ /* 0x001fc400078e0002 */
[----:B------:R-:W-:Y:S02]  /*17c00*/  IMAD R2, R8, R5, R4 ;  /* 0x0000000508027224 */ /* 0x000fe400078e0204 */
[----:B------:R-:W-:Y:S02]  /*17c10*/  IMAD.MOV R6, RZ, RZ, -R6 ;  /* 0x000000ffff067224 */ /* 0x000fe400078e0a06 */
[----:B------:R-:W-:Y:S01]  /*17c20*/  VIADD R4, R0, 0x1c8 ;  /* 0x000001c800047836 */ /* 0x000fe20000000000 */
[C---:B------:R-:W-:Y:S01]  /*17c30*/  ISETP.GT.U32.AND P5, PT, R8.reuse, R2, PT ;  /* 0x000000020800720c */ /* 0x040fe20003fa4070 */
[----:B------:R-:W-:Y:S02]  /*17c40*/  IMAD R3, R8, R6, R10 ;  /* 0x0000000608037224 */ /* 0x000fe400078e020a */
[--C-:B------:R-:W-:Y:S01]  /*17c50*/  @!P4 IMAD.IADD R14, R14, 0x1, -R8.reuse ;  /* 0x000000010e0ec824 */ /* 0x100fe200078e0a08 */
[----:B------:R-:W-:Y:S01]  /*17c60*/  ISETP.GE.AND P4, PT, R4, RZ, PT ;  /* 0x000000ff0400720c */ /* 0x000fe20003f86270 */
[----:B------:R-:W-:Y:S01]  /*17c70*/  @!P3 IMAD.MOV R7, RZ, RZ, -R7 ;  /* 0x000000ffff07b224 */ /* 0x000fe200078e0a07 */
[----:B------:R-:W-:Y:S01]  /*17c80*/  IABS R4, R4 ;  /* 0x0000000400047213 */ /* 0x000fe20000000000 */
[----:B------:R-:W-:Y:S01]  /*17c90*/  VIADD R10, R0, 0x1c9 ;  /* 0x000001c9000a7836 */ /* 0x000fe20000000000 */
[----:B------:R-:W-:Y:S01]  /*17ca0*/  ISETP.GT.U32.AND P3, PT, R8, R3, PT ;  /* 0x000000030800720c */ /* 0x000fe20003f64070 */
[----:B------:R-:W-:Y:S01]  /*17cb0*/  IMAD.HI.U32 R6, R9, R22, RZ ;  /* 0x0000001609067227 */ /* 0x000fe200078e00ff */
[----:B------:R0:W-:Y:S02]  /*17cc0*/  STL [R1+0x10a0], R7 ;  /* 0x0010a00701007387 */ /* 0x0001e40000100800 */
[----:B------:R-:W-:Y:S01]  /*17cd0*/  IABS R13, R10 ;  /* 0x0000000a000d7213 */ /* 0x000fe20000000000 */
[----:B------:R-:W-:Y:S01]  /*17ce0*/  @!P5 IMAD.IADD R2, R2, 0x1, -R8 ;  /* 0x000000010202d824 */ /* 0x000fe200078e0a08 */
[----:B------:R-:W-:Y:S01]  /*17cf0*/  STL [R1+0x1094], R16 ;  /* 0x0010941001007387 */ /* 0x000fe20000100800 */
[----:B------:R-:W-:-:S02]  /*17d00*/  IMAD.MOV R6, RZ, RZ, -R6 ;  /* 0x000000ffff067224 */ /* 0x000fc400078e0a06 */
[----:B------:R-:W-:Y:S01]  /*17d10*/  IMAD.HI.U32 R11, R9, R13, RZ ;  /* 0x0000000d090b7227 */ /* 0x000fe200078e00ff */
[----:B------:R-:W-:-:S03]  /*17d20*/  ISETP.GT.U32.AND P5, PT, R8, R2, PT ;  /* 0x000000020800720c */ /* 0x000fc60003fa4070 */
[----:B0-----:R-:W-:-:S04]  /*17d30*/  IMAD.HI.U32 R7, R9, R4, RZ ;  /* 0x0000000409077227 */ /* 0x001fc800078e00ff */
[----:B------:R-:W-:Y:S02]  /*17d40*/  IMAD.MOV R7, RZ, RZ, -R7 ;  /* 0x000000ffff077224 */ /* 0x000fe400078e0a07 */
[----:B------:R-:W-:Y:S02]  /*17d50*/  IMAD.MOV R11, RZ, RZ, -R11 ;  /* 0x000000ffff0b7224 */ /* 0x000fe400078e0a0b */
[----:B------:R-:W-:Y:S01]  /*17d60*/  IMAD R17, R8, R7, R4 ;  /* 0x0000000708117224 */ /* 0x000fe200078e0204 */
[----:B------:R-:W-:Y:S01]  /*17d70*/  IABS R7, R18 ;  /* 0x0000001200077213 */ /* 0x000fe20000000000 */
[----:B------:R-:W-:Y:S02]  /*17d80*/  @!P5 IMAD.IADD R2, R2, 0x1, -R8 ;  /* 0x000000010202d824 */ /* 0x000fe400078e0a08 */
[C---:B------:R-:W-:Y:S01]  /*17d90*/  IMAD R22, R8.reuse, R6, R22 ;  /* 0x0000000608167224 */ /* 0x040fe200078e0216 */
[----:B------:R-:W-:Y:S01]  /*17da0*/  ISETP.GT.U32.AND P5, PT, R8, R17, PT ;  /* 0x000000110800720c */ /* 0x000fe20003fa4070 */
[----:B------:R-:W-:-:S02]  /*17db0*/  @!P3 IMAD.IADD R3, R3, 0x1, -R8 ;  /* 0x000000010303b824 */ /* 0x000fc400078e0a08 */
[C---:B------:R-:W-:Y:S02]  /*17dc0*/  IMAD R13, R8.reuse, R11, R13 ;  /* 0x0000000b080d7224 */ /* 0x040fe400078e020d */
[----:B------:R-:W-:Y:S01]  /*17dd0*/  IMAD.MOV.U32 R6, RZ, RZ, R2 ;  /* 0x000000ffff067224 */ /* 0x000fe200078e0002 */
[----:B------:R-:W-:Y:S01]  /*17de0*/  ISETP.GT.U32.AND P3, PT, R8, R3, PT ;  /* 0x000000030800720c */ /* 0x000fe20003f64070 */
[----:B------:R-:W-:Y:S02]  /*17df0*/  VIADD R5, R0, 0x1ca ;  /* 0x000001ca00057836 */ /* 0x000fe40000000000 */
[----:B------:R-:W-:Y:S01]  /*17e00*/  @!P6 IMAD.MOV R6, RZ, RZ, -R6 ;  /* 0x000000ffff06e224 */ /* 0x000fe200078e0a06 */
[----:B------:R-:W-:Y:S01]  /*17e10*/  ISETP.GT.U32.AND P6, PT, R8, R13, PT ;  /* 0x0000000d0800720c */ /* 0x000fe20003fc4070 */
[----:B------:R-:W-:Y:S01]  /*17e20*/  IMAD.HI.U32 R4, R9, R7, RZ ;  /* 0x0000000709047227 */ /* 0x000fe200078e00ff */
[----:B------:R-:W-:-:S03]  /*17e30*/  IABS R15, R5 ;  /* 0x00000005000f7213 */ /* 0x000fc60000000000 */
[----:B------:R-:W-:Y:S02]  /*17e40*/  @!P5 IMAD.IADD R17, R17, 0x1, -R8 ;  /* 0x000000011111d824 */ /* 0x000fe400078e0a08 */
[----:B------:R-:W-:Y:S02]  /*17e50*/  IMAD.MOV.U32 R12, RZ, RZ, R14 ;  /* 0x000000ffff0c7224 */ /* 0x000fe400078e000e */
[----:B------:R-:W-:Y:S01]  /*17e60*/  @!P3 IMAD.IADD R3, R3, 0x1, -R8 ;  /* 0x000000010303b824 */ /* 0x000fe200078e0a08 */
[----:B------:R-:W-:Y:S01]  /*17e70*/  ISETP.GE.AND P3, PT, R5, RZ, PT ;  /* 0x000000ff0500720c */ /* 0x000fe20003f66270 */
[----:B------:R-:W-:Y:S01]  /*17e80*/  IMAD.HI.U32 R5, R9, R21, RZ ;  /* 0x0000001509057227 */ /* 0x000fe200078e00ff */
[----:B------:R-:W-:-:S03]  /*17e90*/  ISETP.GT.U32.AND P5, PT, R8, R17, PT ;  /* 0x000000110800720c */ /* 0x000fc60003fa4070 */
[----:B------:R-:W-:Y:S02]  /*17ea0*/  @!P6 IMAD.IADD R13, R13, 0x1, -R8 ;  /* 0x000000010d0de824 */ /* 0x000fe400078e0a08 */
[----:B------:R-:W-:Y:S01]  /*17eb0*/  @!P2 IMAD.MOV R3, RZ, RZ, -R3 ;  /* 0x000000ffff03a224 */ /* 0x000fe200078e0a03 */
[C---:B------:R-:W-:Y:S01]  /*17ec0*/  ISETP.GT.U32.AND P2, PT, R8.reuse, R22, PT ;  /* 0x000000160800720c */ /* 0x040fe20003f44070 */
[----:B------:R-:W-:Y:S01]  /*17ed0*/  IMAD.MOV R5, RZ, RZ, -R5 ;  /* 0x000000ffff057224 */ /* 0x000fe200078e0a05 */
[C---:B------:R-:W-:Y:S01]  /*17ee0*/  ISETP.GT.U32.AND P6, PT, R8.reuse, R13, PT ;  /* 0x0000000d0800720c */ /* 0x040fe20003fc4070 */
[----:B------:R-:W-:Y:S02]  /*17ef0*/  IMAD.MOV R4, RZ, RZ, -R4 ;  /* 0x000000ffff047224 */ /* 0x000fe400078e0a04 */
[----:B------:R-:W-:Y:S02]  /*17f00*/  IMAD R21, R8, R5, R21 ;  /* 0x0000000508157224 */ /* 0x000fe400078e0215 */
[----:B------:R-:W-:Y:S01]  /*17f10*/  @!P1 IMAD.MOV R12, RZ, RZ, -R12 ;  /* 0x000000ffff0c9224 */ /* 0x000fe200078e0a0c */
[----:B------:R-:W-:Y:S01]  /*17f20*/  ISETP.GE.AND P1, PT, R10, RZ, PT ;  /* 0x000000ff0a00720c */ /* 0x000fe20003f26270 */
[----:B------:R-:W-:-:S02]  /*17f30*/  IMAD R7, R8, R4, R7 ;  /* 0x0000000408077224 */ /* 0x000fc400078e0207 */
[--C-:B------:R-:W-:Y:S01]  /*17f40*/  @!P5 IMAD.IADD R17, R17, 0x1, -R8.reuse ;  /* 0x000000011111d824 */ /* 0x100fe200078e0a08 */
[----:B------:R-:W-:Y:S01]  /*17f50*/  ISETP.GT.U32.AND P5, PT, R8, R21, PT ;  /* 0x000000150800720c */ /* 0x000fe20003fa4070 */
[--C-:B------:R-:W-:Y:S01]  /*17f60*/  @!P2 IMAD.IADD R22, R22, 0x1, -R8.reuse ;  /* 0x000000011616a824 */ /* 0x100fe200078e0a08 */
[----:B------:R0:W-:Y:S01]  /*17f70*/  STL [R1+0x109c], R12 ;  /* 0x00109c0c01007387 */ /* 0x0001e20000100800 */
[----:B------:R-:W-:Y:S01]  /*17f80*/  @!P6 IMAD.IADD R13, R13, 0x1, -R8 ;  /* 0x000000010d0de824 */ /* 0x000fe200078e0a08 */
[----:B------:R-:W-:Y:S01]  /*17f90*/  ISETP.GT.U32.AND P6, PT, R8, R7, PT ;  /* 0x000000070800720c */ /* 0x000fe20003fc4070 */
[----:B------:R-:W-:Y:S01]  /*17fa0*/  VIADD R14, R0, 0x1cd ;  /* 0x000001cd000e7836 */ /* 0x000fe20000000000 */
[----:B------:R-:W-:Y:S01]  /*17fb0*/  ISETP.GT.U32.AND P2, PT, R8, R22, PT ;  /* 0x000000160800720c */ /* 0x000fe20003f44070 */
[----:B------:R-:W-:-:S03]  /*17fc0*/  IMAD.HI.U32 R10, R9, R15, RZ ;  /* 0x0000000f090a7227 */ /* 0x000fc600078e00ff */
[----:B------:R1:W-:Y:S01]  /*17fd0*/  STL [R1+0x208], R14 ;  /* 0x0002080e01007387 */ /* 0x0003e20000100800 */
[----:B------:R-:W-:Y:S01]  /*17fe0*/  IMAD.MOV R10, RZ, RZ, -R10 ;  /* 0x000000ffff0a7224 */ /* 0x000fe200078e0a0a */
[----:B------:R-:W-:Y:S01]  /*17ff0*/  IABS R76, R14 ;  /* 0x0000000e004c7213 */ /* 0x000fe20000000000 */
[----:B0-----:R-:W-:Y:S02]  /*18000*/  VIADD R12, R0, 0x1ce ;  /* 0x000001ce000c7836 */ /* 0x001fe40000000000 */
[--C-:B------:R-:W-:Y:S02]  /*18010*/  @!P5 IMAD.IADD R21, R21, 0x1, -R8.reuse ;  /* 0x000000011515d824 */ /* 0x100fe400078e0a08 */
[C---:B------:R-:W-:Y:S01]  /*18020*/  IMAD R15, R8.reuse, R10, R15 ;  /* 0x0000000a080f7224 */ /* 0x040fe200078e020f */
[----:B------:R-:W-:Y:S01]  /*18030*/  STL [R1+0x20c], R12 ;  /* 0x00020c0c01007387 */ /* 0x000fe20000100800 */
[----:B------:R-:W-:Y:S01]  /*18040*/  IABS R74, R12 ;  /* 0x0000000c004a7213 */ /* 0x000fe20000000000 */
[--C-:B------:R-:W-:Y:S01]  /*18050*/  @!P6 IMAD.IADD R7, R7, 0x1, -R8.reuse ;  /* 0x000000010707e824 */ /* 0x100fe200078e0a08 */
[----:B------:R-:W-:Y:S01]  /*18060*/  ISETP.GT.U32.AND P5, PT, R8, R21, PT ;  /* 0x000000150800720c */ /* 0x000fe20003fa4070 */
[----:B------:R-:W-:Y:S01]  /*18070*/  STL [R1+0x1088], R3 ;  /* 0x0010880301007387 */ /* 0x000fe20000100800 */
[----:B------:R-:W-:Y:S01]  /*18080*/  @!P2 IMAD.IADD R22, R22, 0x1, -R8 ;  /* 0x000000011616a824 */ /* 0x000fe200078e0a08 */
[C---:B------:R-:W-:Y:S01]  /*18090*/  ISETP.GT.U32.AND P2, PT, R8.reuse, R15, PT ;  /* 0x0000000f0800720c */ /* 0x040fe20003f44070 */
[----:B------:R-:W-:Y:S01]  /*180a0*/  IMAD.HI.U32 R2, R9, R74, RZ ;  /* 0x0000004a09027227 */ /* 0x000fe200078e00ff */
[----:B------:R0:W-:Y:S01]  /*180b0*/  STL [R1+0x10a8], R6 ;  /* 0x0010a80601007387 */ /* 0x0001e20000100800 */
[----:B------:R-:W-:-:S02]  /*180c0*/  ISETP.GT.U32.AND P6, PT, R8, R7, PT ;  /* 0x000000070800720c */ /* 0x000fc40003fc4070 */
[----:B------:R-:W-:Y:S02]  /*180d0*/  IMAD.MOV R2, RZ, RZ, -R2 ;  /* 0x000000ffff027224 */ /* 0x000fe400078e0a02 */
[----:B-1----:R-:W-:Y:S02]  /*180e0*/  VIADD R14, R0, 0x1d1 ;  /* 0x000001d1000e7836 */ /* 0x002fe40000000000 */
[----:B------:R-:W-:Y:S02]  /*180f0*/  IMAD R74, R8, R2, R74 ;  /* 0x00000002084a7224 */ /* 0x000fe400078e024a */
[----:B------:R-:W-:Y:S02]  /*18100*/  @!P5 IMAD.IADD R21, R21, 0x1, -R8 ;  /* 0x000000011515d824 */ /* 0x000fe400078e0a08 */
[----:B0-----:R-:W-:Y:S01]  /*18110*/  VIADD R6, R0, 0x1cf ;  /* 0x000001cf00067836 */ /* 0x001fe20000000000 */
[----:B------:R-:W-:Y:S01]  /*18120*/  ISETP.GT.U32.AND P5, PT, R8, R74, PT ;  /* 0x0000004a0800720c */ /* 0x000fe20003fa4070 */
[----:B------:R-:W-:-:S03]  /*18130*/  IMAD.HI.U32 R3, R9, R76, RZ ;  /* 0x0000004c09037227 */ /* 0x000fc600078e00ff */
[----:B------:R-:W-:Y:S01]  /*18140*/  IABS R11, R6 ;  /* 0x00000006000b7213 */ /* 0x000fe20000000000 */
[--C-:B------:R-:W-:Y:S01]  /*18150*/  @!P2 IMAD.IADD R15, R15, 0x1, -R8.reuse ;  /* 0x000000010f0fa824 */ /* 0x100fe200078e0a08 */
[----:B------:R0:W-:Y:S01]  /*18160*/  STL [R1+0x1f4], R6 ;  /* 0x0001f40601007387 */ /* 0x0001e20000100800 */
[----:B------:R-:W-:Y:S02]  /*18170*/  @!P6 IMAD.IADD R7, R7, 0x1, -R8 ;  /* 0x000000010707e824 */ /* 0x000fe400078e0a08 */
[----:B------:R-:W-:Y:S01]  /*18180*/  IMAD.HI.U32 R12, R9, R11, RZ ;  /* 0x0000000b090c7227 */ /* 0x000fe200078e00ff */
[C---:B------:R-:W-:Y:S01]  /*18190*/  ISETP.GT.U32.AND P2, PT, R8.reuse, R15, PT ;  /* 0x0000000f0800720c */ /* 0x040fe20003f44070 */
[----:B------:R-:W-:Y:S02]  /*181a0*/  STL [R1+0x10c], R28 ;  /* 0x00010c1c01007387 */ /* 0x000fe40000100800 */
[----:B------:R-:W-:Y:S02]  /*181b0*/  IMAD.MOV R12, RZ, RZ, -R12 ;  /* 0x000000ffff0c7224 */ /* 0x000fe400078e0a0c */
[----:B------:R-:W-:Y:S01]  /*181c0*/  IMAD.MOV R3, RZ, RZ, -R3 ;  /* 0x000000ffff037224 */ /* 0x000fe200078e0a03 */
[----:B0-----:R-:W-:Y:S01]  /*181d0*/  IABS R6, R14 ;  /* 0x0000000e00067213 */ /* 0x001fe20000000000 */
[C---:B------:R-:W-:Y:S01]  /*181e0*/  IMAD R26, R8.reuse, R12, R11 ;  /* 0x0000000c081a7224 */ /* 0x040fe200078e020b */
[----:B------:R-:W-:Y:S01]  /*181f0*/  IABS R11, R27 ;  /* 0x0000001b000b7213 */ /* 0x000fe20000000000 */
[----:B------:R-:W-:Y:S01]  /*18200*/  IMAD R76, R8, R3, R76 ;  /* 0x00000003084c7224 */ /* 0x000fe200078e024c */
[----:B------:R-:W-:Y:S01]  /*18210*/  STL [R1+0x118], R27 ;  /* 0x0001181b01007387 */ /* 0x000fe20000100800 */
[----:B------:R-:W-:Y:S01]  /*18220*/  VIADD R3, R0, 0x1d8 ;  /* 0x000001d800037836 */ /* 0x000fe20000000000 */
[----:B------:R-:W-:Y:S01]  /*18230*/  ISETP.GT.U32.AND P6, PT, R8, R26, PT ;  /* 0x0000001a0800720c */ /* 0x000fe20003fc4070 */
[--C-:B------:R-:W-:Y:S01]  /*18240*/  @!P5 IMAD.IADD R74, R74, 0x1, -R8.reuse ;  /* 0x000000014a4ad824 */ /* 0x100fe200078e0a08 */
[----:B------:R-:W-:Y:S01]  /*18250*/  STL [R1+0x120], R24 ;  /* 0x0001201801007387 */ /* 0x000fe20000100800 */
[----:B------:R-:W-:Y:S01]  /*18260*/  @!P2 IMAD.IADD R15, R15, 0x1, -R8 ;  /* 0x000000010f0fa824 */ /* 0x000fe200078e0a08 */
[----:B------:R-:W-:Y:S01]  /*18270*/  IABS R4, R3 ;  /* 0x0000000300047213 */ /* 0x000fe20000000000 */
[----:B------:R-:W-:Y:S01]  /*18280*/  @!P0 IMAD.MOV R22, RZ, RZ, -R22 ;  /* 0x000000ffff168224 */ /* 0x000fe200078e0a16 */
[----:B------:R-:W-:Y:S01]  /*18290*/  ISETP.GT.U32.AND P2, PT, R8, R76, PT ;  /* 0x0000004c0800720c */ /* 0x000fe20003f44070 */
[----:B------:R-:W-:Y:S01]  /*182a0*/  VIADD R16, R0, 0x1d0 ;  /* 0x000001d000107836 */ /* 0x000fe20000000000 */
[----:B------:R-:W-:Y:S01]  /*182b0*/  IABS R12, R24 ;  /* 0x00000018000c7213 */ /* 0x000fe20000000000 */
[----:B------:R-:W-:Y:S01]  /*182c0*/  IMAD.HI.U32 R5, R9, R4, RZ ;  /* 0x0000000409057227 */ /* 0x000fe200078e00ff */
[----:B------:R0:W-:Y:S02]  /*182d0*/  STL [R1+0x1080], R22 ;  /* 0x0010801601007387 */ /* 0x0001e40000100800 */
[----:B------:R-:W-:Y:S01]  /*182e0*/  IABS R2, R16 ;  /* 0x0000001000027213 */ /* 0x000fe20000000000 */
[----:B------:R-:W-:Y:S01]  /*182f0*/  @!P6 IMAD.IADD R26, R26, 0x1, -R8 ;  /* 0x000000011a1ae824 */ /* 0x000fe200078e0a08 */
[----:B------:R-:W-:Y:S01]  /*18300*/  ISETP.GT.U32.AND P6, PT, R8, R74, PT ;  /* 0x0000004a0800720c */ /* 0x000fe20003fc4070 */
[----:B------:R-:W-:-:S02]  /*18310*/  IMAD.MOV R5, RZ, RZ, -R5 ;  /* 0x000000ffff057224 */ /* 0x000fc400078e0a05 */
[----:B------:R-:W-:Y:S01]  /*18320*/  IMAD.HI.U32 R10, R9, R6, RZ ;  /* 0x00000006090a7227 */ /* 0x000fe200078e00ff */
[----:B------:R-:W-:-:S03]  /*18330*/  ISETP.GT.U32.AND P0, PT, R8, R26, PT ;  /* 0x0000001a0800720c */ /* 0x000fc60003f04070 */
[----:B------:R-:W-:Y:S01]  /*18340*/  IMAD R4, R8, R5, R4 ;  /* 0x0000000508047224 */ /* 0x000fe200078e0204 */
[----:B------:R-:W-:Y:S01]  /*18350*/  IABS R5, R54 ;  /* 0x0000003600057213 */ /* 0x000fe20000000000 */
[----:B0-----:R-:W-:-:S04]  /*18360*/  IMAD.HI.U32 R22, R9, R11, RZ ;  /* 0x0000000b09167227 */ /* 0x001fc800078e00ff */
[--C-:B------:R-:W-:Y:S01]  /*18370*/  @!P6 IMAD.IADD R74, R74, 0x1, -R8.reuse ;  /* 0x000000014a4ae824 */ /* 0x100fe200078e0a08 */
[----:B------:R-:W-:Y:S01]  /*18380*/  ISETP.GT.U32.AND P6, PT, R8, R4, PT ;  /* 0x000000040800720c */ /* 0x000fe20003fc4070 */
[----:B------:R-:W-:Y:S02]  /*18390*/  @!P2 IMAD.IADD R76, R76, 0x1, -R8 ;  /* 0x000000014c4ca824 */ /* 0x000fe400078e0a08 */
[----:B------:R-:W-:Y:S02]  /*183a0*/  IMAD.MOV R22, RZ, RZ, -R22 ;  /* 0x000000ffff167224 */ /* 0x000fe400078e0a16 */
[----:B------:R-:W-:Y:S01]  /*183b0*/  IMAD.MOV R10, RZ, RZ, -R10 ;  /* 0x000000ffff0a7224 */ /* 0x000fe200078e0a0a */
[C---:B------:R-:W-:Y:S01]  /*183c0*/  ISETP.GT.U32.AND P5, PT, R8.reuse, R76, PT ;  /* 0x0000004c0800720c */ /* 0x040fe20003fa4070 */
[----:B------:R-:W-:Y:S02]  /*183d0*/  IMAD R11, R8, R22, R11 ;  /* 0x00000016080b7224 */ /* 0x000fe400078e020b */
[----:B------:R-:W-:-:S04]  /*183e0*/  IMAD.HI.U32 R23, R9, R2, RZ ;  /* 0x0000000209177227 */ /* 0x000fc800078e00ff */
[----:B------:R-:W-:Y:S01]  /*183f0*/  IMAD R6, R8, R10, R6 ;  /* 0x0000000a08067224 */ /* 0x000fe200078e0206 */
[----:B------:R-:W-:Y:S01]  /*18400*/  IABS R10, R28 ;  /* 0x0000001c000a7213 */ /* 0x000fe20000000000 */
[----:B------:R-:W-:Y:S01]  /*18410*/  @!P6 IMAD.IADD R4, R4, 0x1, -R8 ;  /* 0x000000010404e824 */ /* 0x000fe200078e0a08 */
[----:B------:R-:W-:Y:S01]  /*18420*/  ISETP.GT.U32.AND P6, PT, R8, R11, PT ;  /* 0x0000000b0800720c */ /* 0x000fe20003fc4070 */
[----:B------:R-:W-:Y:S02]  /*18430*/  IMAD.MOV R23, RZ, RZ, -R23 ;  /* 0x000000ffff177224 */ /* 0x000fe400078e0a17 */
[----:B------:R-:W-:-:S04]  /*18440*/  IMAD.HI.U32 R24, R9, R10, RZ ;  /* 0x0000000a09187227 */ /* 0x000fc800078e00ff */
[----:B------:R-:W-:Y:S02]  /*18450*/  @!P0 IMAD.IADD R26, R26, 0x1, -R8 ;  /* 0x000000011a1a8824 */ /* 0x000fe400078e0a08 */
[C---:B------:R-:W-:Y:S02]  /*18460*/  IMAD R2, R8.reuse, R23, R2 ;  /* 0x0000001708027224 */ /* 0x040fe400078e0202 */
[----:B------:R-:W-:Y:S01]  /*18470*/  IMAD.HI.U32 R23, R9, R5, RZ ;  /* 0x0000000509177227 */ /* 0x000fe200078e00ff */
[----:B------:R0:W-:Y:S02]  /*18480*/  STL [R1+0x180], R26 ;  /* 0x0001801a01007387 */ /* 0x0001e40000100800 */
[----:B------:R-:W-:Y:S01]  /*18490*/  ISETP.GT.U32.AND P2, PT, R8, R2, PT ;  /* 0x000000020800720c */ /* 0x000fe20003f44070 */
[----:B------:R-:W-:Y:S02]  /*184a0*/  IMAD.MOV R24, RZ, RZ, -R24 ;  /* 0x000000ffff187224 */ /* 0x000fe400078e0a18 */
[----:B------:R-:W-:Y:S01]  /*184b0*/  @!P5 IMAD.IADD R76, R76, 0x1, -R8 ;  /* 0x000000014c4cd824 */ /* 0x000fe200078e0a08 */
[----:B------:R-:W-:Y:S01]  /*184c0*/  ISETP.GT.U32.AND P5, PT, R8, R6, PT ;  /* 0x000000060800720c */ /* 0x000fe20003fa4070 */
[----:B------:R-:W-:-:S02]  /*184d0*/  IMAD.MOV R23, RZ, RZ, -R23 ;  /* 0x000000ffff177224 */ /* 0x000fc400078e0a17 */
[----:B------:R-:W-:Y:S02]  /*184e0*/  IMAD R10, R8, R24, R10 ;  /* 0x00000018080a7224 */ /* 0x000fe400078e020a */
[C---:B0-----:R-:W-:Y:S02]  /*184f0*/  VIADD R26, R0.reuse, 0x1e9 ;  /* 0x000001e9001a7836 */ /* 0x041fe40000000000 */
[----:B------:R-:W-:Y:S02]  /*18500*/  VIADD R24, R0, 0x1f0 ;  /* 0x000001f000187836 */ /* 0x000fe40000000000 */
[----:B------:R-:W-:Y:S01]  /*18510*/  @!P4 IMAD.MOV R17, RZ, RZ, -R17 ;  /* 0x000000ffff11c224 */ /* 0x000fe200078e0a11 */
[----:B------:R-:W-:Y:S01]  /*18520*/  IABS R22, R26 ;  /* 0x0000001a00167213 */ /* 0x000fe20000000000 */
[--C-:B------:R-:W-:Y:S01]  /*18530*/  @!P6 IMAD.IADD R11, R11, 0x1, -R8.reuse ;  /* 0x000000010b0be824 */ /* 0x100fe200078e0a08 */
[C---:B------:R-:W-:Y:S01]  /*18540*/  ISETP.GT.U32.AND P4, PT, R8.reuse, R4, PT ;  /* 0x000000040800720c */ /* 0x040fe20003f84070 */
[----:B------:R-:W-:Y:S01]  /*18550*/  @!P1 IMAD.MOV R13, RZ, RZ, -R13 ;  /* 0x000000ffff0d9224 */ /* 0x000fe200078e0a0d */
[----:B------:R0:W-:Y:S01]  /*18560*/  STL [R1+0xfc], R26 ;  /* 0x0000fc1a01007387 */ /* 0x0001e20000100800 */
[C---:B------:R-:W-:Y:S01]  /*18570*/  IMAD R5, R8.reuse, R23, R5 ;  /* 0x0000001708057224 */ /* 0x040fe200078e0205 */
[C---:B------:R-:W-:Y:S01]  /*18580*/  ISETP.GT.U32.AND P6, PT, R8.reuse, R11, PT ;  /* 0x0000000b0800720c */ /* 0x040fe20003fc4070 */
[----:B------:R-:W-:Y:S01]  /*18590*/  IMAD.HI.U32 R23, R9, R12, RZ ;  /* 0x0000000c09177227 */ /* 0x000fe200078e00ff */
[----:B------:R-:W-:Y:S02]  /*185a0*/  STL [R1+0x104], R24 ;  /* 0x0001041801007387 */ /* 0x000fe40000100800 */
[----:B------:R-:W-:Y:S01]  /*185b0*/  ISETP.GT.U32.AND P0, PT, R8, R5, PT ;  /* 0x000000050800720c */ /* 0x000fe20003f04070 */
[----:B------:R-:W-:Y:S01]  /*185c0*/  IMAD.MOV R23, RZ, RZ, -R23 ;  /* 0x000000ffff177224 */ /* 0x000fe200078e0a17 */
[----:B------:R-:W-:Y:S01]  /*185d0*/  STL [R1+0x110], R17 ;  /* 0x0001101101007387 */ /* 0x000fe20000100800 */
[--C-:B------:R-:W-:Y:S01]  /*185e0*/  @!P5 IMAD.IADD R6, R6, 0x1, -R8.reuse ;  /* 0x000000010606d824 */ /* 0x100fe200078e0a08 */
[----:B------:R-:W-:Y:S01]  /*185f0*/  ISETP.GT.U32.AND P5, PT, R8, R10, PT ;  /* 0x0000000a0800720c */ /* 0x000fe20003fa4070 */
[----:B------:R-:W-:Y:S01]  /*18600*/  @!P2 IMAD.IADD R2, R2, 0x1, -R8 ;  /* 0x000000010202a824 */ /* 0x000fe200078e0a08 */
[----:B------:R1:W-:Y:S01]  /*18610*/  STL [R1+0x108], R13 ;  /* 0x0001080d01007387 */ /* 0x0003e20000100800 */
[----:B------:R-:W-:-:S02]  /*18620*/  IMAD R12, R8, R23, R12 ;  /* 0x00000017080c7224 */ /* 0x000fc400078e020c */
[--C-:B------:R-:W-:Y:S01]  /*18630*/  @!P4 IMAD.IADD R4, R4, 0x1, -R8.reuse ;  /* 0x000000010404c824 */ /* 0x100fe200078e0a08 */
[C---:B------:R-:W-:Y:S01]  /*18640*/  ISETP.GT.U32.AND P2, PT, R8.reuse, R2, PT ;  /* 0x000000020800720c */ /* 0x040fe20003f44070 */
[--C-:B------:R-:W-:Y:S01]  /*18650*/  @!P6 IMAD.IADD R11, R11, 0x1, -R8.reuse ;  /* 0x000000010b0be824 */ /* 0x100fe200078e0a08 */
[C---:B------:R-:W-:Y:S01]  /*18660*/  ISETP.GT.U32.AND P4, PT, R8.reuse, R12, PT ;  /* 0x0000000c0800720c */ /* 0x040fe20003f84070 */
[----:B------:R-:W-:Y:S01]  /*18670*/  @!P0 IMAD.IADD R5, R5, 0x1, -R8 ;  /* 0x0000000105058824 */ /* 0x000fe200078e0a08 */
[----:B------:R-:W-:Y:S01]  /*18680*/  ISETP.GT.U32.AND P0, PT, R8, R6, PT ;  /* 0x000000060800720c */ /* 0x000fe20003f04070 */
[----:B0-----:R-:W-:Y:S02]  /*18690*/  VIADD R26, R0, 0x1f1 ;  /* 0x000001f1001a7836 */ /* 0x001fe40000000000 */
[----:B-1----:R-:W-:-:S03]  /*186a0*/  IMAD.HI.U32 R13, R9, R22, RZ ;  /* 0x00000016090d7227 */ /* 0x002fc600078e00ff */
[----:B------:R0:W-:Y:S01]  /*186b0*/  STL [R1+0x11c], R26 ;  /* 0x00011c1a01007387 */ /* 0x0001e20000100800 */
[----:B------:R-:W-:Y:S02]  /*186c0*/  IMAD.MOV R13, RZ, RZ, -R13 ;  /* 0x000000ffff0d7224 */ /* 0x000fe400078e0a0d */
[----:B------:R-:W-:Y:S01]  /*186d0*/  @!P5 IMAD.IADD R10, R10, 0x1, -R8 ;  /* 0x000000010a0ad824 */ /* 0x000fe200078e0a08 */
[C---:B------:R-:W-:Y:S01]  /*186e0*/  ISETP.GT.U32.AND P5, PT, R8.reuse, R5, PT ;  /* 0x000000050800720c */ /* 0x040fe20003fa4070 */
[----:B------:R-:W-:Y:S02]  /*186f0*/  IMAD R13, R8, R13, R22 ;  /* 0x0000000d080d7224 */ /* 0x000fe400078e0216 */
[--C-:B------:R-:W-:Y:S01]  /*18700*/  @!P2 IMAD.IADD R2, R2, 0x1, -R8.reuse ;  /* 0x000000010202a824 */ /* 0x100fe200078e0a08 */
[----:B------:R-:W-:Y:S01]  /*18710*/  ISETP.GT.U32.AND P1, PT, R8, R10, PT ;  /* 0x0000000a0800720c */ /* 0x000fe20003f24070 */
[----:B------:R-:W-:Y:S01]  /*18720*/  @!P4 IMAD.IADD R12, R12, 0x1, -R8 ;  /* 0x000000010c0cc824 */ /* 0x000fe200078e0a08 */
[----:B------:R-:W-:Y:S01]  /*18730*/  ISETP.GT.U32.AND P6, PT, R8, R13, PT ;  /* 0x0000000d0800720c */ /* 0x000fe20003fc4070 */
[C---:B------:R-:W-:Y:S01]  /*18740*/  VIADD R23, R0.reuse, 0x1f9 ;  /* 0x000001f900177836 */ /* 0x040fe20000000000 */
[----:B------:R-:W-:Y:S01]  /*18750*/  ISETP.GE.AND P2, PT, R19, RZ, PT ;  /* 0x000000ff1300720c */ /* 0x000fe20003f46270 */
[----:B------:R-:W-:Y:S01]  /*18760*/  @!P3 IMAD.MOV R15, RZ, RZ, -R15 ;  /* 0x000000ffff0fb224 */ /* 0x000fe200078e0a0f */
[----:B------:R-:W-:Y:S01]  /*18770*/  IABS R19, R24 ;  /* 0x0000001800137213 */ /* 0x000fe20000000000 */
[----:B------:R-:W-:-:S02]  /*18780*/  VIADD R24, R0, 0x1f8 ;  /* 0x000001f800187836 */ /* 0x000fc40000000000 */
[--C-:B------:R-:W-:Y:S01]  /*18790*/  @!P5 IMAD.IADD R5, R5, 0x1, -R8.reuse ;  /* 0x000000010505d824 */ /* 0x100fe200078e0a08 */
[----:B------:R-:W-:Y:S01]  /*187a0*/  ISETP.GE.AND P5, PT, R16, RZ, PT ;  /* 0x000000ff1000720c */ /* 0x000fe20003fa6270 */
[----:B------:R-:W-:Y:S01]  /*187b0*/  IMAD.HI.U32 R17, R9, R19, RZ ;  /* 0x0000001309117227 */ /* 0x000fe200078e00ff */
[----:B------:R-:W-:Y:S01]  /*187c0*/  IABS R16, R26 ;  /* 0x0000001a00107213 */ /* 0x000fe20000000000 */
[----:B------:R-:W-:Y:S02]  /*187d0*/  STL [R1+0x130], R24 ;  /* 0x0001301801007387 */ /* 0x000fe40000100800 */
[--C-:B------:R-:W-:Y:S01]  /*187e0*/  @!P6 IMAD.IADD R13, R13, 0x1, -R8.reuse ;  /* 0x000000010d0de824 */ /* 0x100fe200078e0a08 */
[----:B------:R-:W-:Y:S01]  /*187f0*/  ISETP.GT.U32.AND P6, PT, R8, R12, PT ;  /* 0x0000000c0800720c */ /* 0x000fe20003fc4070 */
[----:B------:R-:W-:Y:S01]  /*18800*/  IMAD.MOV R17, RZ, RZ, -R17 ;  /* 0x000000ffff117224 */ /* 0x000fe200078e0a11 */
[----:B------:R-:W-:Y:S01]  /*18810*/  STL [R1+0x13c], R23 ;  /* 0x00013c1701007387 */ /* 0x000fe20000100800 */
[----:B------:R-:W-:Y:S01]  /*18820*/  @!P1 IMAD.IADD R10, R10, 0x1, -R8 ;  /* 0x000000010a0a9824 */ /* 0x000fe200078e0a08 */
[----:B------:R-:W-:Y:S01]  /*18830*/  ISETP.GE.AND P1, PT, R14, RZ, PT ;  /* 0x000000ff0e00720c */ /* 0x000fe20003f26270 */
[C---:B------:R-:W-:Y:S01]  /*18840*/  IMAD R14, R8.reuse, R17, R19 ;  /* 0x00000011080e7224 */ /* 0x040fe200078e0213 */
[----:B------:R-:W-:Y:S01]  /*18850*/  IABS R17, R24 ;  /* 0x0000001800117213 */ /* 0x000fe20000000000 */
[----:B------:R-:W-:Y:S01]  /*18860*/  IMAD.HI.U32 R22, R9, R16, RZ ;  /* 0x0000001009167227 */ /* 0x000fe200078e00ff */
[----:B------:R1:W-:Y:S01]  /*18870*/  STL [R1+0x107c], R15 ;  /* 0x00107c0f01007387 */ /* 0x0003e20000100800 */
[----:B------:R-:W-:-:S02]  /*18880*/  ISETP.GT.U32.AND P3, PT, R8, R13, PT ;  /* 0x0000000d0800720c */ /* 0x000fc40003f64070 */
[----:B------:R-:W-:Y:S02]  /*18890*/  IMAD.MOV R22, RZ, RZ, -R22 ;  /* 0x000000ffff167224 */ /* 0x000fe400078e0a16 */
[----:B------:R-:W-:Y:S01]  /*188a0*/  @!P6 IMAD.IADD R12, R12, 0x1, -R8 ;  /* 0x000000010c0ce824 */ /* 0x000fe200078e0a08 */
[C---:B------:R-:W-:Y:S01]  /*188b0*/  ISETP.GT.U32.AND P6, PT, R8.reuse, R14, PT ;  /* 0x0000000e0800720c */ /* 0x040fe20003fc4070 */
[----:B------:R-:W-:Y:S02]  /*188c0*/  IMAD R16, R8, R22, R16 ;  /* 0x0000001608107224 */ /* 0x000fe400078e0210 */
[----:B------:R-:W-:Y:S02]  /*188d0*/  VIADD R19, R0, 0x105 ;  /* 0x0000010500137836 */ /* 0x000fe40000000000 */
[--C-:B------:R-:W-:Y:S01]  /*188e0*/  @!P0 IMAD.IADD R6, R6, 0x1, -R8.reuse ;  /* 0x0000000106068824 */ /* 0x100fe200078e0a08 */
[----:B------:R-:W-:Y:S01]  /*188f0*/  ISETP.GE.AND P0, PT, R18, RZ, PT ;  /* 0x000000ff1200720c */ /* 0x000fe20003f06270 */
[----:B0-----:R-:W-:Y:S01]  /*18900*/  IMAD.U32 R26, RZ, RZ, UR8 ;  /* 0x00000008ff1a7e24 */ /* 0x001fe2000f8e00ff */
[----:B------:R-:W-:Y:S01]  /*18910*/  ISETP.GE.AND P4, PT, R19, RZ, PT ;  /* 0x000000ff1300720c */ /* 0x000fe20003f86270 */
[--C-:B------:R-:W-:Y:S01]  /*18920*/  @!P3 IMAD.IADD R13, R13, 0x1, -R8.reuse ;  /* 0x000000010d0db824 */ /* 0x100fe200078e0a08 */
[----:B------:R-:W-:Y:S01]  /*18930*/  IABS R19, R19 ;  /* 0x0000001300137213 */ /* 0x000fe20000000000 */
[----:B------:R-:W-:Y:S01]  /*18940*/  IMAD.U32 R28, RZ, RZ, UR8 ;  /* 0x00000008ff1c7e24 */ /* 0x000fe2000f8e00ff */
[----:B------:R-:W-:Y:S01]  /*18950*/  IABS R18, R23 ;  /* 0x0000001700127213 */ /* 0x000fe20000000000 */
[----:B------:R-:W-:Y:S01]  /*18960*/  @!P6 IMAD.IADD R14, R14, 0x1, -R8 ;  /* 0x000000010e0ee824 */ /* 0x000fe200078e0a08 */
[----:B------:R-:W-:Y:S01]  /*18970*/  ISETP.GE.AND P3, PT, R3, RZ, PT ;  /* 0x000000ff0300720c */ /* 0x000fe20003f66270 */
[----:B-1----:R-:W-:-:S02]  /*18980*/  IMAD.MOV.U32 R15, RZ, RZ, R19 ;  /* 0x000000ffff0f7224 */ /* 0x002fc400078e0013 */
[----:B------:R-:W-:Y:S01]  /*18990*/  IMAD.HI.U32 R19, R9, R17, RZ ;  /* 0x0000001109137227 */ /* 0x000fe200078e00ff */
[----:B------:R-:W-:-:S03]  /*189a0*/  ISETP.GT.U32.AND P6, PT, R8, R14, PT ;  /* 0x0000000e0800720c */ /* 0x000fc60003fc4070 */
[----:B------:R-:W-:Y:S02]  /*189b0*/  IMAD.MOV R19, RZ, RZ, -R19 ;  /* 0x000000ffff137224 */ /* 0x000fe400078e0a13 */
[----:B------:R-:W-:-:S04]  /*189c0*/  IMAD.HI.U32 R24, R9, R18, RZ ;  /* 0x0000001209187227 */ /* 0x000fc800078e00ff */
[----:B------:R-:W-:Y:S01]  /*189d0*/  IMAD R17, R8, R19, R17 ;  /* 0x0000001308117224 */ /* 0x000fe200078e0211 */
[----:B------:R-:W-:Y:S01]  /*189e0*/  SHF.R.U32.HI R19, RZ, 0x6, R25 ;  /* 0x00000006ff137819 */ /* 0x000fe20000011619 */
[----:B------:R-:W-:Y:S02]  /*189f0*/  IMAD.MOV R3, RZ, RZ, -R24 ;  /* 0x000000ffff037224 */ /* 0x000fe400078e0a18 */
[----:B------:R-:W-:Y:S01]  /*18a00*/  @!P6 IMAD.IADD R14, R14, 0x1, -R8 ;  /* 0x000000010e0ee824 */ /* 0x000fe200078e0a08 */
[C---:B------:R-:W-:Y:S01]  /*18a10*/  ISETP.GT.U32.AND P6, PT, R8.reuse, R16, PT ;  /* 0x000000100800720c */ /* 0x040fe20003fc4070 */
[----:B------:R-:W-:Y:S01]  /*18a20*/  IMAD R18, R8, R3, R18 ;  /* 0x0000000308127224 */ /* 0x000fe200078e0212 */
[----:B------:R-:W-:Y:S01]  /*18a30*/  SGXT.U32 R19, R19, 0x1 ;  /* 0x000000011313781a */ /* 0x000fe20000000000 */
[----:B------:R-:W-:-:S04]  /*18a40*/  IMAD.HI.U32 R23, R9, R15, RZ ;  /* 0x0000000f09177227 */ /* 0x000fc800078e00ff */
[----:B------:R-:W-:Y:S02]  /*18a50*/  IMAD.MOV R23, RZ, RZ, -R23 ;  /* 0x000000ffff177224 */ /* 0x000fe400078e0a17 */
[----:B------:R-:W-:Y:S02]  /*18a60*/  IMAD.MOV.U32 R3, RZ, RZ, R21 ;  /* 0x000000ffff037224 */ /* 0x000fe400078e0015 */
[----:B------:R-:W-:Y:S02]  /*18a70*/  IMAD R15, R8, R23, R15 ;  /* 0x00000017080f7224 */ /* 0x000fe400078e020f */
[----:B------:R-:W-:Y:S02]  /*18a80*/  @!P6 IMAD.IADD R16, R16, 0x1, -R8 ;  /* 0x000000011010e824 */ /* 0x000fe400078e0a08 */
[----:B------:R-:W-:Y:S02]  /*18a90*/  @!P2 IMAD.MOV R3, RZ, RZ, -R3 ;  /* 0x000000ffff03a224 */ /* 0x000fe400078e0a03 */
[----:B------:R-:W-:Y:S01]  /*18aa0*/  IMAD R77, R19, UR8, RZ ;  /* 0x00000008134d7c24 */ /* 0x000fe2000f8e02ff */
[----:B------:R-:W-:Y:S01]  /*18ab0*/  ISETP.GT.U32.AND P6, PT, R8, R16, PT ;  /* 0x000000100800720c */ /* 0x000fe20003fc4070 */
[----:B------:R-:W-:Y:S01]  /*18ac0*/  IMAD.U32 R25, RZ, RZ, UR8 ;  /* 0x00000008ff197e24 */ /* 0x000fe2000f8e00ff */
[----:B------:R0:W-:Y:S01]  /*18ad0*/  STL [R1+0x1084], R3 ;  /* 0x0010840301007387 */ /* 0x0001e20000100800 */
[----:B------:R-:W-:-:S02]  /*18ae0*/  IMAD R75, R75, 0x2, R77 ;  /* 0x000000024b4b7824 */ /* 0x000fc400078e024d */
[----:B------:R-:W-:Y:S02]  /*18af0*/  IMAD.U32 R24, RZ, RZ, UR8 ;  /* 0x00000008ff187e24 */ /* 0x000fe4000f8e00ff */
[----:B------:R-:W-:Y:S02]  /*18b00*/  IMAD R73, R73, 0x2, R75 ;  /* 0x0000000249497824 */ /* 0x000fe400078e024b */
[----:B------:R-:W-:Y:S02]  /*18b10*/  IMAD.U32 R23, RZ, RZ, UR8 ;  /* 0x00000008ff177e24 */ /* 0x000fe4000f8e00ff */
[----:B------:R-:W-:Y:S02]  /*18b20*/  IMAD R71, R71, 0x2, R73 ;  /* 0x0000000247477824 */ /* 0x000fe400078e0249 */
[----:B------:R-:W-:Y:S01]  /*18b30*/  @!P6 IMAD.IADD R16, R16, 0x1, -R8 ;  /* 0x000000011010e824 */ /* 0x000fe200078e0a08 */
[----:B------:R-:W-:Y:S01]  /*18b40*/  ISETP.GT.U32.AND P6, PT, R8, R17, PT ;  /* 0x000000110800720c */ /* 0x000fe20003fc4070 */
[----:B------:R-:W-:-:S02]  /*18b50*/  IMAD R69, R69, 0x2, R71 ;  /* 0x0000000245457824 */ /* 0x000fc400078e0247 */
[----:B------:R-:W-:Y:S02]  /*18b60*/  IMAD.U32 R27, RZ, RZ, UR8 ;  /* 0x00000008ff1b7e24 */ /* 0x000fe4000f8e00ff */
[----:B------:R-:W-:Y:S02]  /*18b70*/  IMAD R67, R67, 0x2, R69 ;  /* 0x0000000243437824 */ /* 0x000fe400078e0245 */
[----:B------:R-:W-:Y:S02]  /*18b80*/  IMAD.U32 R22, RZ, RZ, UR8 ;  /* 0x00000008ff167e24 */ /* 0x000fe4000f8e00ff */
[----:B------:R-:W-:-:S04]  /*18b90*/  IMAD R65, R65, 0x2, R67 ;  /* 0x0000000241417824 */ /* 0x000fc800078e0243 */
[----:B------:R-:W-:Y:S02]  /*18ba0*/  @!P6 IMAD.IADD R17, R17, 0x1, -R8 ;  /* 0x000000011111e824 */ /* 0x000fe400078e0a08 */
[----:B------:R-:W-:-:S03]  /*18bb0*/  IMAD R63, R63, 0x4, R65 ;  /* 0x000000043f3f7824 */ /* 0x000fc600078e0241 */
[----:B------:R-:W-:Y:S01]  /*18bc0*/  ISETP.GT.U32.AND P6, PT, R8, R17, PT ;  /* 0x000000110800720c */ /* 0x000fe20003fc4070 */
[----:B------:R-:W-:-:S04]  /*18bd0*/  IMAD R61, R61, 0x2, R63 ;  /* 0x000000023d3d7824 */ /* 0x000fc800078e023f */
[----:B------:R-:W-:-:S04]  /*18be0*/  IMAD R59, R59, 0x2, R61 ;  /* 0x000000023b3b7824 */ /* 0x000fc800078e023d */
[----:B------:R-:W-:-:S04]  /*18bf0*/  IMAD R57, R57, 0x2, R59 ;  /* 0x0000000239397824 */ /* 0x000fc800078e023b */
[----:B------:R-:W-:Y:S01]  /*18c00*/  @!P6 IMAD.IADD R17, R17, 0x1, -R8 ;  /* 0x000000011111e824 */ /* 0x000fe200078e0a08 */
        /* <DEDUP_REMOVED lines=11> */
[----:B------:R-:W-:-:S03]  /*18cc0*/  IMAD R46, R46, 0x2, R47 ;  /* 0x000000022e2e7824 */ /* 0x000fc600078e022f */
[----:B------:R-:W-:Y:S01]  /*18cd0*/  ISETP.GT.U32.AND P2, PT, R8, R15, PT ;  /* 0x0000000f0800720c */ /* 0x000fe20003f44070 */
[----:B------:R-:W-:-:S04]  /*18ce0*/  IMAD R45, R45, 0x2, R46 ;  /* 0x000000022d2d7824 */ /* 0x000fc800078e022e */
[----:B------:R-:W-:-:S04]  /*18cf0*/  IMAD R44, R44, 0x2, R45 ;  /* 0x000000022c2c7824 */ /* 0x000fc800078e022d */
[----:B------:R-:W-:Y:S01]  /*18d00*/  @!P6 IMAD.IADD R18, R18, 0x1, -R8 ;  /* 0x000000011212e824 */ /* 0x000fe200078e0a08 */
[----:B------:R-:W-:Y:S01]  /*18d10*/  IADD3 R21, P6, PT, R20, UR16, RZ ;  /* 0x0000001014157c10 */ /* 0x000fe2000ffde0ff */
[----:B------:R-:W-:Y:S01]  /*18d20*/  IMAD R43, R43, 0x2, R44 ;  /* 0x000000022b2b7824 */ /* 0x000fe200078e022c */
[----:B------:R-:W1:Y:S01]  /*18d30*/  LDCU UR16, c[0x0][0x3b0] ;  /* 0x00007600ff1077ac */ /* 0x000e620008000800 */
[----:B------:R-:W-:Y:S01]  /*18d40*/  @!P2 IMAD.IADD R15, R15, 0x1, -R8 ;  /* 0x000000010f0fa824 */ /* 0x000fe200078e0a08 */
[----:B0-----:R-:W-:Y:S01]  /*18d50*/  IADD3 R3, P2, PT, R21, UR4, RZ ;  /* 0x0000000415037c10 */ /* 0x001fe2000ff5e0ff */
[----:B------:R-:W-:Y:S01]  /*18d60*/  IMAD R42, R42, 0x4, R43 ;  /* 0x000000042a2a7824 */ /* 0x000fe200078e022b */
[----:B------:R-:W-:Y:S01]  /*18d70*/  LEA.HI.X.SX32 R20, R20, UR17, 0x1, P6 ;  /* 0x0000001114147c11 */ /* 0x000fe2000b0f0eff */
[----:B------:R-:W-:Y:S02]  /*18d80*/  USHF.L.U32 UR4, UR6, 0x15, URZ ;  /* 0x0000001506047899 */ /* 0x000fe400080006ff */
[----:B------:R0:W-:Y:S01]  /*18d90*/  STL [R1+0x1668], R3 ;  /* 0x0016680301007387 */ /* 0x0001e20000100800 */
[----:B------:R-:W-:Y:S01]  /*18da0*/  LEA.HI.X.SX32 R91, R91, R20, 0x1, P2 ;  /* 0x000000145b5b7211 */ /* 0x000fe200010f0eff */
[----:B------:R-:W-:Y:S01]  /*18db0*/  IMAD R41, R41, 0x2, R42 ;  /* 0x0000000229297824 */ /* 0x000fe200078e022a */
[----:B------:R-:W2:Y:S03]  /*18dc0*/  LDCU UR17, c[0x0][0x39c] ;  /* 0x00007380ff1177ac */ /* 0x000ea60008000800 */
[----:B------:R-:W-:Y:S01]  /*18dd0*/  IMAD R40, R40, 0x2, R41 ;  /* 0x0000000228287824 */ /* 0x000fe200078e0229 */
[----:B0-----:R-:W-:-:S03]  /*18de0*/  IADD3 R3, P6, PT, R21, UR7, RZ ;  /* 0x0000000715037c10 */ /* 0x001fc6000ffde0ff */
[----:B------:R-:W-:Y:S01]  /*18df0*/  IMAD R26, R26, 0x2, R40 ;  /* 0x000000021a1a7824 */ /* 0x000fe200078e0228 */
[----:B------:R-:W-:Y:S01]  /*18e00*/  LEA.HI.X.SX32 R89, R89, R20, 0x1, P6 ;  /* 0x0000001459597211 */ /* 0x000fe200030f0eff */
[----:B------:R0:W-:Y:S02]  /*18e10*/  STL [R1+0x1670], R3 ;  /* 0x0016700301007387 */ /* 0x0001e40000100800 */
[----:B------:R-:W-:Y:S02]  /*18e20*/  IMAD R39, R39, 0x2, R26 ;  /* 0x0000000227277824 */ /* 0x000fe400078e021a */
[----:B------:R3:W-:Y:S02]  /*18e30*/  STL [R1+0x1664], R91 ;  /* 0x0016645b01007387 */ /* 0x0007e40000100800 */
[----:B------:R-:W-:-:S04]  /*18e40*/  IMAD R30, R30, 0x2, R39 ;  /* 0x000000021e1e7824 */ /* 0x000fc800078e0227 */
[----:B------:R-:W-:Y:S01]  /*18e50*/  IMAD R38, R38, 0x2, R30 ;  /* 0x0000000226267824 */ /* 0x000fe200078e021e */
[----:B0-----:R-:W0:Y:S03]  /*18e60*/  LDC R3, c[0x0][0x3a0] ;  /* 0x0000e800ff037b82 */ /* 0x001e260000000800 */
[----:B------:R-:W-:Y:S01]  /*18e70*/  IMAD R25, R25, 0x4, R38 ;  /* 0x0000000419197824 */ /* 0x000fe200078e0226 */
[----:B---3--:R-:W-:Y:S01]  /*18e80*/  IADD3 R91, P2, PT, R21, UR13, RZ ;  /* 0x0000000d155b7c10 */ /* 0x008fe2000ff5e0ff */
[----:B------:R-:W-:Y:S02]  /*18e90*/  ULOP3.LUT UR13, UR4, 0x600000, URZ, 0xc0, !UPT ;  /* 0x00600000040d7892 */ /* 0x000fe4000f8ec0ff */
[----:B------:R-:W-:Y:S01]  /*18ea0*/  IMAD R37, R37, 0x2, R25 ;  /* 0x0000000225257824 */ /* 0x000fe200078e0219 */
[----:B------:R-:W-:Y:S01]  /*18eb0*/  UMOV UR4, 0x1 ;  /* 0x0000000100047882 */ /* 0x000fe20000000000 */
[----:B------:R3:W-:Y:S02]  /*18ec0*/  STL [R1+0x1678], R91 ;  /* 0x0016785b01007387 */ /* 0x0007e40000100800 */
[----:B------:R-:W-:-:S02]  /*18ed0*/  IMAD R29, R29, 0x2, R37 ;  /* 0x000000021d1d7824 */ /* 0x000fc400078e0225 */
[----:B------:R4:W-:Y:S02]  /*18ee0*/  STL [R1+0x166c], R89 ;  /* 0x00166c5901007387 */ /* 0x0009e40000100800 */
[----:B------:R-:W-:Y:S01]  /*18ef0*/  IMAD R36, R36, 0x2, R29 ;  /* 0x0000000224247824 */ /* 0x000fe200078e021d */
[----:B---3--:R-:W-:-:S03]  /*18f00*/  IADD3 R91, P6, PT, R21, UR14, RZ ;  /* 0x0000000e155b7c10 */ /* 0x008fc6000ffde0ff */
[----:B------:R-:W-:Y:S01]  /*18f10*/  IMAD R24, R24, 0x2, R36 ;  /* 0x0000000218187824 */ /* 0x000fe200078e0224 */
[----:B------:R-:W-:Y:S01]  /*18f20*/  UIADD3 UR14, UPT, UPT, UR10, 0x24000, URZ ;  /* 0x000240000a0e7890 */ /* 0x000fe2000fffe0ff */
[-C--:B----4-:R-:W-:Y:S01]  /*18f30*/  LEA.HI.X.SX32 R89, R87, R20.reuse, 0x1, P2 ;  /* 0x0000001457597211 */ /* 0x090fe200010f0eff */
[----:B------:R3:W-:Y:S01]  /*18f40*/  STL [R1+0x1680], R91 ;  /* 0x0016805b01007387 */ /* 0x0007e20000100800 */
[----:B------:R-:W-:Y:S01]  /*18f50*/  IADD3 R87, P2, PT, R21, UR20, RZ ;  /* 0x0000001415577c10 */ /* 0x000fe2000ff5e0ff */
[----:B------:R-:W-:Y:S01]  /*18f60*/  IMAD R35, R35, 0x2, R24 ;  /* 0x0000000223237824 */ /* 0x000fe200078e0218 */
[-C--:B------:R-:W-:Y:S01]  /*18f70*/  LEA.HI.X.SX32 R85, R85, R20.reuse, 0x1, P6 ;  /* 0x0000001455557211 */ /* 0x080fe200030f0eff */
[----:B------:R4:W-:Y:S01]  /*18f80*/  STL [R1+0x1674], R89 ;  /* 0x0016745901007387 */ /* 0x0009e20000100800 */
[----:B------:R-:W-:Y:S01]  /*18f90*/  LEA.HI.X.SX32 R83, R83, R20, 0x1, P2 ;  /* 0x0000001453537211 */ /* 0x000fe200010f0eff */
[----:B------:R-:W-:Y:S02]  /*18fa0*/  IMAD R28, R28, 0x2, R35 ;  /* 0x000000021c1c7824 */ /* 0x000fe400078e0223 */
[----:B------:R5:W-:Y:S01]  /*18fb0*/  STL [R1+0x167c], R85 ;  /* 0x00167c5501007387 */ /* 0x000be20000100800 */
[----:B---3--:R-:W-:Y:S01]  /*18fc0*/  IADD3 R91, P2, PT, R21, UR28, RZ ;  /* 0x0000001c155b7c10 */ /* 0x008fe2000ff5e0ff */
[----:B------:R-:W-:-:S02]  /*18fd0*/  IMAD R34, R34, 0x4, R28 ;  /* 0x0000000422227824 */ /* 0x000fc400078e021c */
[----:B------:R-:W-:Y:S01]  /*18fe0*/  STL [R1+0x1688], R87 ;  /* 0x0016885701007387 */ /* 0x000fe20000100800 */
[----:B----4-:R-:W-:Y:S01]  /*18ff0*/  IADD3 R89, P6, PT, R21, UR21, RZ ;  /* 0x0000001515597c10 */ /* 0x010fe2000ffde0ff */
[----:B------:R-:W-:Y:S01]  /*19000*/  IMAD R23, R23, 0x2, R34 ;  /* 0x0000000217177824 */ /* 0x000fe200078e0222 */
[-C--:B------:R-:W-:Y:S01]  /*19010*/  LEA.HI.X.SX32 R79, R79, R20.reuse, 0x1, P2 ;  /* 0x000000144f4f7211 */ /* 0x080fe200010f0eff */
[----:B------:R-:W3:Y:S01]  /*19020*/  LDCU.64 UR20, c[0x0][0x358] ;  /* 0x00006b00ff1477ac */ /* 0x000ee20008000a00 */
[----:B------:R-:W-:Y:S01]  /*19030*/  LEA.HI.X.SX32 R81, R81, R20, 0x1, P6 ;  /* 0x0000001451517211 */ /* 0x000fe200030f0eff */
[----:B------:R-:W-:Y:S01]  /*19040*/  STL [R1+0x1690], R89 ;  /* 0x0016905901007387 */ /* 0x000fe20000100800 */
[----:B-----5:R-:W-:Y:S01]  /*19050*/  IADD3 R85, P6, PT, R77, R21, RZ ;  /* 0x000000154d557210 */ /* 0x020fe20007fde0ff */
[----:B------:R-:W-:Y:S02]  /*19060*/  IMAD R33, R33, 0x2, R23 ;  /* 0x0000000221217824 */ /* 0x000fe400078e0217 */
[----:B------:R-:W-:Y:S02]  /*19070*/  STL [R1+0x1684], R83 ;  /* 0x0016845301007387 */ /* 0x000fe40000100800 */
[----:B------:R-:W-:-:S02]  /*19080*/  IMAD R27, R27, 0x2, R33 ;  /* 0x000000021b1b7824 */ /* 0x000fc400078e0221 */
[----:B------:R-:W-:Y:S02]  /*19090*/  STL [R1+0x1698], R91 ;  /* 0x0016985b01007387 */ /* 0x000fe40000100800 */
[----:B------:R-:W-:Y:S02]  /*190a0*/  IMAD R32, R32, 0x2, R27 ;  /* 0x0000000220207824 */ /* 0x000fe400078e021b */
[----:B------:R4:W-:Y:S02]  /*190b0*/  STL [R1+0x4a0], R85 ;  /* 0x0004a05501007387 */ /* 0x0009e40000100800 */
[----:B------:R-:W-:Y:S02]  /*190c0*/  IMAD R22, R22, 0x2, R32 ;  /* 0x0000000216167824 */ /* 0x000fe400078e0220 */
[----:B------:R-:W-:Y:S02]  /*190d0*/  STL [R1+0x168c], R81 ;  /* 0x00168c5101007387 */ /* 0x000fe40000100800 */
[----:B------:R-:W-:Y:S01]  /*190e0*/  IMAD R31, R31, 0x2, R22 ;  /* 0x000000021f1f7824 */ /* 0x000fe200078e0216 */
[----:B----4-:R-:W-:-:S05]  /*190f0*/  IADD3 R85, P2, PT, R75, R21, RZ ;  /* 0x000000154b557210 */ /* 0x010fca0007f5e0ff */
[----:B------:R4:W-:Y:S04]  /*19100*/  STL [R1+0x4a8], R85 ;  /* 0x0004a85501007387 */ /* 0x0009e80000100800 */
[----:B------:R-:W-:Y:S01]  /*19110*/  STL [R1+0x1694], R79 ;  /* 0x0016944f01007387 */ /* 0x000fe20000100800 */
[----:B----4-:R-:W-:Y:S02]  /*19120*/  LEA.HI.X.SX32 R85, R77, R20, 0x1, P6 ;  /* 0x000000144d557211 */ /* 0x010fe400030f0eff */
[----:B------:R-:W-:-:S03]  /*19130*/  IADD3 R77, P6, PT, R73, R21, RZ ;  /* 0x00000015494d7210 */ /* 0x000fc60007fde0ff */
[----:B------:R4:W-:Y:S04]  /*19140*/  STL [R1+0x49c], R85 ;  /* 0x00049c5501007387 */ /* 0x0009e80000100800 */
[----:B------:R5:W-:Y:S01]  /*19150*/  STL [R1+0x4b0], R77 ;  /* 0x0004b04d01007387 */ /* 0x000be20000100800 */
[-C--:B----4-:R-:W-:Y:S02]  /*19160*/  LEA.HI.X.SX32 R85, R75, R20.reuse, 0x1, P2 ;  /* 0x000000144b557211 */ /* 0x090fe400010f0eff */
[----:B------:R-:W-:Y:S02]  /*19170*/  LEA.HI.X.SX32 R75, R73, R20, 0x1, P6 ;  /* 0x00000014494b7211 */ /* 0x000fe400030f0eff */
[-C--:B-----5:R-:W-:Y:S01]  /*19180*/  IADD3 R77, P2, PT, R71, R21.reuse, RZ ;  /* 0x00000015474d7210 */ /* 0x0a0fe20007f5e0ff */
[----:B------:R-:W-:Y:S01]  /*19190*/  STL [R1+0x4a4], R85 ;  /* 0x0004a45501007387 */ /* 0x000fe20000100800 */
[----:B------:R-:W-:-:S03]  /*191a0*/  IADD3 R73, P6, PT, R69, R21, RZ ;  /* 0x0000001545497210 */ /* 0x000fc60007fde0ff */
[----:B------:R-:W-:Y:S04]  /*191b0*/  STL [R1+0x4b8], R77 ;  /* 0x0004b84d01007387 */ /* 0x000fe80000100800 */
[----:B------:R4:W-:Y:S04]  /*191c0*/  STL [R1+0x4ac], R75 ;  /* 0x0004ac4b01007387 */ /* 0x0009e80000100800 */
[----:B------:R5:W-:Y:S01]  /*191d0*/  STL [R1+0x4c0], R73 ;  /* 0x0004c04901007387 */ /* 0x000be20000100800 */
[-C--:B----4-:R-:W-:Y:S02]  /*191e0*/  LEA.HI.X.SX32 R75, R71, R20.reuse, 0x1, P2 ;  /* 0x00000014474b7211 */ /* 0x090fe400010f0eff */
[----:B------:R-:W-:-:S02]  /*191f0*/  LEA.HI.X.SX32 R71, R69, R20, 0x1, P6 ;  /* 0x0000001445477211 */ /* 0x000fc400030f0eff */
[-C--:B-----5:R-:W-:Y:S01]  /*19200*/  IADD3 R73, P2, PT, R67, R21.reuse, RZ ;  /* 0x0000001543497210 */ /* 0x0a0fe20007f5e0ff */
[----:B------:R-:W-:Y:S01]  /*19210*/  STL [R1+0x4b4], R75 ;  /* 0x0004b44b01007387 */ /* 0x000fe20000100800 */
[----:B------:R-:W-:Y:S02]  /*19220*/  IADD3 R69, P6, PT, R65, R21, RZ ;  /* 0x0000001541457210 */ /* 0x000fe40007fde0ff */
[-C--:B------:R-:W-:Y:S01]  /*19230*/  LEA.HI.X.SX32 R67, R67, R20.reuse, 0x1, P2 ;  /* 0x0000001443437211 */ /* 0x080fe200010f0eff */
[----:B------:R-:W-:Y:S01]  /*19240*/  STL [R1+0x4c8], R73 ;  /* 0x0004c84901007387 */ /* 0x000fe20000100800 */
[----:B------:R-:W-:-:S03]  /*19250*/  LEA.HI.X.SX32 R65, R65, R20, 0x1, P6 ;  /* 0x0000001441417211 */ /* 0x000fc600030f0eff */
[----:B------:R-:W-:Y:S04]  /*19260*/  STL [R1+0x4bc], R71 ;  /* 0x0004bc4701007387 */ /* 0x000fe80000100800 */
[----:B------:R4:W-:Y:S04]  /*19270*/  STL [R1+0x4d0], R69 ;  /* 0x0004d04501007387 */ /* 0x0009e80000100800 */
[----:B------:R5:W-:Y:S01]  /*19280*/  STL [R1+0x4c4], R67 ;  /* 0x0004c44301007387 */ /* 0x000be20000100800 */
[-C--:B----4-:R-:W-:Y:S02]  /*19290*/  IADD3 R69, P2, PT, R63, R21.reuse, RZ ;  /* 0x000000153f457210 */ /* 0x090fe40007f5e0ff */
[----:B-----5:R-:W-:-:S03]  /*192a0*/  IADD3 R67, P6, PT, R61, R21, RZ ;  /* 0x000000153d437210 */ /* 0x020fc60007fde0ff */
[----:B------:R-:W-:Y:S01]  /*192b0*/  STL [R1+0x4d8], R69 ;  /* 0x0004d84501007387 */ /* 0x000fe20000100800 */
[----:B------:R-:W-:-:S03]  /*192c0*/  LEA.HI.X.SX32 R61, R61, R20, 0x1, P6 ;  /* 0x000000143d3d7211 */ /* 0x000fc600030f0eff */
[----:B------:R4:W-:Y:S04]  /*192d0*/  STL [R1+0x4cc], R65 ;  /* 0x0004cc4101007387 */ /* 0x0009e80000100800 */
[----:B------:R5:W-:Y:S01]  /*192e0*/  STL [R1+0x4e0], R67 ;  /* 0x0004e04301007387 */ /* 0x000be20000100800 */
[-C--:B----4-:R-:W-:Y:S02]  /*192f0*/  LEA.HI.X.SX32 R65, R63, R20.reuse, 0x1, P2 ;  /* 0x000000143f417211 */ /* 0x090fe400010f0eff */
[-C--:B------:R-:W-:Y:S02]  /*19300*/  IADD3 R63, P2, PT, R59, R21.reuse, RZ ;  /* 0x000000153b3f7210 */ /* 0x080fe40007f5e0ff */
[C---:B-----5:R-:W-:Y:S01]  /*19310*/  IADD3 R67, P6, PT, R57.reuse, R21, RZ ;  /* 0x0000001539437210 */ /* 0x060fe20007fde0ff */
[----:B------:R4:W-:Y:S04]  /*19320*/  STL [R1+0x4d4], R65 ;  /* 0x0004d44101007387 */ /* 0x0009e80000100800 */
[----:B------:R-:W-:Y:S04]  /*19330*/  STL [R1+0x4e8], R63 ;  /* 0x0004e83f01007387 */ /* 0x000fe80000100800 */
[----:B------:R5:W-:Y:S01]  /*19340*/  STL [R1+0x4dc], R61 ;  /* 0x0004dc3d01007387 */ /* 0x000be20000100800 */
[----:B----4-:R-:W-:-:S02]  /*19350*/  LEA.HI.X.SX32 R65, R57, R20, 0x1, P6 ;  /* 0x0000001439417211 */ /* 0x010fc400030f0eff */
[-C--:B------:R-:W-:Y:S01]  /*19360*/  IADD3 R57, P6, PT, R53, R21.reuse, RZ ;  /* 0x0000001535397210 */ /* 0x080fe20007fde0ff */
[----:B------:R-:W-:Y:S01]  /*19370*/  STL [R1+0x4f0], R67 ;  /* 0x0004f04301007387 */ /* 0x000fe20000100800 */
[----:B-----5:R-:W-:Y:S02]  /*19380*/  LEA.HI.X.SX32 R61, R59, R20, 0x1, P2 ;  /* 0x000000143b3d7211 */ /* 0x020fe400010f0eff */
[----:B------:R-:W-:-:S03]  /*19390*/  IADD3 R59, P2, PT, R55, R21, RZ ;  /* 0x00000015373b7210 */ /* 0x000fc60007f5e0ff */
[----:B------:R-:W-:Y:S01]  /*193a0*/  STL [R1+0x4e4], R61 ;  /* 0x0004e43d01007387 */ /* 0x000fe20000100800 */
[----:B------:R-:W-:-:S03]  /*193b0*/  LEA.HI.X.SX32 R55, R55, R20, 0x1, P2 ;  /* 0x0000001437377211 */ /* 0x000fc600010f0eff */
[----:B------:R4:W-:Y:S04]  /*193c0*/  STL [R1+0x4f8], R59 ;  /* 0x0004f83b01007387 */ /* 0x0009e80000100800 */
[----:B------:R5:W-:Y:S04]  /*193d0*/  STL [R1+0x500], R57 ;  /* 0x0005003901007387 */ /* 0x000be80000100800 */
[----:B------:R-:W-:Y:S01]  /*193e0*/  STL [R1+0x4ec], R65 ;  /* 0x0004ec4101007387 */ /* 0x000fe20000100800 */
[----:B----4-:R-:W-:-:S03]  /*193f0*/  IMAD.U32 R59, RZ, RZ, UR8 ;  /* 0x00000008ff3b7e24 */ /* 0x010fc6000f8e00ff */
[----:B------:R4:W-:Y:S01]  /*19400*/  STL [R1+0x4f4], R55 ;  /* 0x0004f43701007387 */ /* 0x0009e20000100800 */
[----:B-----5:R-:W-:-:S04]  /*19410*/  IADD3 R57, P2, PT, R51, R21, RZ ;  /* 0x0000001533397210 */ /* 0x020fc80007f5e0ff */
[-C--:B------:R-:W-:Y:S01]  /*19420*/  LEA.HI.X.SX32 R51, R51, R20.reuse, 0x1, P2 ;  /* 0x0000001433337211 */ /* 0x080fe200010f0eff */
[----:B------:R5:W-:Y:S01]  /*19430*/  STL [R1+0x508], R57 ;  /* 0x0005083901007387 */ /* 0x000be20000100800 */
[----:B----4-:R-:W-:Y:S02]  /*19440*/  LEA.HI.X.SX32 R55, R53, R20, 0x1, P6 ;  /* 0x0000001435377211 */ /* 0x010fe400030f0eff */
[----:B------:R-:W-:-:S03]  /*19450*/  IADD3 R53, P6, PT, R49, R21, RZ ;  /* 0x0000001531357210 */ /* 0x000fc60007fde0ff */
[----:B------:R4:W-:Y:S01]  /*19460*/  STL [R1+0x4fc], R55 ;  /* 0x0004fc3701007387 */ /* 0x0009e20000100800 */
[----:B------:R-:W-:Y:S01]  /*19470*/  LEA.HI.X.SX32 R49, R49, R20, 0x1, P6 ;  /* 0x0000001431317211 */ /* 0x000fe200030f0eff */
[----:B-----5:R-:W-:Y:S02]  /*19480*/  IMAD.U32 R57, RZ, RZ, UR8 ;  /* 0x00000008ff397e24 */ /* 0x020fe4000f8e00ff */
[----:B------:R5:W-:Y:S04]  /*19490*/  STL [R1+0x510], R53 ;  /* 0x0005103501007387 */ /* 0x000be80000100800 */
[----:B------:R0:W-:Y:S01]  /*194a0*/  STL [R1+0x504], R51 ;  /* 0x0005043301007387 */ /* 0x0001e20000100800 */
[----:B----4-:R-:W-:Y:S01]  /*194b0*/  IMAD.U32 R55, RZ, RZ, UR8 ;  /* 0x00000008ff377e24 */ /* 0x010fe2000f8e00ff */
[----:B-----5:R-:W-:-:S02]  /*194c0*/  IADD3 R53, P2, PT, R48, R21, RZ ;  /* 0x0000001530357210 */ /* 0x020fc40007f5e0ff */
[----:B0-----:R-:W-:-:S03]  /*194d0*/  IADD3 R51, P6, PT, R47, R21, RZ ;  /* 0x000000152f337210 */ /* 0x001fc60007fde0ff */
[----:B------:R-:W-:Y:S04]  /*194e0*/  STL [R1+0x518], R53 ;  /* 0x0005183501007387 */ /* 0x000fe80000100800 */
[----:B------:R0:W-:Y:S04]  /*194f0*/  STL [R1+0x50c], R49 ;  /* 0x00050c3101007387 */ /* 0x0001e80000100800 */
[----:B------:R-:W-:Y:S01]  /*19500*/  STL [R1+0x520], R51 ;  /* 0x0005203301007387 */ /* 0x000fe20000100800 */
[-C--:B0-----:R-:W-:Y:S02]  /*19510*/  LEA.HI.X.SX32 R49, R48, R20.reuse, 0x1, P2 ;  /* 0x0000001430317211 */ /* 0x081fe400010f0eff */
[----:B------:R-:W-:-:S02]  /*19520*/  LEA.HI.X.SX32 R48, R47, R20, 0x1, P6 ;  /* 0x000000142f307211 */ /* 0x000fc400030f0eff */
[CC--:B------:R-:W-:Y:S01]  /*19530*/  IADD3 R71, P2, PT, R46.reuse, R21.reuse, RZ ;  /* 0x000000152e477210 */ /* 0x0c0fe20007f5e0ff */
[----:B------:R-:W-:Y:S01]  /*19540*/  STL [R1+0x514], R49 ;  /* 0x0005143101007387 */ /* 0x000fe20000100800 */
[CC--:B------:R-:W-:Y:S02]  /*19550*/  IADD3 R47, P6, PT, R45.reuse, R21.reuse, RZ ;  /* 0x000000152d2f7210 */ /* 0x0c0fe40007fde0ff */
[-C--:B------:R-:W-:Y:S01]  /*19560*/  LEA.HI.X.SX32 R69, R46, R20.reuse, 0x1, P2 ;  /* 0x000000142e457211 */ /* 0x080fe200010f0eff */
[----:B------:R-:W-:Y:S01]  /*19570*/  STL [R1+0x51c], R48 ;  /* 0x00051c3001007387 */ /* 0x000fe20000100800 */
[-C--:B------:R-:W-:Y:S02]  /*19580*/  LEA.HI.X.SX32 R46, R45, R20.reuse, 0x1, P6 ;  /* 0x000000142d2e7211 */ /* 0x080fe400030f0eff */
[CC--:B------:R-:W-:Y:S01]  /*19590*/  IADD3 R45, P6, PT, R43.reuse, R21.reuse, RZ ;  /* 0x000000152b2d7210 */ /* 0x0c0fe20007fde0ff */
[----:B------:R-:W-:Y:S03]  /*195a0*/  STL [R1+0x528], R71 ;  /* 0x0005284701007387 */ /* 0x000fe60000100800 */
[----:B------:R-:W-:Y:S01]  /*195b0*/  LEA.HI.X.SX32 R43, R43, R20, 0x1, P6 ;  /* 0x000000142b2b7211 */ /* 0x000fe200030f0eff */
[----:B------:R0:W-:Y:S02]  /*195c0*/  STL [R1+0x530], R47 ;  /* 0x0005302f01007387 */ /* 0x0001e40000100800 */
[----:B0-----:R-:W-:-:S04]  /*195d0*/  IADD3 R47, P2, PT, R44, R21, RZ ;  /* 0x000000152c2f7210 */ /* 0x001fc80007f5e0ff */
[----:B------:R-:W-:Y:S01]  /*195e0*/  LEA.HI.X.SX32 R44, R44, R20, 0x1, P2 ;  /* 0x000000142c2c7211 */ /* 0x000fe200010f0eff */
[----:B------:R-:W-:Y:S04]  /*195f0*/  STL [R1+0x538], R47 ;  /* 0x0005382f01007387 */ /* 0x000fe80000100800 */
[----:B------:R-:W-:Y:S04]  /*19600*/  STL [R1+0x524], R69 ;  /* 0x0005244501007387 */ /* 0x000fe80000100800 */
[----:B------:R-:W-:Y:S04]  /*19610*/  STL [R1+0x52c], R46 ;  /* 0x00052c2e01007387 */ /* 0x000fe80000100800 */
[----:B------:R0:W-:Y:S04]  /*19620*/  STL [R1+0x540], R45 ;  /* 0x0005402d01007387 */ /* 0x0001e80000100800 */
[----:B------:R4:W-:Y:S01]  /*19630*/  STL [R1+0x534], R44 ;  /* 0x0005342c01007387 */ /* 0x0009e20000100800 */
[----:B0-----:R-:W-:-:S02]  /*19640*/  IADD3 R45, P2, PT, R42, R21, RZ ;  /* 0x000000152a2d7210 */ /* 0x001fc40007f5e0ff */
[----:B----4-:R-:W-:-:S03]  /*19650*/  IADD3 R44, P6, PT, R41, R21, RZ ;  /* 0x00000015292c7210 */ /* 0x010fc60007fde0ff */
[----:B------:R-:W-:Y:S01]  /*19660*/  STL [R1+0x548], R45 ;  /* 0x0005482d01007387 */ /* 0x000fe20000100800 */
[----:B------:R-:W-:-:S03]  /*19670*/  LEA.HI.X.SX32 R41, R41, R20, 0x1, P6 ;  /* 0x0000001429297211 */ /* 0x000fc600030f0eff */
[----:B------:R0:W-:Y:S01]  /*19680*/  STL [R1+0x53c], R43 ;  /* 0x00053c2b01007387 */ /* 0x0001e20000100800 */
[----:B------:R-:W-:-:S03]  /*19690*/  IADD3 R75, P6, PT, R26, R21, RZ ;  /* 0x000000151a4b7210 */ /* 0x000fc60007fde0ff */
[----:B------:R-:W-:Y:S01]  /*196a0*/  STL [R1+0x550], R44 ;  /* 0x0005502c01007387 */ /* 0x000fe20000100800 */
[-C--:B------:R-:W-:Y:S01]  /*196b0*/  LEA.HI.X.SX32 R73, R26, R20.reuse, 0x1, P6 ;  /* 0x000000141a497211 */ /* 0x080fe200030f0eff */
[----:B------:R-:W-:Y:S01]  /*196c0*/  IMAD R26, R50, 0x4, R31 ;  /* 0x00000004321a7824 */ /* 0x000fe200078e021f */
[----:B0-----:R-:W-:Y:S02]  /*196d0*/  LEA.HI.X.SX32 R43, R42, R20, 0x1, P2 ;  /* 0x000000142a2b7211 */ /* 0x001fe400010f0eff */
[----:B------:R-:W-:-:S03]  /*196e0*/  IADD3 R42, P2, PT, R40, R21, RZ ;  /* 0x00000015282a7210 */ /* 0x000fc60007f5e0ff */
[----:B------:R-:W-:Y:S04]  /*196f0*/  STL [R1+0x544], R43 ;  /* 0x0005442b01007387 */ /* 0x000fe80000100800 */
[----:B------:R-:W-:Y:S04]  /*19700*/  STL [R1+0x558], R42 ;  /* 0x0005582a01007387 */ /* 0x000fe80000100800 */
[----:B------:R0:W-:Y:S04]  /*19710*/  STL [R1+0x54c], R41 ;  /* 0x00054c2901007387 */ /* 0x0001e80000100800 */
[----:B------:R-:W-:Y:S01]  /*19720*/  STL [R1+0x560], R75 ;  /* 0x0005604b01007387 */ /* 0x000fe20000100800 */
[----:B0-----:R-:W-:-:S02]  /*19730*/  LEA.HI.X.SX32 R41, R40, R20, 0x1, P2 ;  /* 0x0000001428297211 */ /* 0x001fc400010f0eff */
[----:B------:R-:W-:-:S03]  /*19740*/  IADD3 R40, P2, PT, R39, R21, RZ ;  /* 0x0000001527287210 */ /* 0x000fc60007f5e0ff */
[----:B------:R0:W-:Y:S01]  /*19750*/  STL [R1+0x554], R41 ;  /* 0x0005542901007387 */ /* 0x0001e20000100800 */
[----:B------:R-:W-:-:S03]  /*19760*/  LEA.HI.X.SX32 R39, R39, R20, 0x1, P2 ;  /* 0x0000001427277211 */ /* 0x000fc600010f0eff */
[----:B------:R4:W-:Y:S01]  /*19770*/  STL [R1+0x568], R40 ;  /* 0x0005682801007387 */ /* 0x0009e20000100800 */
[-C--:B0-----:R-:W-:Y:S02]  /*19780*/  IADD3 R41, P2, PT, R38, R21.reuse, RZ ;  /* 0x0000001526297210 */ /* 0x081fe40007f5e0ff */
[----:B----4-:R-:W-:-:S05]  /*19790*/  IADD3 R40, P6, PT, R30, R21, RZ ;  /* 0x000000151e287210 */ /* 0x010fca0007fde0ff */
[----:B------:R0:W-:Y:S04]  /*197a0*/  STL [R1+0x570], R40 ;  /* 0x0005702801007387 */ /* 0x0001e80000100800 */
[----:B------:R-:W-:Y:S04]  /*197b0*/  STL [R1+0x55c], R73 ;  /* 0x00055c4901007387 */ /* 0x000fe80000100800 */
[----:B------:R4:W-:Y:S01]  /*197c0*/  STL [R1+0x564], R39 ;  /* 0x0005642701007387 */ /* 0x0009e20000100800 */
[----:B0-----:R-:W-:Y:S01]  /*197d0*/  LEA.HI.X.SX32 R40, R30, R20, 0x1, P6 ;  /* 0x000000141e287211 */ /* 0x001fe200030f0eff */
[----:B------:R-:W-:-:S02]  /*197e0*/  IMAD R30, R52, 0x2, R26 ;  /* 0x00000002341e7824 */ /* 0x000fc400078e021a */
[----:B------:R-:W-:Y:S04]  /*197f0*/  STL [R1+0x578], R41 ;  /* 0x0005782901007387 */ /* 0x000fe80000100800 */
[----:B------:R0:W-:Y:S01]  /*19800*/  STL [R1+0x56c], R40 ;  /* 0x00056c2801007387 */ /* 0x0001e20000100800 */
[----:B----4-:R-:W-:-:S05]  /*19810*/  IADD3 R39, P6, PT, R25, R21, RZ ;  /* 0x0000001519277210 */ /* 0x010fca0007fde0ff */
[----:B------:R4:W-:Y:S01]  /*19820*/  STL [R1+0x1658], R39 ;  /* 0x0016582701007387 */ /* 0x0009e20000100800 */
[-C--:B0-----:R-:W-:Y:S02]  /*19830*/  LEA.HI.X.SX32 R40, R38, R20.reuse, 0x1, P2 ;  /* 0x0000001426287211 */ /* 0x081fe400010f0eff */
[----:B------:R-:W-:Y:S01]  /*19840*/  LEA.HI.X.SX32 R38, R25, R20, 0x1, P6 ;  /* 0x0000001419267211 */ /* 0x000fe200030f0eff */
[----:B------:R-:W-:Y:S01]  /*19850*/  IMAD R25, R56, 0x2, R30 ;  /* 0x0000000238197824 */ /* 0x000fe200078e021e */
[-C--:B------:R-:W-:Y:S01]  /*19860*/  IADD3 R61, P6, PT, R29, R21.reuse, RZ ;  /* 0x000000151d3d7210 */ /* 0x080fe20007fde0ff */
[----:B------:R-:W-:Y:S01]  /*19870*/  STL [R1+0x574], R40 ;  /* 0x0005742801007387 */ /* 0x000fe20000100800 */
[----:B----4-:R-:W-:-:S04]  /*19880*/  IADD3 R39, P2, PT, R37, R21, RZ ;  /* 0x0000001525277210 */ /* 0x010fc80007f5e0ff */
[----:B------:R-:W-:Y:S01]  /*19890*/  LEA.HI.X.SX32 R37, R37, R20, 0x1, P2 ;  /* 0x0000001425257211 */ /* 0x000fe200010f0eff */
[----:B------:R-:W-:Y:S01]  /*198a0*/  STL [R1+0x1654], R39 ;  /* 0x0016542701007387 */ /* 0x000fe20000100800 */
[----:B------:R-:W-:-:S03]  /*198b0*/  IADD3 R85, P2, PT, R36, R21, RZ ;  /* 0x0000001524557210 */ /* 0x000fc60007f5e0ff */
[----:B------:R0:W-:Y:S01]  /*198c0*/  STL [R1+0x164c], R38 ;  /* 0x00164c2601007387 */ /* 0x0001e20000100800 */
[-C--:B------:R-:W-:Y:S02]  /*198d0*/  LEA.HI.X.SX32 R77, R36, R20.reuse, 0x1, P2 ;  /* 0x00000014244d7211 */ /* 0x080fe400010f0eff */
[C---:B------:R-:W-:Y:S01]  /*198e0*/  IADD3 R36, P2, PT, R35.reuse, R21, RZ ;  /* 0x0000001523247210 */ /* 0x040fe20007f5e0ff */
[----:B------:R-:W-:Y:S03]  /*198f0*/  STL [R1+0x1650], R61 ;  /* 0x0016503d01007387 */ /* 0x000fe60000100800 */
[-C--:B------:R-:W-:Y:S01]  /*19900*/  LEA.HI.X.SX32 R35, R35, R20.reuse, 0x1, P2 ;  /* 0x0000001423237211 */ /* 0x080fe200010f0eff */
[----:B------:R4:W-:Y:S01]  /*19910*/  STL [R1+0x57c], R37 ;  /* 0x00057c2501007387 */ /* 0x0009e20000100800 */
[----:B0-----:R-:W-:Y:S01]  /*19920*/  LEA.HI.X.SX32 R38, R29, R20, 0x1, P6 ;  /* 0x000000141d267211 */ /* 0x001fe200030f0eff */
[----:B------:R-:W-:-:S04]  /*19930*/  IMAD R29, R58, 0x2, R25 ;  /* 0x000000023a1d7824 */ /* 0x000fc800078e0219 */
[----:B------:R-:W-:Y:S01]  /*19940*/  STL [R1+0x1640], R38 ;  /* 0x0016402601007387 */ /* 0x000fe20000100800 */
[----:B----4-:R-:W-:-:S03]  /*19950*/  IADD3 R37, P6, PT, R24, R21, RZ ;  /* 0x0000001518257210 */ /* 0x010fc60007fde0ff */
[----:B------:R-:W-:Y:S01]  /*19960*/  STL [R1+0x1648], R85 ;  /* 0x0016485501007387 */ /* 0x000fe20000100800 */
[----:B------:R-:W-:-:S03]  /*19970*/  LEA.HI.X.SX32 R24, R24, R20, 0x1, P6 ;  /* 0x0000001418187211 */ /* 0x000fc600030f0eff */
[----:B------:R-:W-:Y:S01]  /*19980*/  STL [R1+0x1644], R37 ;  /* 0x0016442501007387 */ /* 0x000fe20000100800 */
[----:B------:R-:W-:-:S03]  /*19990*/  IADD3 R63, P6, PT, R28, R21, RZ ;  /* 0x000000151c3f7210 */ /* 0x000fc60007fde0ff */
[----:B------:R0:W-:Y:S04]  /*199a0*/  STL [R1+0x163c], R36 ;  /* 0x00163c2401007387 */ /* 0x0001e80000100800 */
[----:B------:R-:W-:Y:S04]  /*199b0*/  STL [R1+0x580], R77 ;  /* 0x0005804d01007387 */ /* 0x000fe80000100800 */
[----:B------:R4:W-:Y:S01]  /*199c0*/  STL [R1+0x1634], R24 ;  /* 0x0016341801007387 */ /* 0x0009e20000100800 */
[----:B0-----:R-:W-:-:S03]  /*199d0*/  IADD3 R36, P2, PT, R34, R21, RZ ;  /* 0x0000001522247210 */ /* 0x001fc60007f5e0ff */
[----:B------:R-:W-:Y:S01]  /*199e0*/  STL [R1+0x1638], R63 ;  /* 0x0016383f01007387 */ /* 0x000fe20000100800 */
[----:B------:R-:W-:-:S03]  /*199f0*/  LEA.HI.X.SX32 R34, R34, R20, 0x1, P2 ;  /* 0x0000001422227211 */ /* 0x000fc600010f0eff */
[----:B------:R0:W-:Y:S01]  /*19a00*/  STL [R1+0x584], R35 ;  /* 0x0005842301007387 */ /* 0x0001e20000100800 */
[-C--:B------:R-:W-:Y:S01]  /*19a10*/  IADD3 R56, P2, PT, R33, R21.reuse, RZ ;  /* 0x0000001521387210 */ /* 0x080fe20007f5e0ff */
[----:B----4-:R-:W-:Y:S01]  /*19a20*/  IMAD R24, R59, 0x2, R29 ;  /* 0x000000023b187824 */ /* 0x010fe200078e021d */
[----:B------:R-:W-:Y:S01]  /*19a30*/  LEA.HI.X.SX32 R59, R28, R20, 0x1, P6 ;  /* 0x000000141c3b7211 */ /* 0x000fe200030f0eff */
[----:B------:R-:W-:Y:S02]  /*19a40*/  STL [R1+0x1630], R36 ;  /* 0x0016302401007387 */ /* 0x000fe40000100800 */
[----:B------:R-:W-:Y:S01]  /*19a50*/  IMAD R28, R57, 0x2, R24 ;  /* 0x00000002391c7824 */ /* 0x000fe200078e0218 */
[----:B0-----:R-:W-:-:S05]  /*19a60*/  IADD3 R35, P6, PT, R23, R21, RZ ;  /* 0x0000001517237210 */ /* 0x001fca0007fde0ff */
[----:B------:R0:W-:Y:S04]  /*19a70*/  STL [R1+0x162c], R35 ;  /* 0x00162c2301007387 */ /* 0x0001e80000100800 */
[----:B------:R-:W-:Y:S04]  /*19a80*/  STL [R1+0x1628], R59 ;  /* 0x0016283b01007387 */ /* 0x000fe80000100800 */
[----:B------:R4:W-:Y:S01]  /*19a90*/  STL [R1+0x588], R34 ;  /* 0x0005882201007387 */ /* 0x0009e20000100800 */
[----:B0-----:R-:W-:-:S04]  /*19aa0*/  IMAD.MOV.U32 R35, RZ, RZ, R2 ;  /* 0x000000ffff237224 */ /* 0x001fc800078e0002 */
[----:B------:R-:W-:Y:S01]  /*19ab0*/  @!P5 IMAD.MOV R35, RZ, RZ, -R35 ;  /* 0x000000ffff23d224 */ /* 0x000fe200078e0a23 */
[-C--:B----4-:R-:W-:Y:S01]  /*19ac0*/  LEA.HI.X.SX32 R34, R23, R20.reuse, 0x1, P6 ;  /* 0x0000001417227211 */ /* 0x090fe200030f0eff */
[----:B------:R-:W-:Y:S01]  /*19ad0*/  IMAD R23, R57, 0x2, R28 ;  /* 0x0000000239177824 */ /* 0x000fe200078e021c */
[-C--:B------:R-:W-:Y:S02]  /*19ae0*/  IADD3 R38, P6, PT, R27, R21.reuse, RZ ;  /* 0x000000151b267210 */ /* 0x080fe40007fde0ff */
[----:B------:R-:W-:Y:S01]  /*19af0*/  LEA.HI.X.SX32 R57, R33, R20, 0x1, P2 ;  /* 0x0000001421397211 */ /* 0x000fe200010f0eff */
[----:B------:R0:W-:Y:S01]  /*19b00*/  STL [R1+0x161c], R34 ;  /* 0x00161c2201007387 */ /* 0x0001e20000100800 */
[----:B------:R-:W-:-:S03]  /*19b10*/  IADD3 R33, P2, PT, R32, R21, RZ ;  /* 0x0000001520217210 */ /* 0x000fc60007f5e0ff */
[----:B------:R-:W-:Y:S01]  /*19b20*/  STL [R1+0x1624], R56 ;  /* 0x0016243801007387 */ /* 0x000fe20000100800 */
[-C--:B------:R-:W-:Y:S02]  /*19b30*/  LEA.HI.X.SX32 R32, R32, R20.reuse, 0x1, P2 ;  /* 0x0000001420207211 */ /* 0x080fe400010f0eff */
[-C--:B------:R-:W-:Y:S01]  /*19b40*/  IADD3 R52, P2, PT, R31, R21.reuse, RZ ;  /* 0x000000151f347210 */ /* 0x080fe20007f5e0ff */
[----:B------:R-:W-:Y:S01]  /*19b50*/  STL [R1+0x1620], R38 ;  /* 0x0016202601007387 */ /* 0x000fe20000100800 */
[-C--:B0-----:R-:W-:Y:S01]  /*19b60*/  LEA.HI.X.SX32 R34, R27, R20.reuse, 0x1, P6 ;  /* 0x000000141b227211 */ /* 0x081fe200030f0eff */
[----:B------:R-:W-:Y:S02]  /*19b70*/  IMAD R27, R55, 0x4, R23 ;  /* 0x00000004371b7824 */ /* 0x000fe400078e0217 */
[----:B------:R0:W-:Y:S01]  /*19b80*/  STL [R1+0x1618], R33 ;  /* 0x0016182101007387 */ /* 0x0001e20000100800 */
[-C--:B------:R-:W-:Y:S02]  /*19b90*/  LEA.HI.X.SX32 R53, R31, R20.reuse, 0x1, P2 ;  /* 0x000000141f357211 */ /* 0x080fe400010f0eff */
[C---:B------:R-:W-:Y:S01]  /*19ba0*/  IADD3 R31, P2, PT, R30.reuse, R21, RZ ;  /* 0x000000151e1f7210 */ /* 0x040fe20007f5e0ff */
[----:B------:R-:W-:Y:S03]  /*19bb0*/  STL [R1+0x58c], R57 ;  /* 0x00058c3901007387 */ /* 0x000fe60000100800 */
[----:B------:R-:W-:-:S02]  /*19bc0*/  LEA.HI.X.SX32 R30, R30, R20, 0x1, P2 ;  /* 0x000000141e1e7211 */ /* 0x000fc400010f0eff */
[CC--:B------:R-:W-:Y:S02]  /*19bd0*/  IADD3 R36, P2, PT, R29.reuse, R21.reuse, RZ ;  /* 0x000000151d247210 */ /* 0x0c0fe40007f5e0ff */
[-C--:B0-----:R-:W-:Y:S02]  /*19be0*/  IADD3 R33, P6, PT, R22, R21.reuse, RZ ;  /* 0x0000001516217210 */ /* 0x081fe40007fde0ff */
[-C--:B------:R-:W-:Y:S02]  /*19bf0*/  LEA.HI.X.SX32 R37, R29, R20.reuse, 0x1, P2 ;  /* 0x000000141d257211 */ /* 0x080fe400010f0eff */
[C---:B------:R-:W-:Y:S01]  /*19c00*/  IADD3 R29, P2, PT, R28.reuse, R21, RZ ;  /* 0x000000151c1d7210 */ /* 0x040fe20007f5e0ff */
[----:B------:R0:W-:Y:S03]  /*19c10*/  STL [R1+0x1614], R33 ;  /* 0x0016142101007387 */ /* 0x0001e60000100800 */
[-C--:B------:R-:W-:Y:S01]  /*19c20*/  LEA.HI.X.SX32 R28, R28, R20.reuse, 0x1, P2 ;  /* 0x000000141c1c7211 */ /* 0x080fe200010f0eff */
[----:B------:R-:W-:Y:S04]  /*19c30*/  STL [R1+0x1610], R34 ;  /* 0x0016102201007387 */ /* 0x000fe80000100800 */
[----:B------:R4:W-:Y:S01]  /*19c40*/  STL [R1+0x590], R32 ;  /* 0x0005902001007387 */ /* 0x0009e20000100800 */
[----:B0-----:R-:W-:Y:S01]  /*19c50*/  LEA.HI.X.SX32 R33, R22, R20, 0x1, P6 ;  /* 0x0000001416217211 */ /* 0x001fe200030f0eff */
[----:B------:R-:W-:-:S04]  /*19c60*/  IMAD R22, R55, 0x2, R27 ;  /* 0x0000000237167824 */ /* 0x000fc800078e021b */
[----:B------:R0:W-:Y:S01]  /*19c70*/  STL [R1+0x1604], R33 ;  /* 0x0016042101007387 */ /* 0x0001e20000100800 */
[----:B----4-:R-:W-:-:S03]  /*19c80*/  IADD3 R32, P6, PT, R26, R21, RZ ;  /* 0x000000151a207210 */ /* 0x010fc60007fde0ff */
[----:B------:R-:W-:Y:S01]  /*19c90*/  STL [R1+0x160c], R52 ;  /* 0x00160c3401007387 */ /* 0x000fe20000100800 */
[----:B------:R-:W-:-:S03]  /*19ca0*/  LEA.HI.X.SX32 R26, R26, R20, 0x1, P6 ;  /* 0x000000141a1a7211 */ /* 0x000fc600030f0eff */
[----:B------:R4:W-:Y:S01]  /*19cb0*/  STL [R1+0x1608], R32 ;  /* 0x0016082001007387 */ /* 0x0009e20000100800 */
[----:B0-----:R-:W-:-:S03]  /*19cc0*/  IMAD.MOV.U32 R33, RZ, RZ, R6 ;  /* 0x000000ffff217224 */ /* 0x001fc600078e0006 */
[----:B------:R-:W-:Y:S01]  /*19cd0*/  STL [R1+0x1600], R31 ;  /* 0x0016001f01007387 */ /* 0x000fe20000100800 */
[----:B------:R-:W-:-:S03]  /*19ce0*/  @!P1 IMAD.MOV R33, RZ, RZ, -R33 ;  /* 0x000000ffff219224 */ /* 0x000fc600078e0a21 */
[----:B------:R-:W-:Y:S01]  /*19cf0*/  STL [R1+0x594], R53 ;  /* 0x0005943501007387 */ /* 0x000fe20000100800 */
[----:B----4-:R-:W-:-:S03]  /*19d00*/  IADD3 R32, P6, PT, R25, R21, RZ ;  /* 0x0000001519207210 */ /* 0x010fc60007fde0ff */
[----:B------:R0:W-:Y:S01]  /*19d10*/  STL [R1+0x15f8], R26 ;  /* 0x0015f81a01007387 */ /* 0x0001e20000100800 */
[----:B------:R-:W-:-:S03]  /*19d20*/  LEA.HI.X.SX32 R39, R25, R20, 0x1, P6 ;  /* 0x0000001419277211 */ /* 0x000fc600030f0eff */
[----:B------:R4:W-:Y:S04]  /*19d30*/  STL [R1+0x598], R30 ;  /* 0x0005981e01007387 */ /* 0x0009e80000100800 */
[----:B------:R-:W-:Y:S01]  /*19d40*/  STL [R1+0x15fc], R32 ;  /* 0x0015fc2001007387 */ /* 0x000fe20000100800 */
[----:B0-----:R-:W-:-:S03]  /*19d50*/  IMAD R26, R55, 0x2, R22 ;  /* 0x00000002371a7824 */ /* 0x001fc600078e0216 */
[----:B------:R-:W-:Y:S01]  /*19d60*/  STL [R1+0x15f4], R36 ;  /* 0x0015f42401007387 */ /* 0x000fe20000100800 */
[----:B----4-:R-:W-:Y:S01]  /*19d70*/  IADD3 R30, P6, PT, R24, R21, RZ ;  /* 0x00000015181e7210 */ /* 0x010fe20007fde0ff */
[----:B------:R-:W-:-:S03]  /*19d80*/  IMAD R25, R55, 0x2, R26 ;  /* 0x0000000237197824 */ /* 0x000fc600078e021a */
[----:B------:R-:W-:Y:S01]  /*19d90*/  LEA.HI.X.SX32 R24, R24, R20, 0x1, P6 ;  /* 0x0000001418187211 */ /* 0x000fe200030f0eff */
[----:B------:R-:W-:Y:S01]  /*19da0*/  STL [R1+0x15f0], R30 ;  /* 0x0015f01e01007387 */ /* 0x000fe20000100800 */
[----:B------:R-:W-:-:S03]  /*19db0*/  IADD3 R50, P6, PT, R23, R21, RZ ;  /* 0x0000001517327210 */ /* 0x000fc60007fde0ff */
[----:B------:R-:W-:Y:S01]  /*19dc0*/  STL [R1+0x15ec], R39 ;  /* 0x0015ec2701007387 */ /* 0x000fe20000100800 */
[----:B------:R-:W-:-:S03]  /*19dd0*/  LEA.HI.X.SX32 R51, R23, R20, 0x1, P6 ;  /* 0x0000001417337211 */ /* 0x000fc600030f0eff */
[----:B------:R0:W-:Y:S04]  /*19de0*/  STL [R1+0x15e8], R29 ;  /* 0x0015e81d01007387 */ /* 0x0001e80000100800 */
[----:B------:R-:W-:Y:S04]  /*19df0*/  STL [R1+0x59c], R37 ;  /* 0x00059c2501007387 */ /* 0x000fe80000100800 */
[----:B------:R4:W-:Y:S01]  /*19e00*/  STL [R1+0x15e0], R24 ;  /* 0x0015e01801007387 */ /* 0x0009e20000100800 */
[----:B0-----:R-:W-:-:S03]  /*19e10*/  IADD3 R29, P2, PT, R27, R21, RZ ;  /* 0x000000151b1d7210 */ /* 0x001fc60007f5e0ff */
[----:B------:R-:W-:Y:S01]  /*19e20*/  STL [R1+0x15e4], R50 ;  /* 0x0015e43201007387 */ /* 0x000fe20000100800 */
[----:B------:R-:W-:-:S03]  /*19e30*/  LEA.HI.X.SX32 R27, R27, R20, 0x1, P2 ;  /* 0x000000141b1b7211 */ /* 0x000fc600010f0eff */
[----:B------:R0:W-:Y:S01]  /*19e40*/  STL [R1+0x5a0], R28 ;  /* 0x0005a01c01007387 */ /* 0x0001e20000100800 */
[CC--:B------:R-:W-:Y:S01]  /*19e50*/  IADD3 R47, P2, PT, R26.reuse, R21.reuse, RZ ;  /* 0x000000151a2f7210 */ /* 0x0c0fe20007f5e0ff */
[C---:B----4-:R-:W-:Y:S02]  /*19e60*/  IMAD R24, R55.reuse, 0x2, R25 ;  /* 0x0000000237187824 */ /* 0x050fe400078e0219 */
[----:B------:R-:W-:Y:S01]  /*19e70*/  STL [R1+0x15dc], R29 ;  /* 0x0015dc1d01007387 */ /* 0x000fe20000100800 */
[-C--:B------:R-:W-:Y:S01]  /*19e80*/  LEA.HI.X.SX32 R48, R26, R20.reuse, 0x1, P2 ;  /* 0x000000141a307211 */ /* 0x080fe200010f0eff */
[----:B------:R-:W-:Y:S01]  /*19e90*/  IMAD R23, R55, 0x2, R24 ;  /* 0x0000000237177824 */ /* 0x000fe200078e0218 */
[-C--:B------:R-:W-:Y:S02]  /*19ea0*/  IADD3 R26, P2, PT, R24, R21.reuse, RZ ;  /* 0x00000015181a7210 */ /* 0x080fe40007f5e0ff */
[----:B0-----:R-:W-:Y:S02]  /*19eb0*/  IADD3 R28, P6, PT, R22, R21, RZ ;  /* 0x00000015161c7210 */ /* 0x001fe40007fde0ff */
[----:B------:R-:W-:-:S03]  /*19ec0*/  LEA.HI.X.SX32 R24, R24, R20, 0x1, P2 ;  /* 0x0000001418187211 */ /* 0x000fc600010f0eff */
[----:B------:R-:W-:Y:S04]  /*19ed0*/  STL [R1+0x15d8], R28 ;  /* 0x0015d81c01007387 */ /* 0x000fe80000100800 */
[----:B------:R-:W-:Y:S04]  /*19ee0*/  STL [R1+0x15d4], R51 ;  /* 0x0015d43301007387 */ /* 0x000fe80000100800 */
[----:B------:R0:W-:Y:S02]  /*19ef0*/  STL [R1+0x5a4], R27 ;  /* 0x0005a41b01007387 */ /* 0x0001e40000100800 */
[-C--:B0-----:R-:W-:Y:S01]  /*19f00*/  LEA.HI.X.SX32 R27, R22, R20.reuse, 0x1, P6 ;  /* 0x00000014161b7211 */ /* 0x081fe200030f0eff */
[----:B------:R-:W-:Y:S01]  /*19f10*/  IMAD R22, R55, 0x2, R23 ;  /* 0x0000000237167824 */ /* 0x000fe200078e0217 */
[-C--:B------:R-:W-:Y:S01]  /*19f20*/  IADD3 R28, P6, PT, R25, R21.reuse, RZ ;  /* 0x00000015191c7210 */ /* 0x080fe20007fde0ff */
[----:B------:R-:W0:Y:S03]  /*19f30*/  S2R R55, SR_TID.X ;  /* 0x0000000000377919 */ /* 0x000e260000002100 */
[C---:B------:R-:W-:Y:S01]  /*19f40*/  IADD3 R43, P2, PT, R22.reuse, R21, RZ ;  /* 0x00000015162b7210 */ /* 0x040fe20007f5e0ff */
[----:B------:R4:W-:Y:S03]  /*19f50*/  STL [R1+0x15c8], R27 ;  /* 0x0015c81b01007387 */ /* 0x0009e60000100800 */
[----:B------:R-:W-:Y:S01]  /*19f60*/  LEA.HI.X.SX32 R44, R22, R20, 0x1, P2 ;  /* 0x00000014162c7211 */ /* 0x000fe200010f0eff */
[----:B------:R-:W-:Y:S01]  /*19f70*/  STL [R1+0x15d0], R47 ;  /* 0x0015d02f01007387 */ /* 0x000fe20000100800 */
[----:B------:R-:W-:Y:S01]  /*19f80*/  IMAD.MOV.U32 R22, RZ, RZ, R7 ;  /* 0x000000ffff167224 */ /* 0x000fe200078e0007 */
[----:B------:R-:W-:-:S02]  /*19f90*/  ISETP.GE.AND P2, PT, R54, RZ, PT ;  /* 0x000000ff3600720c */ /* 0x000fc40003f46270 */
[----:B------:R-:W-:Y:S01]  /*19fa0*/  STL [R1+0x15cc], R28 ;  /* 0x0015cc1c01007387 */ /* 0x000fe20000100800 */
[----:B------:R-:W-:Y:S01]  /*19fb0*/  @!P0 IMAD.MOV R22, RZ, RZ, -R22 ;  /* 0x000000ffff168224 */ /* 0x000fe200078e0a16 */
[----:B----4-:R-:W-:Y:S01]  /*19fc0*/  LEA.HI.X.SX32 R27, R25, R20, 0x1, P6 ;  /* 0x00000014191b7211 */ /* 0x010fe200030f0eff */
[----:B------:R-:W-:Y:S01]  /*19fd0*/  IMAD.U32 R25, RZ, RZ, UR29 ;  /* 0x0000001dff197e24 */ /* 0x000fe2000f8e00ff */
[----:B------:R4:W-:Y:S04]  /*19fe0*/  STL [R1+0x15c4], R26 ;  /* 0x0015c41a01007387 */ /* 0x0009e80000100800 */
[----:B------:R-:W-:Y:S01]  /*19ff0*/  STL [R1+0x5a8], R48 ;  /* 0x0005a83001007387 */ /* 0x000fe20000100800 */
[----:B----4-:R-:W-:-:S04]  /*1a000*/  IADD3 R26, P6, PT, R23, R21, RZ ;  /* 0x00000015171a7210 */ /* 0x010fc80007fde0ff */
[----:B------:R-:W-:Y:S01]  /*1a010*/  LEA.HI.X.SX32 R23, R23, R20, 0x1, P6 ;  /* 0x0000001417177211 */ /* 0x000fe200030f0eff */
[----:B------:R-:W-:Y:S01]  /*1a020*/  STL [R1+0x15c0], R26 ;  /* 0x0015c01a01007387 */ /* 0x000fe20000100800 */
[----:B------:R-:W-:Y:S02]  /*1a030*/  IADD3 R21, P6, PT, R21, UR29, RZ ;  /* 0x0000001d15157c10 */ /* 0x000fe4000ffde0ff */
[----:B0-----:R-:W-:Y:S01]  /*1a040*/  LOP3.LUT R2, R55, 0x7f, RZ, 0xc0, !PT ;  /* 0x0000007f37027812 */ /* 0x001fe200078ec0ff */
[----:B------:R-:W-:Y:S03]  /*1a050*/  STL [R1+0x5ac], R27 ;  /* 0x0005ac1b01007387 */ /* 0x000fe60000100800 */
[C---:B------:R-:W-:Y:S01]  /*1a060*/  ISETP.NE.U32.AND P1, PT, R2.reuse, RZ, PT ;  /* 0x000000ff0200720c */ /* 0x040fe20003f25070 */
[----:B------:R-:W-:Y:S01]  /*1a070*/  STL [R1+0x5b0], R24 ;  /* 0x0005b01801007387 */ /* 0x000fe20000100800 */
[----:B------:R-:W-:-:S03]  /*1a080*/  IMAD R6, R2, UR9, RZ ;  /* 0x0000000902067c24 */ /* 0x000fc6000f8e02ff */
[----:B------:R-:W-:Y:S04]  /*1a090*/  STL [R1+0x5b4], R23 ;  /* 0x0005b41701007387 */ /* 0x000fe80000100800 */
[----:B------:R-:W-:Y:S04]  /*1a0a0*/  STL [R1+0x15bc], R43 ;  /* 0x0015bc2b01007387 */ /* 0x000fe80000100800 */
[----:B------:R0:W-:Y:S04]  /*1a0b0*/  STL [R1+0x1660], R21 ;  /* 0x0016601501007387 */ /* 0x0001e80000100800 */
[----:B------:R-:W-:Y:S01]  /*1a0c0*/  STL [R1+0x5b8], R44 ;  /* 0x0005b82c01007387 */ /* 0x000fe20000100800 */
[----:B0-----:R-:W-:-:S02]  /*1a0d0*/  LEA.HI.X.SX32 R21, R25, R20, 0x1, P6 ;  /* 0x0000001419157211 */ /* 0x001fc400030f0eff */
[----:B------:R-:W-:-:S03]  /*1a0e0*/  SHF.R.U32.HI R20, RZ, 0x6, R55 ;  /* 0x00000006ff147819 */ /* 0x000fc60000011637 */
[----:B------:R0:W-:Y:S01]  /*1a0f0*/  STL [R1+0x165c], R21 ;  /* 0x00165c1501007387 */ /* 0x0001e20000100800 */
[----:B------:R-:W-:-:S03]  /*1a100*/  SGXT.U32 R7, R20, 0x1 ;  /* 0x000000011407781a */ /* 0x000fc60000000000 */
[----:B------:R4:W-:Y:S01]  /*1a110*/  STL [R1+0x108c], R22 ;  /* 0x00108c1601007387 */ /* 0x0009e20000100800 */
[----:B0-----:R-:W-:-:S05]  /*1a120*/  VIADD R21, R3, 0x7f ;  /* 0x0000007f03157836 */ /* 0x001fca0000000000 */
[----:B------:R-:W-:-:S04]  /*1a130*/  ISETP.GT.AND P0, PT, R21, 0x7f, PT ;  /* 0x0000007f1500780c */ /* 0x000fc80003f04270 */
[----:B------:R-:W-:Y:S02]  /*1a140*/  ISETP.LT.AND P6, PT, R7, R3, P0 ;  /* 0x000000030700720c */ /* 0x000fe400007c1270 */
[----:B------:R-:W-:-:S04]  /*1a150*/  IADD3 R7, P5, PT, R6, UR18, RZ ;  /* 0x0000001206077c10 */ /* 0x000fc8000ffbe0ff */
[----:B------:R-:W-:Y:S01]  /*1a160*/  LEA.HI.X.SX32 R6, R6, UR19, 0x1, P5 ;  /* 0x0000001306067c11 */ /* 0x000fe2000a8f0eff */
[----:B-1234-:R-:W-:Y:S08]  /*1a170*/  BRA.U UP0, `(.L_x_5) ;  /* 0x0000000100187547 */ /* 0x01eff0000b800000 */
[----:B------:R-:W-:Y:S01]  /*1a180*/  ELECT P5, URZ, PT ;  /* 0x0000000000ff782f */ /* 0x000fe200038a0000 */
[----:B------:R-:W-:Y:S01]  /*1a190*/  IMAD.MOV.U32 R20, RZ, RZ, 0x1 ;  /* 0x00000001ff147424 */ /* 0x000fe200078e00ff */
[----:B------:R-:W-:Y:S01]  /*1a1a0*/  UMOV UR7, 0x40 ;  /* 0x0000004000077882 */ /* 0x000fe20000000000 */
[----:B------:R-:W-:Y:S01]  /*1a1b0*/  UVIRTCOUNT.DEALLOC.SMPOOL 0x80 ;  /* 0x000000800000784c */ /* 0x000fe20000000000 */
[----:B------:R-:W-:-:S09]  /*1a1c0*/  ULEA UR7, UR5, UR7, 0x18 ;  /* 0x0000000705077291 */ /* 0x000fd2000f8ec0ff */
[----:B------:R0:W-:Y:S03]  /*1a1d0*/  @P5 STS.U8 [UR7], R20 ;  /* 0x00000014ff005988 */ /* 0x0001e60008000007 */
.L_x_5:
[----:B------:R-:W2:Y:S04]  /*1a1e0*/  LDL R21, [R1+0x49c] ;  /* 0x00049c0001157983 */ /* 0x000ea80000100800 */
[----:B0-----:R-:W2:Y:S01]  /*1a1f0*/  LDL R20, [R1+0x4a0] ;  /* 0x0004a00001147983 */ /* 0x001ea20000100800 */
[----:B------:R-:W-:Y:S01]  /*1a200*/  UIADD3 UR13, UPT, UPT, UR11, UR13, URZ ;  /* 0x0000000d0b0d7290 */ /* 0x000fe2000fffe0ff */
[----:B------:R-:W-:Y:S01]  /*1a210*/  IMAD.MOV.U32 R31, RZ, RZ, R4 ;  /* 0x000000ffff1f7224 */ /* 0x000fe200078e0004 */
[----:B------:R-:W-:Y:S01]  /*1a220*/  VOTEU.ALL UP1, P1 ;  /* 0x0000000000ff7886 */ /* 0x000fe20000820000 */
[----:B------:R-:W-:Y:S01]  /*1a230*/  VOTEU.ALL UP2, P1 ;  /* 0x0000000000ff7886 */ /* 0x000fe20000840000 */
[----:B------:R0:W-:Y:S01]  /*1a240*/  STL [R1+0x1e30], R83 ;  /* 0x001e305301007387 */ /* 0x0001e20000100800 */
[----:B------:R-:W-:Y:S01]  /*1a250*/  @!P3 IMAD.MOV R31, RZ, RZ, -R31 ;  /* 0x000000ffff1fb224 */ /* 0x000fe200078e0a1f */
[----:B------:R-:W-:Y:S01]  /*1a260*/  PRMT R22, RZ, 0x7610, R22 ;  /* 0x00007610ff167816 */ /* 0x000fe20000000016 */
[----:B------:R-:W1:Y:S01]  /*1a270*/  LDCU UR62, c[0x0][0x3b0] ;  /* 0x00007600ff3e77ac */ /* 0x000e620008000800 */
[----:B------:R-:W-:-:S04]  /*1a280*/  @!UP1 UIADD3 UR18, UPT, UPT, -UR4, 0x100000, URZ ;  /* 0x0010000004129890 */ /* 0x000fc8000fffe1ff */
[----:B------:R-:W-:Y:S02]  /*1a290*/  @!UP1 USHF.L.U32 UR19, UR18, 0xb, URZ ;  /* 0x0000000b12139899 */ /* 0x000fe400080006ff */
[----:B------:R-:W-:Y:S01]  /*1a2a0*/  @!UP1 USHF.L.U32 UR18, UR18, 0x1, URZ ;  /* 0x0000000112129899 */ /* 0x000fe200080006ff */
[----:B------:R-:W-:Y:S01]  /*1a2b0*/  STTM.x64 tmem[UR13], RZ ;  /* 0x000000ff000079ed */ /* 0x000fe2000834000d */
[----:B------:R-:W-:Y:S01]  /*1a2c0*/  STTM.x64 tmem[UR13+0x40], RZ ;  /* 0x000040ff000079ed */ /* 0x000fe2000834000d */
[----:B------:R-:W-:Y:S01]  /*1a2d0*/  STTM.x64 tmem[UR13+0x80], RZ ;  /* 0x000080ff000079ed */ /* 0x000fe2000834000d */
[----:B------:R-:W-:Y:S01]  /*1a2e0*/  STTM.x64 tmem[UR13+0xc0], RZ ;  /* 0x0000c0ff000079ed */ /* 0x000fe2000834000d */
[----:B------:R-:W3:Y:S02]  /*1a2f0*/  FENCE.VIEW.ASYNC.T ;  /* 0x00000000000073c6 */ /* 0x000ee40000000200 */
[----:B---3--:R-:W-:Y:S01]  /*1a300*/  BAR.SYNC.DEFER_BLOCKING 0x0 ;  /* 0x0000000000007b1d */ /* 0x008fe20000010000 */
[----:B0-----:R-:W-:-:S02]  /*1a310*/  PRMT R83, RZ, 0x7610, R83 ;  /* 0x00007610ff537816 */ /* 0x001fc40000000053 */
[----:B------:R-:W-:Y:S02]  /*1a320*/  PRMT R45, RZ, 0x7610, R45 ;  /* 0x00007610ff2d7816 */ /* 0x000fe4000000002d */
[----:B------:R-:W-:Y:S01]  /*1a330*/  PRMT R2, RZ, 0x7610, R2 ;  /* 0x00007610ff027816 */ /* 0x000fe20000000002 */
[----:B------:R-:W0:Y:S01]  /*1a340*/  LDCU UR61, c[0x0][0x3b0] ;  /* 0x00007600ff3d77ac */ /* 0x000e220008000800 */
[----:B------:R3:W-:Y:S01]  /*1a350*/  STL [R1+0x1e2c], R38 ;  /* 0x001e2c2601007387 */ /* 0x0007e20000100800 */
[----:B------:R-:W-:Y:S01]  /*1a360*/  PRMT R54, RZ, 0x7610, R54 ;  /* 0x00007610ff367816 */ /* 0x000fe20000000036 */
[----:B------:R-:W4:Y:S02]  /*1a370*/  LDCU UR60, c[0x0][0x3b0] ;  /* 0x00007600ff3c77ac */ /* 0x000f240008000800 */
[----:B------:R5:W-:Y:S01]  /*1a380*/  STL [R1+0x1e28], R34 ;  /* 0x001e282201007387 */ /* 0x000be20000100800 */
[----:B------:R-:W-:Y:S01]  /*1a390*/  PRMT R58, RZ, 0x7610, R58 ;  /* 0x00007610ff3a7816 */ /* 0x000fe2000000003a */
[----:B------:R-:W0:Y:S02]  /*1a3a0*/  LDCU UR59, c[0x0][0x3b0] ;  /* 0x00007600ff3b77ac */ /* 0x000e240008000800 */
[----:B------:R0:W-:Y:S01]  /*1a3b0*/  STL [R1+0x1e24], R16 ;  /* 0x001e241001007387 */ /* 0x0001e20000100800 */
[----:B------:R-:W-:Y:S01]  /*1a3c0*/  PRMT R55, RZ, 0x7610, R55 ;  /* 0x00007610ff377816 */ /* 0x000fe20000000037 */
[----:B------:R-:W0:Y:S02]  /*1a3d0*/  LDCU UR58, c[0x0][0x3b0] ;  /* 0x00007600ff3a77ac */ /* 0x000e240008000800 */
[----:B------:R0:W-:Y:S01]  /*1a3e0*/  STL [R1+0x1e20], R89 ;  /* 0x001e205901007387 */ /* 0x0001e20000100800 */
[----:B------:R-:W-:Y:S01]  /*1a3f0*/  PRMT R49, RZ, 0x7610, R49 ;  /* 0x00007610ff317816 */ /* 0x000fe20000000031 */
[----:B------:R-:W0:Y:S02]  /*1a400*/  LDCU UR57, c[0x0][0x3b0] ;  /* 0x00007600ff3977ac */ /* 0x000e240008000800 */
[----:B------:R-:W0:Y:S02]  /*1a410*/  FENCE.VIEW.ASYNC.S ;  /* 0x00000000000073c6 */ /* 0x000e240000000000 */
[----:B0-----:R0:W0:Y:S02]  /*1a420*/  @!UP2 SYNCS.EXCH.64 URZ, [UR14], UR18 ;  /* 0x000000120effa5b2 */ /* 0x0010240008000100 */
[----:B0-----:R-:W-:Y:S01]  /*1a430*/  BAR.SYNC.DEFER_BLOCKING 0x0 ;  /* 0x0000000000007b1d */ /* 0x001fe20000010000 */
[----:B------:R-:W-:-:S02]  /*1a440*/  PRMT R24, RZ, 0x7610, R24 ;  /* 0x00007610ff187816 */ /* 0x000fc40000000018 */
[----:B------:R-:W-:Y:S01]  /*1a450*/  PRMT R23, RZ, 0x7610, R23 ;  /* 0x00007610ff177816 */ /* 0x000fe20000000017 */
[----:B------:R-:W-:Y:S01]  /*1a460*/  @!P2 IMAD.MOV R5, RZ, RZ, -R5 ;  /* 0x000000ffff05a224 */ /* 0x000fe200078e0a05 */
[----:B------:R-:W-:Y:S01]  /*1a470*/  PRMT R46, RZ, 0x7610, R46 ;  /* 0x00007610ff2e7816 */ /* 0x000fe2000000002e */
[----:B------:R-:W0:Y:S01]  /*1a480*/  LDCU UR56, c[0x0][0x3b0] ;  /* 0x00007600ff3877ac */ /* 0x000e220008000800 */
[----:B------:R-:W-:Y:S01]  /*1a490*/  STL [R1+0x1e1c], R81 ;  /* 0x001e1c5101007387 */ /* 0x000fe20000100800 */
[----:B---3--:R-:W-:Y:S01]  /*1a4a0*/  PRMT R38, RZ, 0x7610, R38 ;  /* 0x00007610ff267816 */ /* 0x008fe20000000026 */
[----:B------:R-:W3:Y:S02]  /*1a4b0*/  LDCU UR55, c[0x0][0x3b0] ;  /* 0x00007600ff3777ac */ /* 0x000ee40008000800 */
[----:B------:R-:W-:Y:S01]  /*1a4c0*/  STL [R1+0x1e18], R36 ;  /* 0x001e182401007387 */ /* 0x000fe20000100800 */
[----:B-----5:R-:W-:Y:S01]  /*1a4d0*/  PRMT R34, RZ, 0x7610, R34 ;  /* 0x00007610ff227816 */ /* 0x020fe20000000022 */
[----:B------:R-:W5:Y:S02]  /*1a4e0*/  LDCU UR54, c[0x0][0x3b0] ;  /* 0x00007600ff3677ac */ /* 0x000f640008000800 */
[----:B------:R-:W-:Y:S01]  /*1a4f0*/  STL [R1+0x1e14], R37 ;  /* 0x001e142501007387 */ /* 0x000fe20000100800 */
[----:B------:R-:W-:Y:S01]  /*1a500*/  PRMT R16, RZ, 0x7610, R16 ;  /* 0x00007610ff107816 */ /* 0x000fe20000000010 */
[----:B------:R-:W0:Y:S02]  /*1a510*/  LDCU UR53, c[0x0][0x3b0] ;  /* 0x00007600ff3577ac */ /* 0x000e240008000800 */
[----:B------:R1:W-:Y:S01]  /*1a520*/  STL [R1+0x1e10], R91 ;  /* 0x001e105b01007387 */ /* 0x0003e20000100800 */
[----:B------:R-:W-:Y:S01]  /*1a530*/  PRMT R89, RZ, 0x7610, R89 ;  /* 0x00007610ff597816 */ /* 0x000fe20000000059 */
[----:B------:R-:W0:Y:S02]  /*1a540*/  LDCU UR52, c[0x0][0x3b0] ;  /* 0x00007600ff3477ac */ /* 0x000e240008000800 */
[----:B------:R-:W-:Y:S01]  /*1a550*/  STL [R1+0x1e0c], R79 ;  /* 0x001e0c4f01007387 */ /* 0x000fe20000100800 */
[----:B------:R-:W-:Y:S01]  /*1a560*/  PRMT R42, RZ, 0x7610, R42 ;  /* 0x00007610ff2a7816 */ /* 0x000fe2000000002a */
[----:B------:R-:W0:Y:S02]  /*1a570*/  LDCU UR51, c[0x0][0x3b0] ;  /* 0x00007600ff3377ac */ /* 0x000e240008000800 */
[----:B------:R-:W-:Y:S01]  /*1a580*/  STL [R1+0x1e08], R28 ;  /* 0x001e081c01007387 */ /* 0x000fe20000100800 */
[C---:B-1----:R-:W-:Y:S01]  /*1a590*/  LOP3.LUT R91, R19.reuse, 0x8, RZ, 0xfc, !PT ;  /* 0x00000008135b7812 */ /* 0x042fe200078efcff */
[----:B------:R-:W1:Y:S01]  /*1a5a0*/  LDCU UR50, c[0x0][0x3b0] ;  /* 0x00007600ff3277ac */ /* 0x000e620008000800 */
[----:B------:R-:W-:Y:S01]  /*1a5b0*/  LOP3.LUT R91, R19, 0x10, RZ, 0xfc, !PT ;  /* 0x00000010135b7812 */ /* 0x000fe200078efcff */
[----:B------:R-:W-:Y:S01]  /*1a5c0*/  STL [R1+0x1e04], R27 ;  /* 0x001e041b01007387 */ /* 0x000fe20000100800 */
[----:B------:R-:W-:Y:S01]  /*1a5d0*/  PRMT R26, RZ, 0x7610, R26 ;  /* 0x00007610ff1a7816 */ /* 0x000fe2000000001a */
[----:B------:R-:W0:Y:S01]  /*1a5e0*/  LDCU UR49, c[0x0][0x3b0] ;  /* 0x00007600ff3177ac */ /* 0x000e220008000800 */
[----:B------:R-:W-:Y:S01]  /*1a5f0*/  ISETP.LT.AND P3, PT, R91, R3, P0 ;  /* 0x000000035b00720c */ /* 0x000fe20000761270 */
[----:B------:R-:W0:Y:S01]  /*1a600*/  S2R R19, SR_TID.X ;  /* 0x0000000000137919 */ /* 0x000e220000002100 */
[----:B------:R-:W-:Y:S01]  /*1a610*/  PRMT R4, RZ, 0x7610, R4 ;  /* 0x00007610ff047816 */ /* 0x000fe20000000004 */
[----:B------:R-:W0:Y:S01]  /*1a620*/  LDCU UR48, c[0x0][0x3b0] ;  /* 0x00007600ff3077ac */ /* 0x000e220008000800 */
[----:B------:R-:W-:Y:S01]  /*1a630*/  STL [R1+0x1e00], R17 ;  /* 0x001e001101007387 */ /* 0x000fe20000100800 */
[----:B------:R-:W-:Y:S01]  /*1a640*/  PRMT R41, RZ, 0x7610, R41 ;  /* 0x00007610ff297816 */ /* 0x000fe20000000029 */
[----:B------:R-:W0:Y:S02]  /*1a650*/  LDCU UR47, c[0x0][0x3b0] ;  /* 0x00007600ff2f77ac */ /* 0x000e240008000800 */
        /* <DEDUP_REMOVED lines=8> */
[----:B------:R-:W1:Y:S02]  /*1a6e0*/  LDCU UR44, c[0x0][0x3b0] ;  /* 0x00007600ff2c77ac */ /* 0x000e640008000800 */
[----:B------:R-:W-:Y:S01]  /*1a6f0*/  STL [R1+0x1df0], R33 ;  /* 0x001df02101007387 */ /* 0x000fe20000100800 */
[----:B------:R-:W-:Y:S01]  /*1a700*/  PRMT R30, RZ, 0x7610, R30 ;  /* 0x00007610ff1e7816 */ /* 0x000fe2000000001e */
[----:B------:R-:W1:Y:S02]  /*1a710*/  LDCU UR43, c[0x0][0x3b0] ;  /* 0x00007600ff2b77ac */ /* 0x000e640008000800 */
[----:B------:R-:W-:Y:S01]  /*1a720*/  STL [R1+0x1dec], R7 ;  /* 0x001dec0701007387 */ /* 0x000fe20000100800 */
[----:B------:R-:W1:Y:S03]  /*1a730*/  LDCU UR42, c[0x0][0x3b0] ;  /* 0x00007600ff2a77ac */ /* 0x000e660008000800 */
[----:B------:R-:W-:Y:S01]  /*1a740*/  STL [R1+0x1de8], R6 ;  /* 0x001de80601007387 */ /* 0x000fe20000100800 */
[----:B------:R-:W1:Y:S01]  /*1a750*/  LDCU UR41, c[0x0][0x3b0] ;  /* 0x00007600ff2977ac */ /* 0x000e620008000800 */
[----:B0-----:R-:W-:-:S02]  /*1a760*/  SHF.R.U32.HI R19, RZ, 0x6, R19 ;  /* 0x00000006ff137819 */ /* 0x001fc40000011613 */
[----:B------:R-:W-:Y:S01]  /*1a770*/  STL [R1+0x1d4c], R0 ;  /* 0x001d4c0001007387 */ /* 0x000fe20000100800 */
[----:B------:R-:W0:Y:S01]  /*1a780*/  LDCU UR40, c[0x0][0x3b0] ;  /* 0x00007600ff2877ac */ /* 0x000e220008000800 */
[----:B------:R-:W-:Y:S02]  /*1a790*/  SGXT.U32 R19, R19, 0x1 ;  /* 0x000000011313781a */ /* 0x000fe40000000000 */
[----:B------:R-:W-:Y:S01]  /*1a7a0*/  STL [R1+0x1d48], R76 ;  /* 0x001d484c01007387 */ /* 0x000fe20000100800 */
[----:B------:R-:W0:Y:S01]  /*1a7b0*/  LDCU UR38, c[0x0][0x3b0] ;  /* 0x00007600ff2677ac */ /* 0x000e220008000800 */
[----:B------:R-:W-:Y:S02]  /*1a7c0*/  LOP3.LUT R19, R19, 0x8, RZ, 0xfc, !PT ;  /* 0x0000000813137812 */ /* 0x000fe400078efcff */
[----:B------:R-:W-:Y:S01]  /*1a7d0*/  STL [R1+0x1d44], R74 ;  /* 0x001d444a01007387 */ /* 0x000fe20000100800 */
[----:B------:R-:W0:Y:S01]  /*1a7e0*/  LDCU UR37, c[0x0][0x3b0] ;  /* 0x00007600ff2577ac */ /* 0x000e220008000800 */
[----:B------:R-:W-:-:S02]  /*1a7f0*/  ISETP.LT.AND P5, PT, R19, R3, P0 ;  /* 0x000000031300720c */ /* 0x000fc400007a1270 */
[----:B------:R-:W-:Y:S01]  /*1a800*/  STL [R1+0x1c78], R9 ;  /* 0x001c780901007387 */ /* 0x000fe20000100800 */
[----:B------:R-:W0:Y:S01]  /*1a810*/  LDCU UR36, c[0x0][0x3b0] ;  /* 0x00007600ff2477ac */ /* 0x000e220008000800 */
[----:B------:R-:W0:Y:S01]  /*1a820*/  S2R R19, SR_TID.X ;  /* 0x0000000000137919 */ /* 0x000e220000002100 */
[----:B------:R-:W0:Y:S01]  /*1a830*/  LDCU UR35, c[0x0][0x3b0] ;  /* 0x00007600ff2377ac */ /* 0x000e220008000800 */
        /* <DEDUP_REMOVED lines=25> */
[----:B--2---:R-:W2:Y:S01]  /*1a9d0*/  @P6 LDG.E.U8 R83, desc[UR20][R20.64] ;  /* 0x0000001414536981 */ /* 0x004ea2000c1e1100 */
[----:B------:R-:W-:-:S02]  /*1a9e0*/  PRMT R3, RZ, 0x7610, R3 ;  /* 0x00007610ff037816 */ /* 0x000fc40000000003 */
[----:B0-----:R-:W-:Y:S01]  /*1a9f0*/  SHF.R.U32.HI R19, RZ, 0x6, R19 ;  /* 0x00000006ff137819 */ /* 0x001fe20000011613 */
[----:B------:R-:W-:Y:S03]  /*1aa00*/  STL [R1+0x1c74], R8 ;  /* 0x001c740801007387 */ /* 0x000fe60000100800 */
[----:B------:R-:W-:Y:S01]  /*1aa10*/  SGXT.U32 R19, R19, 0x1 ;  /* 0x000000011313781a */ /* 0x000fe20000000000 */
[----:B------:R-:W3:Y:S04]  /*1aa20*/  LDL R91, [R1+0x510] ;  /* 0x00051000015b7983 */ /* 0x000ee80000100800 */
[----:B------:R-:W3:Y:S04]  /*1aa30*/  LDL R20, [R1+0x4bc] ;  /* 0x0004bc0001147983 */ /* 0x000ee80000100800 */
[----:B------:R-:W3:Y:S04]  /*1aa40*/  LDL R21, [R1+0x4c0] ;  /* 0x0004c00001157983 */ /* 0x000ee80000100800 */
[----:B--2---:R-:W-:Y:S04]  /*1aa50*/  STL [R1+0x1074], R83 ;  /* 0x0010745301007387 */ /* 0x004fe80000100800 */
[----:B------:R0:W-:Y:S02]  /*1aa60*/  STL.S16 [R1+0x1070], R3 ;  /* 0x0010700301007387 */ /* 0x0001e40000100600 */
[----:B0-----:R-:W0:Y:S01]  /*1aa70*/  LDC R3, c[0x0][0x3a0] ;  /* 0x0000e800ff037b82 */ /* 0x001e220000000800 */
[----:B------:R-:W-:-:S04]  /*1aa80*/  LOP3.LUT R83, R19, 0x18, RZ, 0xfc, !PT ;  /* 0x0000001813537812 */ /* 0x000fc800078efcff */
[----:B0-----:R-:W-:Y:S02]  /*1aa90*/  ISETP.LT.AND P6, PT, R83, R3, P0 ;  /* 0x000000035300720c */ /* 0x001fe400007c1270 */
[----:B------:R-:W2:Y:S04]  /*1aaa0*/  LDL.LU R83, [R1+0x1e30] ;  /* 0x001e300001537983 */ /* 0x000ea80000300800 */
[----:B------:R-:W2:Y:S01]  /*1aab0*/  LDL R3, [R1+0x1070] ;  /* 0x0010700001037983 */ /* 0x000ea20000100800 */
[----:B---3--:R-:W-:-:S04]  /*1aac0*/  @P5 LOP3.LUT R21, R21, R20, RZ, 0x3c, !PT ;  /* 0x0000001415155212 */ /* 0x008fc800078e3cff */
[----:B------:R-:W-:-:S04]  /*1aad0*/  @P5 LOP3.LUT R20, R21, R20, RZ, 0x3c, !PT ;  /* 0x0000001415145212 */ /* 0x000fc800078e3cff */
[----:B------:R-:W-:-:S05]  /*1aae0*/  @P5 LOP3.LUT R21, R21, R20, RZ, 0x3c, !PT ;  /* 0x0000001415155212 */ /* 0x000fca00078e3cff */
[----:B--2---:R-:W2:Y:S04]  /*1aaf0*/  @P5 LDG.E.U8 R3, desc[UR20][R20.64] ;  /* 0x0000001414035981 */ /* 0x004ea8000c1e1100 */
[----:B--2---:R0:W-:Y:S04]  /*1ab00*/  @P5 STL [R1+0x1070], R3 ;  /* 0x0010700301005387 */ /* 0x0041e80000100800 */
[----:B------:R-:W2:Y:S04]  /*1ab10*/  LDL R20, [R1+0x4d4] ;  /* 0x0004d40001147983 */ /* 0x000ea80000100800 */
[----:B------:R-:W2:Y:S01]  /*1ab20*/  LDL R21, [R1+0x4d8] ;  /* 0x0004d80001157983 */ /* 0x000ea20000100800 */
[----:B0-----:R-:W0:Y:S01]  /*1ab30*/  LDC R3, c[0x0][0x3a0] ;  /* 0x0000e800ff037b82 */ /* 0x001e220000000800 */
[----:B------:R-:W-:-:S04]  /*1ab40*/  LOP3.LUT R19, R19, 0x20, RZ, 0xfc, !PT ;  /* 0x0000002013137812 */ /* 0x000fc800078efcff */
[----:B0-----:R-:W-:Y:S02]  /*1ab50*/  ISETP.LT.AND P5, PT, R19, R3, P0 ;  /* 0x000000031300720c */ /* 0x001fe400007a1270 */
[----:B--2---:R-:W-:-:S04]  /*1ab60*/  @P3 LOP3.LUT R21, R21, R20, RZ, 0x3c, !PT ;  /* 0x0000001415153212 */ /* 0x004fc800078e3cff */
[----:B------:R-:W-:-:S04]  /*1ab70*/  @P3 LOP3.LUT R20, R21, R20, RZ, 0x3c, !PT ;  /* 0x0000001415143212 */ /* 0x000fc800078e3cff */
[----:B------:R-:W-:-:S05]  /*1ab80*/  @P3 LOP3.LUT R21, R21, R20, RZ, 0x3c, !PT ;  /* 0x0000001415153212 */ /* 0x000fca00078e3cff */
[----:B------:R-:W2:Y:S01]  /*1ab90*/  @P3 LDG.E.U8 R38, desc[UR20][R20.64] ;  /* 0x0000001414263981 */ /* 0x000ea2000c1e1100 */
[----:B------:R-:W0:Y:S03]  /*1aba0*/  S2R R19, SR_TID.X ;  /* 0x0000000000137919 */ /* 0x000e260000002100 */
[----:B------:R-:W3:Y:S04]  /*1abb0*/  LDL R20, [R1+0x4f4] ;  /* 0x0004f40001147983 */ /* 0x000ee80000100800 */
[----:B------:R-:W3:Y:S01]  /*1abc0*/  LDL R21, [R1+0x4f8] ;  /* 0x0004f80001157983 */ /* 0x000ee20000100800 */
[----:B------:R-:W-:Y:S02]  /*1abd0*/  PRMT R3, RZ, 0x7610, R3 ;  /* 0x00007610ff037816 */ /* 0x000fe40000000003 */
[----:B0-----:R-:W-:-:S04]  /*1abe0*/  SHF.R.U32.HI R19, RZ, 0x6, R19 ;  /* 0x00000006ff137819 */ /* 0x001fc80000011613 */
[----:B------:R-:W-:Y:S01]  /*1abf0*/  SGXT.U32 R19, R19, 0x1 ;  /* 0x000000011313781a */ /* 0x000fe20000000000 */
[----:B--2---:R0:W-:Y:S04]  /*1ac00*/  STL [R1+0x106c], R38 ;  /* 0x00106c2601007387 */ /* 0x0041e80000100800 */
[----:B------:R2:W-:Y:S01]  /*1ac10*/  STL.S16 [R1+0x1068], R3 ;  /* 0x0010680301007387 */ /* 0x0005e20000100600 */
[C---:B0-----:R-:W-:Y:S02]  /*1ac20*/  LOP3.LUT R38, R19.reuse, 0x28, RZ, 0xfc, !PT ;  /* 0x0000002813267812 */ /* 0x041fe400078efcff */
[----:B------:R-:W-:Y:S02]  /*1ac30*/  LOP3.LUT R19, R19, 0x30, RZ, 0xfc, !PT ;  /* 0x0000003013137812 */ /* 0x000fe400078efcff */
[-C--:B---3--:R-:W-:Y:S01]  /*1ac40*/  @P6 LOP3.LUT R21, R21, R20.reuse, RZ, 0x3c, !PT ;  /* 0x0000001415156212 */ /* 0x088fe200078e3cff */
[----:B--2---:R-:W0:Y:S03]  /*1ac50*/  LDC R3, c[0x0][0x3a0] ;  /* 0x0000e800ff037b82 */ /* 0x004e260000000800 */
[----:B------:R-:W2:Y:S01]  /*1ac60*/  LDL R19, [R1+0x1068] ;  /* 0x0010680001137983 */ /* 0x000ea20000100800 */
[----:B------:R-:W-:-:S04]  /*1ac70*/  @P6 LOP3.LUT R20, R21, R20, RZ, 0x3c, !PT ;  /* 0x0000001415146212 */ /* 0x000fc800078e3cff */
[----:B------:R-:W-:-:S05]  /*1ac80*/  @P6 LOP3.LUT R21, R21, R20, RZ, 0x3c, !PT ;  /* 0x0000001415156212 */ /* 0x000fca00078e3cff */
[----:B--2---:R-:W2:Y:S01]  /*1ac90*/  @P6 LDG.E.U8 R19, desc[UR20][R20.64] ;  /* 0x0000001414136981 */ /* 0x004ea2000c1e1100 */
[----:B0-----:R-:W-:-:S03]  /*1aca0*/  ISETP.LT.AND P3, PT, R38, R3, P0 ;  /* 0x000000032600720c */ /* 0x001fc60000761270 */
[----:B------:R-:W3:Y:S04]  /*1acb0*/  LDL.LU R38, [R1+0x1e2c] ;  /* 0x001e2c0001267983 */ /* 0x000ee80000300800 */
[----:B--2---:R0:W-:Y:S04]  /*1acc0*/  @P6 STL [R1+0x1068], R19 ;  /* 0x0010681301006387 */ /* 0x0041e80000100800 */
[----:B------:R-:W2:Y:S01]  /*1acd0*/  LDL R21, [R1+0x50c] ;  /* 0x00050c0001157983 */ /* 0x000ea20000100800 */
[----:B0-----:R-:W0:Y:S02]  /*1ace0*/  S2R R19, SR_TID.X ;  /* 0x0000000000137919 */ /* 0x001e240000002100 */
[----:B0-----:R-:W-:-:S04]  /*1acf0*/  SHF.R.U32.HI R19, RZ, 0x6, R19 ;  /* 0x00000006ff137819 */ /* 0x001fc80000011613 */
[----:B------:R-:W-:-:S04]  /*1ad00*/  SGXT.U32 R19, R19, 0x1 ;  /* 0x000000011313781a */ /* 0x000fc80000000000 */
[----:B------:R-:W-:-:S04]  /*1ad10*/  LOP3.LUT R20, R19, 0x30, RZ, 0xfc, !PT ;  /* 0x0000003013147812 */ /* 0x000fc800078efcff */
[----:B------:R-:W-:Y:S01]  /*1ad20*/  ISETP.LT.AND P6, PT, R20, R3, P0 ;  /* 0x000000031400720c */ /* 0x000fe200007c1270 */
[----:B------:R-:W-:Y:S01]  /*1ad30*/  @P5 IMAD.MOV.U32 R20, RZ, RZ, R91 ;  /* 0x000000ffff145224 */ /* 0x000fe200078e005b */
[----:B------:R-:W-:Y:S01]  /*1ad40*/  PRMT R3, RZ, 0x7610, R3 ;  /* 0x00007610ff037816 */ /* 0x000fe20000000003 */
[----:B------:R-:W3:Y:S04]  /*1ad50*/  LDL R91, [R1+0x1630] ;  /* 0x00163000015b7983 */ /* 0x000ee80000100800 */
[----:B--2---:R-:W2:Y:S04]  /*1ad60*/  @P5 LDG.E.U8 R34, desc[UR20][R20.64] ;  /* 0x0000001414225981 */ /* 0x004ea8000c1e1100 */
        /* <DEDUP_REMOVED lines=17> */
[----:B------:R-:W-:-:S02]  /*1ae80*/  LOP3.LUT R19, R19, 0x40, RZ, 0xfc, !PT ;  /* 0x0000004013137812 */ /* 0x000fc400078efcff */
[----:B--2---:R-:W-:-:S04]  /*1ae90*/  @P6 LOP3.LUT R21, R21, R20, RZ, 0x3c, !PT ;  /* 0x0000001415156212 */ /* 0x004fc800078e3cff */
[----:B------:R-:W-:-:S04]  /*1aea0*/  @P6 LOP3.LUT R20, R21, R20, RZ, 0x3c, !PT ;  /* 0x0000001415146212 */ /* 0x000fc800078e3cff */
[----:B------:R-:W-:-:S05]  /*1aeb0*/  @P6 LOP3.LUT R21, R21, R20, RZ, 0x3c, !PT ;  /* 0x0000001415156212 */ /* 0x000fca00078e3cff */
[----:B------:R-:W2:Y:S01]  /*1aec0*/  @P6 LDG.E.U8 R16, desc[UR20][R20.64] ;  /* 0x0000001414106981 */ /* 0x000ea2000c1e1100 */
[----:B0-----:R-:W-:Y:S02]  /*1aed0*/  ISETP.LT.AND P3, PT, R19, R3, P0 ;  /* 0x000000031300720c */ /* 0x001fe40000761270 */
[----:B------:R-:W0:Y:S01]  /*1aee0*/  S2R R19, SR_TID.X ;  /* 0x0000000000137919 */ /* 0x000e220000002100 */
[----:B------:R-:W-:Y:S01]  /*1aef0*/  PRMT R3, RZ, 0x7610, R3 ;  /* 0x00007610ff037816 */ /* 0x000fe20000000003 */
[----:B------:R-:W3:Y:S04]  /*1af00*/  LDL R20, [R1+0x564] ;  /* 0x0005640001147983 */ /* 0x000ee80000100800 */
[----:B------:R-:W3:Y:S01]  /*1af10*/  LDL R21, [R1+0x568] ;  /* 0x0005680001157983 */ /* 0x000ee20000100800 */
[----:B0-----:R-:W-:-:S04]  /*1af20*/  SHF.R.U32.HI R19, RZ, 0x6, R19 ;  /* 0x00000006ff137819 */ /* 0x001fc80000011613 */
[----:B------:R-:W-:Y:S01]  /*1af30*/  SGXT.U32 R19, R19, 0x1 ;  /* 0x000000011313781a */ /* 0x000fe20000000000 */
        /* <DEDUP_REMOVED lines=38> */
[----:B------:R-:W3:Y:S01]  /*1b1a0*/  LDL.LU R89, [R1+0x1e20] ;  /* 0x001e200001597983 */ /* 0x000ee20000300800 */
[----:B------:R-:W-:-:S03]  /*1b1b0*/  PRMT R81, RZ, 0x7610, R81 ;  /* 0x00007610ff517816 */ /* 0x000fc60000000051 */
        /* <DEDUP_REMOVED lines=27> */
[----:B------:R-:W-:Y:S01]  /*1b370*/  PRMT R36, RZ, 0x7610, R36 ;  /* 0x00007610ff247816 */ /* 0x000fe20000000024 */
        /* <DEDUP_REMOVED lines=61> */
[----:B------:R-:W-:-:S05]  /*1b750*/  @P5 IMAD.MOV.U32 R20, RZ, RZ, R91 ;  /* 0x000000ffff145224 */ /* 0x000fca00078e005b */
[----:B--2---:R-:W2:Y:S01]  /*1b760*/  @P5 LDG.E.U8 R76, desc[UR20][R20.64] ;  /* 0x00000014144c5981 */ /* 0x004ea2000c1e1100 */
[----:B------:R-:W-:-:S03]  /*1b770*/  PRMT R3, RZ, 0x7610, R3 ;  /* 0x00007610ff037816 */ /* 0x000fc60000000003 */
[----:B------:R-:W3:Y:S04]  /*1b780*/  LDL R20, [R1+0x4c4] ;  /* 0x0004c40001147983 */ /* 0x000ee80000100800 */
[----:B------:R-:W3:Y:S01]  /*1b790*/  LDL R21, [R1+0x4c8] ;  /* 0x0004c80001157983 */ /* 0x000ee20000100800 */
[----:B------:R-:W-:-:S03]  /*1b7a0*/  LOP3.LUT R91, R19, 0x1a, RZ, 0xfc, !PT ;  /* 0x0000001a135b7812 */ /* 0x000fc600078efcff */
[----:B--2---:R0:W-:Y:S04]  /*1b7b0*/  STL [R1+0x1038], R76 ;  /* 0x0010384c01007387 */ /* 0x0041e80000100800 */
[----:B0-----:R-:W2:Y:S04]  /*1b7c0*/  LDL R76, [R1+0x550] ;  /* 0x00055000014c7983 */ /* 0x001ea80000100800 */
[----:B------:R0:W-:Y:S02]  /*1b7d0*/  STL.S16 [R1+0x1030], R3 ;  /* 0x0010300301007387 */ /* 0x0001e40000100600 */
[----:B0-----:R-:W0:Y:S02]  /*1b7e0*/  LDC R3, c[0x0][0x3a0] ;  /* 0x0000e800ff037b82 */ /* 0x001e240000000800 */
[----:B0-----:R-:W-:-:S02]  /*1b7f0*/  ISETP.LT.AND P5, PT, R91, R3, P0 ;  /* 0x000000035b00720c */ /* 0x001fc400007a1270 */
        /* <DEDUP_REMOVED lines=226> */
[----:B------:R-:W3:Y:S04]  /*1c620*/  LDL R74, [R1+0x558] ;  /* 0x00055800014a7983 */ /* 0x000ee80000100800 */
        /* <DEDUP_REMOVED lines=18> */
[----:B------:R-:W2:Y:S01]  /*1c750*/  LDL R3, [R1+0xfe8] ;  /* 0x000fe80001037983 */ /* 0x000ea20000100800 */
[----:B---3--:R-:W-:-:S03]  /*1c760*/  @P3 LOP3.LUT R21, R21, R20, RZ, 0x3c, !PT ;  /* 0x0000001415153212 */ /* 0x008fc600078e3cff */
[----:B------:R-:W3:Y:S01]  /*1c770*/  LDL R76, [R1+0x1640] ;  /* 0x00164000014c7983 */ /* 0x000ee20000100800 */
        /* <DEDUP_REMOVED lines=40> */
[----:B--2---:R0:W2:Y:S04]  /*1ca00*/  @P3 LDG.E.U8 R45, desc[UR20][R20.64] ;  /* 0x00000014142d3981 */ /* 0x0040a8000c1e1100 */
[----:B------:R-:W2:Y:S01]  /*1ca10*/  LDL R21, [R1+0x574] ;  /* 0x0005740001157983 */ /* 0x000ea20000100800 */
[----:B0-----:R-:W-:Y:S01]  /*1ca20*/  @P6 IMAD.MOV.U32 R20, RZ, RZ, R22 ;  /* 0x000000ffff146224 */ /* 0x001fe200078e0016 */
[----:B------:R-:W-:-:S04]  /*1ca30*/  LOP3.LUT R74, R19, 0x4c, RZ, 0xfc, !PT ;  /* 0x0000004c134a7812 */ /* 0x000fc800078efcff */
[----:B------:R-:W-:Y:S02]  /*1ca40*/  ISETP.LT.AND P3, PT, R74, R3, P0 ;  /* 0x000000034a00720c */ /* 0x000fe40000761270 */
[----:B------:R-:W-:Y:S01]  /*1ca50*/  LOP3.LUT R74, R19, 0x54, RZ, 0xfc, !PT ;  /* 0x00000054134a7812 */ /* 0x000fe200078efcff */
[----:B--2---:R0:W2:Y:S02]  /*1ca60*/  @P6 LDG.E.U8 R2, desc[UR20][R20.64] ;  /* 0x0000001414026981 */ /* 0x0040a4000c1e1100 */
[----:B0-----:R-:W-:Y:S02]  /*1ca70*/  @P5 IMAD.MOV.U32 R20, RZ, RZ, R61 ;  /* 0x000000ffff145224 */ /* 0x001fe400078e003d */
[----:B------:R-:W-:-:S05]  /*1ca80*/  @P5 IMAD.MOV.U32 R21, RZ, RZ, R76 ;  /* 0x000000ffff155224 */ /* 0x000fca00078e004c */
[----:B------:R0:W3:Y:S01]  /*1ca90*/  @P5 LDG.E.U8 R54, desc[UR20][R20.64] ;  /* 0x0000001414365981 */ /* 0x0000e2000c1e1100 */
[----:B------:R-:W-:Y:S02]  /*1caa0*/  ISETP.LT.AND P6, PT, R74, R3, P0 ;  /* 0x000000034a00720c */ /* 0x000fe400007c1270 */
[----:B------:R-:W-:-:S04]  /*1cab0*/  LOP3.LUT R61, R19, 0x5c, RZ, 0xfc, !PT ;  /* 0x0000005c133d7812 */ /* 0x000fc800078efcff */
[----:B------:R-:W-:Y:S01]  /*1cac0*/  ISETP.LT.AND P5, PT, R61, R3, P0 ;  /* 0x000000033d00720c */ /* 0x000fe200007a1270 */
[----:B0-----:R-:W-:Y:S02]  /*1cad0*/  @P3 IMAD.MOV.U32 R20, RZ, RZ, R63 ;  /* 0x000000ffff143224 */ /* 0x001fe400078e003f */
[----:B------:R-:W-:-:S05]  /*1cae0*/  @P3 IMAD.MOV.U32 R21, RZ, RZ, R59 ;  /* 0x000000ffff153224 */ /* 0x000fca00078e003b */
[----:B------:R0:W4:Y:S02]  /*1caf0*/  @P3 LDG.E.U8 R58, desc[UR20][R20.64] ;  /* 0x00000014143a3981 */ /* 0x000124000c1e1100 */
[----:B0-----:R-:W-:Y:S02]  /*1cb00*/  @P6 IMAD.MOV.U32 R20, RZ, RZ, R56 ;  /* 0x000000ffff146224 */ /* 0x001fe400078e0038 */
[----:B------:R-:W-:-:S05]  /*1cb10*/  @P6 IMAD.MOV.U32 R21, RZ, RZ, R57 ;  /* 0x000000ffff156224 */ /* 0x000fca00078e0039 */
[----:B------:R0:W4:Y:S04]  /*1cb20*/  @P6 LDG.E.U8 R55, desc[UR20][R20.64] ;  /* 0x0000001414376981 */ /* 0x000128000c1e1100 */
[----:B------:R1:W-:Y:S01]  /*1cb30*/  STL [R1+0xfdc], R45 ;  /* 0x000fdc2d01007387 */ /* 0x0003e20000100800 */
[----:B0-----:R-:W-:Y:S02]  /*1cb40*/  @P5 IMAD.MOV.U32 R20, RZ, RZ, R52 ;  /* 0x000000ffff145224 */ /* 0x001fe400078e0034 */
[----:B------:R-:W-:Y:S01]  /*1cb50*/  @P5 IMAD.MOV.U32 R21, RZ, RZ, R53 ;  /* 0x000000ffff155224 */ /* 0x000fe200078e0035 */
[----:B-1----:R-:W4:Y:S04]  /*1cb60*/  LDL.LU R45, [R1+0x10c] ;  /* 0x00010c00012d7983 */ /* 0x002f280000300800 */
[----:B------:R0:W4:Y:S04]  /*1cb70*/  @P5 LDG.E.U8 R49, desc[UR20][R20.64] ;  /* 0x0000001414315981 */ /* 0x000128000c1e1100 */
[----:B------:R-:W5:Y:S04]  /*1cb80*/  LDL.LU R22, [R1+0x118] ;  /* 0x0001180001167983 */ /* 0x000f680000300800 */
[----:B--2---:R-:W-:Y:S04]  /*1cb90*/  STL [R1+0xfd8], R2 ;  /* 0x000fd80201007387 */ /* 0x004fe80000100800 */
[----:B---3--:R1:W-:Y:S02]  /*1cba0*/  STL [R1+0xfd4], R54 ;  /* 0x000fd43601007387 */ /* 0x0083e40000100800 */
[----:B-1----:R-:W-:-:S04]  /*1cbb0*/  LOP3.LUT R54, R19, 0x64, RZ, 0xfc, !PT ;  /* 0x0000006413367812 */ /* 0x002fc800078efcff */
[----:B------:R-:W-:Y:S02]  /*1cbc0*/  ISETP.LT.AND P3, PT, R54, R3, P0 ;  /* 0x000000033600720c */ /* 0x000fe40000761270 */
[----:B------:R-:W-:-:S04]  /*1cbd0*/  LOP3.LUT R54, R19, 0x6c, RZ, 0xfc, !PT ;  /* 0x0000006c13367812 */ /* 0x000fc800078efcff */
[----:B------:R-:W-:-:S07]  /*1cbe0*/  ISETP.LT.AND P6, PT, R54, R3, P0 ;  /* 0x000000033600720c */ /* 0x000fce00007c1270 */
[----:B0-----:R-:W-:Y:S02]  /*1cbf0*/  @P3 IMAD.MOV.U32 R20, RZ, RZ, R32 ;  /* 0x000000ffff143224 */ /* 0x001fe400078e0020 */
[----:B------:R-:W-:-:S05]  /*1cc00*/  @P3 IMAD.MOV.U32 R21, RZ, RZ, R39 ;  /* 0x000000ffff153224 */ /* 0x000fca00078e0027 */
[----:B------:R0:W2:Y:S02]  /*1cc10*/  @P3 LDG.E.U8 R24, desc[UR20][R20.64] ;  /* 0x0000001414183981 */ /* 0x0000a4000c1e1100 */
[----:B0-----:R-:W-:Y:S02]  /*1cc20*/  @P6 IMAD.MOV.U32 R20, RZ, RZ, R50 ;  /* 0x000000ffff146224 */ /* 0x001fe400078e0032 */
[----:B------:R-:W-:-:S05]  /*1cc30*/  @P6 IMAD.MOV.U32 R21, RZ, RZ, R51 ;  /* 0x000000ffff156224 */ /* 0x000fca00078e0033 */
[----:B------:R0:W3:Y:S01]  /*1cc40*/  @P6 LDG.E.U8 R23, desc[UR20][R20.64] ;  /* 0x0000001414176981 */ /* 0x0000e2000c1e1100 */
[----:B----4-:R-:W-:-:S03]  /*1cc50*/  ISETP.GE.AND P5, PT, R45, RZ, PT ;  /* 0x000000ff2d00720c */ /* 0x010fc60003fa6270 */
[----:B------:R1:W-:Y:S04]  /*1cc60*/  STL [R1+0xfc4], R49 ;  /* 0x000fc43101007387 */ /* 0x0003e80000100800 */
[----:B-1----:R-:W4:Y:S04]  /*1cc70*/  LDL.LU R49, [R1+0x120] ;  /* 0x0001200001317983 */ /* 0x002f280000300800 */
[----:B------:R-:W2:Y:S04]  /*1cc80*/  LDL.LU R45, [R1+0xfc] ;  /* 0x0000fc00012d7983 */ /* 0x000ea80000300800 */
[----:B------:R-:W2:Y:S04]  /*1cc90*/  LDL R39, [R1+0x4b4] ;  /* 0x0004b40001277983 */ /* 0x000ea80000100800 */
[----:B------:R-:W2:Y:S01]  /*1cca0*/  LDL R32, [R1+0x4b8] ;  /* 0x0004b80001207983 */ /* 0x000ea20000100800 */
[----:B-----5:R-:W-:-:S02]  /*1ccb0*/  ISETP.GE.AND P3, PT, R22, RZ, PT ;  /* 0x000000ff1600720c */ /* 0x020fc40003f66270 */
[C---:B------:R-:W-:Y:S01]  /*1ccc0*/  LOP3.LUT R22, R19.reuse, 0x74, RZ, 0xfc, !PT ;  /* 0x0000007413167812 */ /* 0x040fe200078efcff */
[----:B------:R-:W-:Y:S03]  /*1ccd0*/  STL [R1+0xfd0], R58 ;  /* 0x000fd03a01007387 */ /* 0x000fe60000100800 */
[-C--:B------:R-:W-:Y:S02]  /*1cce0*/  ISETP.LT.AND P2, PT, R22, R3.reuse, P0 ;  /* 0x000000031600720c */ /* 0x080fe40000741270 */
[C---:B0-----:R-:W-:Y:S01]  /*1ccf0*/  LOP3.LUT R21, R19.reuse, 0x7c, RZ, 0xfc, !PT ;  /* 0x0000007c13157812 */ /* 0x041fe200078efcff */
[----:B------:R-:W-:Y:S01]  /*1cd00*/  @!P5 IMAD.MOV R10, RZ, RZ, -R10 ;  /* 0x000000ffff0ad224 */ /* 0x000fe200078e0a0a */
[----:B------:R-:W-:Y:S02]  /*1cd10*/  LOP3.LUT R20, R19, 0x6, RZ, 0xfc, !PT ;  /* 0x0000000613147812 */ /* 0x000fe400078efcff */
[-C--:B------:R-:W-:Y:S01]  /*1cd20*/  ISETP.LT.AND P5, PT, R21, R3.reuse, P0 ;  /* 0x000000031500720c */ /* 0x080fe200007a1270 */
[----:B------:R-:W-:Y:S01]  /*1cd30*/  @!P3 IMAD.MOV R11, RZ, RZ, -R11 ;  /* 0x000000ffff0bb224 */ /* 0x000fe200078e0a0b */
[----:B------:R-:W-:Y:S01]  /*1cd40*/  ISETP.LT.AND P3, PT, R20, R3, P0 ;  /* 0x000000031400720c */ /* 0x000fe20000761270 */
[----:B---3--:R0:W-:Y:S04]  /*1cd50*/  STL [R1+0xfc0], R23 ;  /* 0x000fc01701007387 */ /* 0x0081e80000100800 */
[----:B------:R-:W3:Y:S04]  /*1cd60*/  LDL R22, [R1+0x1668] ;  /* 0x0016680001167983 */ /* 0x000ee80000100800 */
[----:B0-----:R-:W3:Y:S01]  /*1cd70*/  LDL R23, [R1+0x1664] ;  /* 0x0016640001177983 */ /* 0x001ee20000100800 */
[----:B------:R-:W-:-:S02]  /*1cd80*/  @P2 IMAD.MOV.U32 R20, RZ, RZ, R47 ;  /* 0x000000ffff142224 */ /* 0x000fc400078e002f */
[----:B------:R-:W-:-:S05]  /*1cd90*/  @P2 IMAD.MOV.U32 R21, RZ, RZ, R48 ;  /* 0x000000ffff152224 */ /* 0x000fca00078e0030 */
[----:B------:R0:W5:Y:S02]  /*1cda0*/  @P2 LDG.E.U8 R46, desc[UR20][R20.64] ;  /* 0x00000014142e2981 */ /* 0x000164000c1e1100 */
[----:B0-----:R-:W-:Y:S02]  /*1cdb0*/  @P5 IMAD.MOV.U32 R20, RZ, RZ, R43 ;  /* 0x000000ffff145224 */ /* 0x001fe400078e002b */
[----:B------:R-:W-:-:S05]  /*1cdc0*/  @P5 IMAD.MOV.U32 R21, RZ, RZ, R44 ;  /* 0x000000ffff155224 */ /* 0x000fca00078e002c */
[----:B------:R2:W5:Y:S02]  /*1cdd0*/  @P5 LDG.E.U8 R42, desc[UR20][R20.64] ;  /* 0x00000014142a5981 */ /* 0x000564000c1e1100 */
[----:B--2---:R-:W-:Y:S02]  /*1cde0*/  @P3 IMAD.MOV.U32 R20, RZ, RZ, R32 ;  /* 0x000000ffff143224 */ /* 0x004fe400078e0020 */
[----:B------:R-:W-:-:S05]  /*1cdf0*/  @P3 IMAD.MOV.U32 R21, RZ, RZ, R39 ;  /* 0x000000ffff153224 */ /* 0x000fca00078e0027 */
[----:B------:R0:W2:Y:S01]  /*1ce00*/  @P3 LDG.E.U8 R26, desc[UR20][R20.64] ;  /* 0x00000014141a3981 */ /* 0x0000a2000c1e1100 */
[----:B------:R-:W-:-:S13]  /*1ce10*/  ISETP.GT.AND P5, PT, R3, UR15, P0 ;  /* 0x0000000f03007c0c */ /* 0x000fda00087a4270 */
[----:B---3--:R1:W3:Y:S01]  /*1ce20*/  @P5 LDG.E.U8 R4, desc[UR20][R22.64] ;  /* 0x0000001416045981 */ /* 0x0082e2000c1e1100 */
[----:B----4-:R-:W-:-:S03]  /*1ce30*/  ISETP.GE.AND P6, PT, R49, RZ, PT ;  /* 0x000000ff3100720c */ /* 0x010fc60003fc6270 */
[----:B------:R-:W-:Y:S04]  /*1ce40*/  STL [R1+0xfcc], R55 ;  /* 0x000fcc3701007387 */ /* 0x000fe80000100800 */
[----:B------:R4:W-:Y:S04]  /*1ce50*/  STL [R1+0xfc8], R24 ;  /* 0x000fc81801007387 */ /* 0x0009e80000100800 */
[----:B----4-:R-:W4:Y:S02]  /*1ce60*/  LDL.LU R24, [R1+0x104] ;  /* 0x0001040001187983 */ /* 0x010f240000300800 */
[----:B------:R-:W-:Y:S01]  /*1ce70*/  @!P6 IMAD.MOV R12, RZ, RZ, -R12 ;  /* 0x000000ffff0ce224 */ /* 0x000fe200078e0a0c */
[----:B0-----:R-:W-:Y:S01]  /*1ce80*/  PRMT R21, RZ, 0x7610, R21 ;  /* 0x00007610ff157816 */ /* 0x001fe20000000015 */
[----:B--2---:R0:W-:Y:S02]  /*1ce90*/  STL [R1+0xfb4], R26 ;  /* 0x000fb41a01007387 */ /* 0x0041e40000100800 */
[----:B0-----:R-:W-:-:S04]  /*1cea0*/  LOP3.LUT R26, R19, 0x16, RZ, 0xfc, !PT ;  /* 0x00000016131a7812 */ /* 0x001fc800078efcff */
[----:B------:R-:W-:-:S13]  /*1ceb0*/  ISETP.LT.AND P6, PT, R26, R3, P0 ;  /* 0x000000031a00720c */ /* 0x000fda00007c1270 */
[----:B-1----:R-:W-:Y:S02]  /*1cec0*/  @P6 IMAD.MOV.U32 R22, RZ, RZ, R67 ;  /* 0x000000ffff166224 */ /* 0x002fe400078e0043 */
[----:B------:R-:W-:-:S05]  /*1ced0*/  @P6 IMAD.MOV.U32 R23, RZ, RZ, R65 ;  /* 0x000000ffff176224 */ /* 0x000fca00078e0041 */
[----:B------:R0:W2:Y:S04]  /*1cee0*/  @P6 LDG.E.U8 R21, desc[UR20][R22.64] ;  /* 0x0000001416156981 */ /* 0x0000a8000c1e1100 */
[----:B---3--:R-:W-:Y:S04]  /*1cef0*/  STL [R1+0xfb0], R4 ;  /* 0x000fb00401007387 */ /* 0x008fe80000100800 */
[----:B------:R-:W3:Y:S04]  /*1cf00*/  LDL R43, [R1+0x166c] ;  /* 0x00166c00012b7983 */ /* 0x000ee80000100800 */
[----:B-----5:R1:W-:Y:S04]  /*1cf10*/  STL [R1+0xfb8], R42 ;  /* 0x000fb82a01007387 */ /* 0x0203e80000100800 */
[----:B-1----:R-:W5:Y:S01]  /*1cf20*/  LDL R42, [R1+0x1670] ;  /* 0x00167000012a7983 */ /* 0x002f620000100800 */
[----:B------:R-:W-:-:S02]  /*1cf30*/  ISETP.GE.AND P2, PT, R45, RZ, PT ;  /* 0x000000ff2d00720c */ /* 0x000fc40003f46270 */
[----:B------:R-:W-:Y:S02]  /*1cf40*/  ISETP.NE.AND P3, PT, RZ, UR17, PT ;  /* 0x00000011ff007c0c */ /* 0x000fe4000bf65270 */
[----:B------:R-:W-:Y:S01]  /*1cf50*/  LOP3.LUT R20, RZ, UR17, RZ, 0x33, !PT ;  /* 0x00000011ff147c12 */ /* 0x000fe2000f8e33ff */
[----:B------:R-:W-:Y:S01]  /*1cf60*/  STL [R1+0xfbc], R46 ;  /* 0x000fbc2e01007387 */ /* 0x000fe20000100800 */
[----:B0-----:R-:W-:Y:S01]  /*1cf70*/  LOP3.LUT R22, R19, 0x26, RZ, 0xfc, !PT ;  /* 0x0000002613167812 */ /* 0x001fe200078efcff */
[----:B------:R-:W0:Y:S01]  /*1cf80*/  LDCU UR17, c[0x0][0x3b0] ;  /* 0x00007600ff1177ac */ /* 0x000e220008000800 */
[----:B------:R-:W-:-:S05]  /*1cf90*/  SEL R4, R20, R60, !P3 ;  /* 0x0000003c14047207 */ /* 0x000fca0005800000 */
[----:B------:R-:W-:Y:S02]  /*1cfa0*/  IMAD R4, R4, UR16, RZ ;  /* 0x0000001004047c24 */ /* 0x000fe4000f8e02ff */
[----:B------:R-:W-:Y:S01]  /*1cfb0*/  @!P2 IMAD.MOV R13, RZ, RZ, -R13 ;  /* 0x000000ffff0da224 */ /* 0x000fe200078e0a0d */
[----:B------:R-:W-:Y:S02]  /*1cfc0*/  ISETP.GT.AND P2, PT, R3, UR22, P0 ;  /* 0x0000001603007c0c */ /* 0x000fe40008744270 */
[----:B------:R-:W-:Y:S01]  /*1cfd0*/  PRMT R9, RZ, 0x7610, R9 ;  /* 0x00007610ff097816 */ /* 0x000fe20000000009 */
[----:B------:R1:W-:Y:S01]  /*1cfe0*/  STL [R1+0x19c], R4 ;  /* 0x00019c0401007387 */ /* 0x0003e20000100800 */
[----:B----4-:R-:W-:Y:S01]  /*1cff0*/  ISETP.GE.AND P5, PT, R24, RZ, PT ;  /* 0x000000ff1800720c */ /* 0x010fe20003fa6270 */
[----:B------:R-:W4:Y:S01]  /*1d000*/  LDCU UR16, c[0x0][0x3b0] ;  /* 0x00007600ff1077ac */ /* 0x000f220008000800 */
[----:B------:R-:W-:Y:S02]  /*1d010*/  SEL R24, R20, R62, !P3 ;  /* 0x0000003e14187207 */ /* 0x000fe40005800000 */
[----:B------:R-:W-:-:S03]  /*1d020*/  ISETP.LT.AND P6, PT, R22, R3, P0 ;  /* 0x000000031600720c */ /* 0x000fc600007c1270 */
[----:B-1----:R-:W-:Y:S01]  /*1d030*/  IMAD R4, R24, UR62, RZ ;  /* 0x0000003e18047c24 */ /* 0x002fe2000f8e02ff */
[----:B--2---:R1:W-:Y:S01]  /*1d040*/  STL [R1+0xfac], R21 ;  /* 0x000fac1501007387 */ /* 0x0043e20000100800 */
[----:B---3--:R-:W-:Y:S01]  /*1d050*/  @P2 IMAD.MOV.U32 R23, RZ, RZ, R43 ;  /* 0x000000ffff172224 */ /* 0x008fe200078e002b */
[C---:B-1----:R-:W-:Y:S02]  /*1d060*/  SEL R21, R20.reuse, R64, !P3 ;  /* 0x0000004014157207 */ /* 0x042fe40005800000 */
[----:B------:R1:W-:Y:S01]  /*1d070*/  STL [R1+0x228], R4 ;  /* 0x0002280401007387 */ /* 0x0003e20000100800 */
[----:B-----5:R-:W-:Y:S01]  /*1d080*/  @P2 IMAD.MOV.U32 R22, RZ, RZ, R42 ;  /* 0x000000ffff162224 */ /* 0x020fe200078e002a */
[----:B------:R-:W-:Y:S01]  /*1d090*/  PRMT R24, RZ, 0x7610, R24 ;  /* 0x00007610ff187816 */ /* 0x000fe20000000018 */
[----:B------:R-:W-:Y:S01]  /*1d0a0*/  IMAD R21, R21, UR61, RZ ;  /* 0x0000003d15157c24 */ /* 0x000fe2000f8e02ff */
[----:B-1----:R-:W-:Y:S01]  /*1d0b0*/  SEL R4, R20, R66, !P3 ;  /* 0x0000004214047207 */ /* 0x002fe20005800000 */
[----:B------:R-:W-:Y:S01]  /*1d0c0*/  @!P5 IMAD.MOV R14, RZ, RZ, -R14 ;  /* 0x000000ffff0ed224 */ /* 0x000fe200078e0a0e */
[----:B------:R1:W2:Y:S01]  /*1d0d0*/  @P2 LDG.E.U8 R41, desc[UR20][R22.64] ;  /* 0x0000001416292981 */ /* 0x0002a2000c1e1100 */
[----:B------:R-:W-:Y:S01]  /*1d0e0*/  PRMT R8, RZ, 0x7610, R8 ;  /* 0x00007610ff087816 */ /* 0x000fe20000000008 */
[----:B------:R-:W3:Y:S02]  /*1d0f0*/  LDCU UR62, c[0x0][0x3b0] ;  /* 0x00007600ff3e77ac */ /* 0x000ee40008000800 */
[----:B------:R5:W-:Y:S01]  /*1d100*/  STL [R1+0x198], R21 ;  /* 0x0001981501007387 */ /* 0x000be20000100800 */
[----:B------:R-:W-:Y:S01]  /*1d110*/  PRMT R7, RZ, 0x7610, R7 ;  /* 0x00007610ff077816 */ /* 0x000fe20000000007 */
[----:B------:R-:W0:Y:S02]  /*1d120*/  LDCU UR61, c[0x0][0x3b0] ;  /* 0x00007600ff3d77ac */ /* 0x000e240008000800 */
[----:B------:R-:W2:Y:S01]  /*1d130*/  LDL R26, [R1+0x1678] ;  /* 0x00167800011a7983 */ /* 0x000ea20000100800 */
[----:B-1----:R-:W-:-:S02]  /*1d140*/  @P6 IMAD.MOV.U32 R22, RZ, RZ, R71 ;  /* 0x000000ffff166224 */ /* 0x002fc400078e0047 */
[----:B------:R-:W-:Y:S01]  /*1d150*/  @P6 IMAD.MOV.U32 R23, RZ, RZ, R69 ;  /* 0x000000ffff176224 */ /* 0x000fe200078e0045 */
[----:B------:R-:W3:Y:S04]  /*1d160*/  LDL R39, [R1+0x1674] ;  /* 0x0016740001277983 */ /* 0x000ee80000100800 */
[----:B------:R1:W4:Y:S01]  /*1d170*/  @P6 LDG.E.U8 R40, desc[UR20][R22.64] ;  /* 0x0000001416286981 */ /* 0x000322000c1e1100 */
[----:B-----5:R-:W-:Y:S01]  /*1d180*/  SEL R21, R20, R68, !P3 ;  /* 0x0000004414157207 */ /* 0x020fe20005800000 */
[----:B------:R-:W-:Y:S01]  /*1d190*/  IMAD R4, R4, UR60, RZ ;  /* 0x0000003c04047c24 */ /* 0x000fe2000f8e02ff */
[----:B------:R-:W-:Y:S02]  /*1d1a0*/  ISETP.GT.AND P2, PT, R3, UR23, P0 ;  /* 0x0000001703007c0c */ /* 0x000fe40008744270 */
[----:B------:R-:W-:Y:S01]  /*1d1b0*/  PRMT R6, RZ, 0x7610, R6 ;  /* 0x00007610ff067816 */ /* 0x000fe20000000006 */
[----:B------:R-:W-:Y:S01]  /*1d1c0*/  IMAD R21, R21, UR59, RZ ;  /* 0x0000003b15157c24 */ /* 0x000fe2000f8e02ff */
[----:B------:R5:W-:Y:S01]  /*1d1d0*/  STL [R1+0x224], R4 ;  /* 0x0002240401007387 */ /* 0x000be20000100800 */
[----:B------:R-:W-:Y:S01]  /*1d1e0*/  ISETP.GT.AND P5, PT, R3, UR24, P0 ;  /* 0x0000001803007c0c */ /* 0x000fe200087a4270 */
[----:B------:R-:W0:Y:S02]  /*1d1f0*/  LDCU UR60, c[0x0][0x3b0] ;  /* 0x00007600ff3c77ac */ /* 0x000e240008000800 */
[----:B------:R5:W-:Y:S01]  /*1d200*/  STL [R1+0x194], R21 ;  /* 0x0001941501007387 */ /* 0x000be20000100800 */
[----:B-1----:R-:W-:Y:S01]  /*1d210*/  LOP3.LUT R22, R19, 0x36, RZ, 0xfc, !PT ;  /* 0x0000003613167812 */ /* 0x002fe200078efcff */
[----:B------:R-:W1:Y:S02]  /*1d220*/  LDCU UR59, c[0x0][0x3b0] ;  /* 0x00007600ff3b77ac */ /* 0x000e640008000800 */
[----:B------:R-:W4:Y:S01]  /*1d230*/  LDL.LU R32, [R1+0x11c] ;  /* 0x00011c0001207983 */ /* 0x000f220000300800 */
[----:B-----5:R-:W-:-:S02]  /*1d240*/  SEL R4, R20, R70, !P3 ;  /* 0x0000004614047207 */ /* 0x020fc40005800000 */
[----:B------:R-:W-:-:S03]  /*1d250*/  SEL R21, R20, R72, !P3 ;  /* 0x0000004814157207 */ /* 0x000fc60005800000 */
[----:B------:R-:W-:Y:S01]  /*1d260*/  IMAD R4, R4, UR58, RZ ;  /* 0x0000003a04047c24 */ /* 0x000fe2000f8e02ff */
[----:B------:R-:W-:Y:S02]  /*1d270*/  ISETP.LT.AND P6, PT, R22, R3, P0 ;  /* 0x000000031600720c */ /* 0x000fe400007c1270 */
[----:B------:R-:W-:Y:S01]  /*1d280*/  PRMT R0, RZ, 0x7610, R0 ;  /* 0x00007610ff007816 */ /* 0x000fe20000000000 */
[----:B------:R-:W-:Y:S01]  /*1d290*/  IMAD R21, R21, UR57, RZ ;  /* 0x0000003915157c24 */ /* 0x000fe2000f8e02ff */
[----:B------:R5:W-:Y:S01]  /*1d2a0*/  STL [R1+0x21c], R4 ;  /* 0x00021c0401007387 */ /* 0x000be20000100800 */
[----:B------:R-:W0:Y:S01]  /*1d2b0*/  S2R R2, SR_TID.X ;  /* 0x0000000000027919 */ /* 0x000e220000002100 */
[C---:B------:R-:W-:Y:S01]  /*1d2c0*/  SEL R35, R20.reuse, R35, !P3 ;  /* 0x0000002314237207 */ /* 0x040fe20005800000 */
[----:B------:R-:W0:Y:S01]  /*1d2d0*/  LDCU UR58, c[0x0][0x3b0] ;  /* 0x00007600ff3a77ac */ /* 0x000e220008000800 */
[C---:B-----5:R-:W-:Y:S01]  /*1d2e0*/  SEL R4, R20.reuse, R78, !P3 ;  /* 0x0000004e14047207 */ /* 0x060fe20005800000 */
[----:B------:R5:W-:Y:S01]  /*1d2f0*/  STL [R1+0x120], R21 ;  /* 0x0001201501007387 */ /* 0x000be20000100800 */
[----:B------:R-:W-:Y:S01]  /*1d300*/  SEL R5, R20, R5, !P3 ;  /* 0x0000000514057207 */ /* 0x000fe20005800000 */
[----:B------:R-:W0:Y:S02]  /*1d310*/  LDCU UR57, c[0x0][0x3b0] ;  /* 0x00007600ff3977ac */ /* 0x000e240008000800 */
[----:B------:R-:W-:Y:S01]  /*1d320*/  IMAD R4, R4, UR56, RZ ;  /* 0x0000003804047c24 */ /* 0x000fe2000f8e02ff */
[C---:B------:R-:W-:Y:S01]  /*1d330*/  SEL R10, R20.reuse, R10, !P3 ;  /* 0x0000000a140a7207 */ /* 0x040fe20005800000 */
[----:B------:R-:W0:Y:S01]  /*1d340*/  LDCU UR56, c[0x0][0x3b0] ;  /* 0x00007600ff3877ac */ /* 0x000e220008000800 */
[----:B-----5:R-:W-:-:S02]  /*1d350*/  SEL R21, R20, R80, !P3 ;  /* 0x0000005014157207 */ /* 0x020fc40005800000 */
[----:B------:R5:W-:Y:S03]  /*1d360*/  STL [R1+0x218], R4 ;  /* 0x0002180401007387 */ /* 0x000be60000100800 */
[----:B------:R-:W-:Y:S01]  /*1d370*/  IMAD R21, R21, UR55, RZ ;  /* 0x0000003715157c24 */ /* 0x000fe2000f8e02ff */
[C---:B------:R-:W-:Y:S01]  /*1d380*/  SEL R11, R20.reuse, R11, !P3 ;  /* 0x0000000b140b7207 */ /* 0x040fe20005800000 */
[----:B------:R-:W0:Y:S01]  /*1d390*/  LDCU UR55, c[0x0][0x3b0] ;  /* 0x00007600ff3777ac */ /* 0x000e220008000800 */
[----:B-----5:R-:W-:Y:S02]  /*1d3a0*/  SEL R4, R20, R82, !P3 ;  /* 0x0000005214047207 */ /* 0x020fe40005800000 */
[----:B------:R5:W-:Y:S03]  /*1d3b0*/  STL [R1+0x118], R21 ;  /* 0x0001181501007387 */ /* 0x000be60000100800 */
[----:B-----5:R-:W-:Y:S01]  /*1d3c0*/  IMAD R21, R4, UR54, RZ ;  /* 0x0000003604157c24 */ /* 0x020fe2000f8e02ff */
[----:B------:R-:W-:Y:S01]  /*1d3d0*/  SEL R4, R20, R84, !P3 ;  /* 0x0000005414047207 */ /* 0x000fe20005800000 */
[----:B------:R-:W5:Y:S03]  /*1d3e0*/  LDCU UR54, c[0x0][0x3b0] ;  /* 0x00007600ff3677ac */ /* 0x000f660008000800 */
[----:B------:R0:W-:Y:S01]  /*1d3f0*/  STL [R1+0x210], R21 ;  /* 0x0002101501007387 */ /* 0x0001e20000100800 */
[----:B------:R-:W-:-:S02]  /*1d400*/  IMAD R4, R4, UR53, RZ ;  /* 0x0000003504047c24 */ /* 0x000fc4000f8e02ff */
[----:B--2---:R-:W-:Y:S01]  /*1d410*/  @P2 IMAD.MOV.U32 R22, RZ, RZ, R26 ;  /* 0x000000ffff162224 */ /* 0x004fe200078e001a */
[----:B0-----:R-:W-:Y:S01]  /*1d420*/  SEL R21, R20, R86, !P3 ;  /* 0x0000005614157207 */ /* 0x001fe20005800000 */
[----:B------:R-:W2:Y:S01]  /*1d430*/  LDL.LU R43, [R1] ;  /* 0x00000000012b7983 */ /* 0x000ea20000300800 */
[----:B---3--:R-:W-:-:S03]  /*1d440*/  @P2 IMAD.MOV.U32 R23, RZ, RZ, R39 ;  /* 0x000000ffff172224 */ /* 0x008fc600078e0027 */
[----:B------:R-:W3:Y:S01]  /*1d450*/  LDL.LU R26, [R1+0x4] ;  /* 0x00000400011a7983 */ /* 0x000ee20000300800 */
[----:B------:R-:W-:Y:S01]  /*1d460*/  IMAD R21, R21, UR52, RZ ;  /* 0x0000003415157c24 */ /* 0x000fe2000f8e02ff */
[----:B------:R-:W-:Y:S01]  /*1d470*/  LOP3.LUT R2, R2, 0x7f, RZ, 0xc0, !PT ;  /* 0x0000007f02027812 */ /* 0x000fe200078ec0ff */
[----:B------:R-:W0:Y:S01]  /*1d480*/  LDCU UR53, c[0x0][0x3b0] ;  /* 0x00007600ff3577ac */ /* 0x000e220008000800 */
[----:B------:R1:W-:Y:S01]  /*1d490*/  STL [R1+0xfa8], R41 ;  /* 0x000fa82901007387 */ /* 0x0003e20000100800 */
[C---:B------:R-:W-:Y:S02]  /*1d4a0*/  SEL R12, R20.reuse, R12, !P3 ;  /* 0x0000000c140c7207 */ /* 0x040fe40005800000 */
[C---:B------:R-:W-:Y:S01]  /*1d4b0*/  SEL R13, R20.reuse, R13, !P3 ;  /* 0x0000000d140d7207 */ /* 0x040fe20005800000 */
[----:B------:R-:W-:Y:S01]  /*1d4c0*/  STL [R1+0x10c], R4 ;  /* 0x00010c0401007387 */ /* 0x000fe20000100800 */
[----:B------:R-:W-:Y:S01]  /*1d4d0*/  SEL R14, R20, R14, !P3 ;  /* 0x0000000e140e7207 */ /* 0x000fe20005800000 */
[----:B------:R-:W0:Y:S02]  /*1d4e0*/  LDCU UR52, c[0x0][0x3b0] ;  /* 0x00007600ff3477ac */ /* 0x000e240008000800 */
[----:B------:R0:W2:Y:S04]  /*1d4f0*/  @P2 LDG.E.U8 R24, desc[UR20][R22.64] ;  /* 0x0000001416182981 */ /* 0x0000a8000c1e1100 */
[----:B-1----:R-:W2:Y:S04]  /*1d500*/  LDL.LU R41, [R1+0x8] ;  /* 0x0000080001297983 */ /* 0x002ea80000300800 */
[----:B------:R-:W2:Y:S04]  /*1d510*/  LDL R42, [R1+0x167c] ;  /* 0x00167c00012a7983 */ /* 0x000ea80000100800 */
[----:B------:R-:W-:Y:S04]  /*1d520*/  STL [R1+0x204], R21 ;  /* 0x0002041501007387 */ /* 0x000fe80000100800 */
[----:B----4-:R1:W-:Y:S04]  /*1d530*/  STL [R1+0xfa4], R40 ;  /* 0x000fa42801007387 */ /* 0x0103e80000100800 */
[----:B-1----:R-:W4:Y:S01]  /*1d540*/  LDL R40, [R1+0x1680] ;  /* 0x0016800001287983 */ /* 0x002f220000100800 */
[----:B0-----:R-:W-:-:S02]  /*1d550*/  @P6 IMAD.MOV.U32 R22, RZ, RZ, R75 ;  /* 0x000000ffff166224 */ /* 0x001fc400078e004b */
[----:B------:R-:W-:-:S05]  /*1d560*/  @P6 IMAD.MOV.U32 R23, RZ, RZ, R73 ;  /* 0x000000ffff176224 */ /* 0x000fca00078e0049 */
[----:B------:R0:W3:Y:S02]  /*1d570*/  @P6 LDG.E.U8 R29, desc[UR20][R22.64] ;  /* 0x00000014161d6981 */ /* 0x0000e4000c1e1100 */
[----:B0-----:R-:W-:-:S04]  /*1d580*/  LOP3.LUT R22, R19, 0x46, RZ, 0xfc, !PT ;  /* 0x0000004613167812 */ /* 0x001fc800078efcff */
[----:B------:R-:W-:Y:S02]  /*1d590*/  ISETP.LT.AND P6, PT, R22, R3, P0 ;  /* 0x000000031600720c */ /* 0x000fe400007c1270 */
[----:B------:R-:W-:-:S05]  /*1d5a0*/  SEL R4, R20, R88, !P3 ;  /* 0x0000005814047207 */ /* 0x000fca0005800000 */
[----:B------:R-:W-:Y:S01]  /*1d5b0*/  IMAD R4, R4, UR51, RZ ;  /* 0x0000003304047c24 */ /* 0x000fe2000f8e02ff */
[----:B------:R-:W-:Y:S01]  /*1d5c0*/  ISETP.GE.AND P2, PT, R32, RZ, PT ;  /* 0x000000ff2000720c */ /* 0x000fe20003f46270 */
[----:B------:R-:W0:Y:S01]  /*1d5d0*/  LDCU UR51, c[0x0][0x3b0] ;  /* 0x00007600ff3377ac */ /* 0x000e220008000800 */
[----:B--2---:R-:W-:Y:S02]  /*1d5e0*/  @P5 IMAD.MOV.U32 R23, RZ, RZ, R42 ;  /* 0x000000ffff175224 */ /* 0x004fe400078e002a */
[----:B----4-:R-:W-:-:S05]  /*1d5f0*/  @P5 IMAD.MOV.U32 R22, RZ, RZ, R40 ;  /* 0x000000ffff165224 */ /* 0x010fca00078e0028 */
[----:B------:R1:W2:Y:S04]  /*1d600*/  @P5 LDG.E.U8 R25, desc[UR20][R22.64] ;  /* 0x0000001416195981 */ /* 0x0002a8000c1e1100 */
[----:B------:R4:W-:Y:S04]  /*1d610*/  STL [R1+0xfa0], R24 ;  /* 0x000fa01801007387 */ /* 0x0009e80000100800 */
[----:B------:R0:W-:Y:S04]  /*1d620*/  STL [R1+0x104], R4 ;  /* 0x0001040401007387 */ /* 0x0001e80000100800 */
[----:B------:R-:W5:Y:S04]  /*1d630*/  LDL.LU R39, [R1+0xc] ;  /* 0x00000c0001277983 */ /* 0x000f680000300800 */
[----:B------:R-:W5:Y:S01]  /*1d640*/  LDL.LU R32, [R1+0x10] ;  /* 0x0000100001207983 */ /* 0x000f620000300800 */
[----:B----4-:R-:W-:Y:S01]  /*1d650*/  SEL R24, R20, R90, !P3 ;  /* 0x0000005a14187207 */ /* 0x010fe20005800000 */
[----:B-1----:R-:W-:-:S02]  /*1d660*/  @P6 IMAD.MOV.U32 R22, RZ, RZ, R85 ;  /* 0x000000ffff166224 */ /* 0x002fc400078e0055 */
[----:B------:R-:W-:Y:S02]  /*1d670*/  @P6 IMAD.MOV.U32 R23, RZ, RZ, R77 ;  /* 0x000000ffff176224 */ /* 0x000fe400078e004d */
[----:B0-----:R-:W-:-:S03]  /*1d680*/  IMAD R4, R24, UR50, RZ ;  /* 0x0000003218047c24 */ /* 0x001fc6000f8e02ff */
[----:B------:R0:W4:Y:S01]  /*1d690*/  @P6 LDG.E.U8 R30, desc[UR20][R22.64] ;  /* 0x00000014161e6981 */ /* 0x000122000c1e1100 */
[C---:B------:R-:W-:Y:S01]  /*1d6a0*/  SEL R21, R20.reuse, R92, !P3 ;  /* 0x0000005c14157207 */ /* 0x040fe20005800000 */
[----:B------:R-:W-:Y:S01]  /*1d6b0*/  @!P2 IMAD.MOV R16, RZ, RZ, -R16 ;  /* 0x000000ffff10a224 */ /* 0x000fe200078e0a10 */
[----:B------:R-:W-:Y:S01]  /*1d6c0*/  ISETP.GT.AND P5, PT, R3, UR25, P0 ;  /* 0x0000001903007c0c */ /* 0x000fe200087a4270 */
[----:B------:R-:W-:Y:S01]  /*1d6d0*/  STL [R1+0x1f8], R4 ;  /* 0x0001f80401007387 */ /* 0x000fe20000100800 */
[----:B------:R-:W-:Y:S01]  /*1d6e0*/  PRMT R24, RZ, 0x7610, R24 ;  /* 0x00007610ff187816 */ /* 0x000fe20000000018 */
[----:B------:R-:W1:Y:S02]  /*1d6f0*/  LDCU UR50, c[0x0][0x3b0] ;  /* 0x00007600ff3277ac */ /* 0x000e640008000800 */
[----:B---3--:R3:W-:Y:S04]  /*1d700*/  STL [R1+0xf9c], R29 ;  /* 0x000f9c1d01007387 */ /* 0x0087e80000100800 */
[----:B---3--:R-:W3:Y:S01]  /*1d710*/  LDL.LU R29, [R1+0x14] ;  /* 0x00001400011d7983 */ /* 0x008ee20000300800 */
[C---:B------:R-:W-:Y:S01]  /*1d720*/  SEL R4, R20.reuse, R93, !P3 ;  /* 0x0000005d14047207 */ /* 0x040fe20005800000 */
[----:B------:R-:W-:Y:S01]  /*1d730*/  IMAD R21, R21, UR49, RZ ;  /* 0x0000003115157c24 */ /* 0x000fe2000f8e02ff */
[----:B0-----:R-:W-:Y:S01]  /*1d740*/  LOP3.LUT R22, R19, 0x56, RZ, 0xfc, !PT ;  /* 0x0000005613167812 */ /* 0x001fe200078efcff */
[----:B------:R-:W-:Y:S01]  /*1d750*/  @P5 IMAD.MOV.U32 R23, RZ, RZ, R83 ;  /* 0x000000ffff175224 */ /* 0x000fe200078e0053 */
[----:B------:R-:W-:Y:S01]  /*1d760*/  SEL R16, R20, R16, !P3 ;  /* 0x0000001014107207 */ /* 0x000fe20005800000 */
[----:B------:R-:W-:Y:S01]  /*1d770*/  IMAD R4, R4, UR48, RZ ;  /* 0x0000003004047c24 */ /* 0x000fe2000f8e02ff */
[----:B------:R-:W-:Y:S01]  /*1d780*/  STL [R1+0x100], R21 ;  /* 0x0001001501007387 */ /* 0x000fe20000100800 */
[----:B------:R-:W-:Y:S01]  /*1d790*/  ISETP.LT.AND P6, PT, R22, R3, P0 ;  /* 0x000000031600720c */ /* 0x000fe200007c1270 */
[----:B------:R-:W0:Y:S02]  /*1d7a0*/  LDCU UR49, c[0x0][0x3b0] ;  /* 0x00007600ff3177ac */ /* 0x000e240008000800 */
[----:B------:R1:W-:Y:S01]  /*1d7b0*/  STL [R1+0x1f0], R4 ;  /* 0x0001f00401007387 */ /* 0x0003e20000100800 */
[----:B------:R-:W0:Y:S01]  /*1d7c0*/  LDCU UR48, c[0x0][0x3b0] ;  /* 0x00007600ff3077ac */ /* 0x000e220008000800 */
[----:B-1----:R-:W-:-:S02]  /*1d7d0*/  SEL R4, R20, R26, !P3 ;  /* 0x0000001a14047207 */ /* 0x002fc40005800000 */
[----:B------:R-:W3:Y:S01]  /*1d7e0*/  LDL.LU R26, [R1+0x18] ;  /* 0x00001800011a7983 */ /* 0x000ee20000300800 */
[----:B------:R-:W-:Y:S02]  /*1d7f0*/  SEL R21, R20, R43, !P3 ;  /* 0x0000002b14157207 */ /* 0x000fe40005800000 */
[----:B------:R-:W-:Y:S01]  /*1d800*/  IMAD R4, R4, UR46, RZ ;  /* 0x0000002e04047c24 */ /* 0x000fe2000f8e02ff */
[----:B------:R-:W1:Y:S02]  /*1d810*/  LDCU UR46, c[0x0][0x3b0] ;  /* 0x00007600ff2e77ac */ /* 0x000e640008000800 */
[----:B------:R-:W-:Y:S02]  /*1d820*/  IMAD R21, R21, UR47, RZ ;  /* 0x0000002f15157c24 */ /* 0x000fe4000f8e02ff */
[----:B------:R-:W-:Y:S01]  /*1d830*/  @P5 IMAD.MOV.U32 R22, RZ, RZ, R87 ;  /* 0x000000ffff165224 */ /* 0x000fe200078e0057 */
[----:B------:R-:W0:Y:S02]  /*1d840*/  LDCU UR47, c[0x0][0x3b0] ;  /* 0x00007600ff2f77ac */ /* 0x000e240008000800 */
[----:B------:R1:W-:Y:S04]  /*1d850*/  STL [R1+0xfc], R21 ;  /* 0x0000fc1501007387 */ /* 0x0003e80000100800 */
[----:B------:R0:W3:Y:S01]  /*1d860*/  @P5 LDG.E.U8 R24, desc[UR20][R22.64] ;  /* 0x0000001416185981 */ /* 0x0000e2000c1e1100 */
[----:B-1----:R-:W-:-:S03]  /*1d870*/  SEL R21, R20, R41, !P3 ;  /* 0x0000002914157207 */ /* 0x002fc60005800000 */
[----:B------:R-:W3:Y:S04]  /*1d880*/  LDL.LU R41, [R1+0x1c] ;  /* 0x00001c0001297983 */ /* 0x000ee80000300800 */
[----:B------:R-:W-:Y:S04]  /*1d890*/  STL [R1+0x1ec], R4 ;  /* 0x0001ec0401007387 */ /* 0x000fe80000100800 */
[----:B------:R-:W3:Y:S04]  /*1d8a0*/  LDL.LU R40, [R1+0x130] ;  /* 0x0001300001287983 */ /* 0x000ee80000300800 */
[----:B--2---:R1:W-:Y:S04]  /*1d8b0*/  STL [R1+0xf98], R25 ;  /* 0x000f981901007387 */ /* 0x0043e80000100800 */
[----:B-1----:R-:W2:Y:S01]  /*1d8c0*/  LDL.LU R25, [R1+0x20] ;  /* 0x0000200001197983 */ /* 0x002ea20000300800 */
[----:B-----5:R-:W-:Y:S01]  /*1d8d0*/  SEL R4, R20, R39, !P3 ;  /* 0x0000002714047207 */ /* 0x020fe20005800000 */
[----:B------:R-:W-:-:S02]  /*1d8e0*/  IMAD R21, R21, UR45, RZ ;  /* 0x0000002d15157c24 */ /* 0x000fc4000f8e02ff */
[----:B------:R-:W5:Y:S01]  /*1d8f0*/  LDL.LU R39, [R1+0x24] ;  /* 0x0000240001277983 */ /* 0x000f620000300800 */
[----:B0-----:R-:W-:Y:S01]  /*1d900*/  @P6 IMAD.MOV.U32 R22, RZ, RZ, R38 ;  /* 0x000000ffff166224 */ /* 0x001fe200078e0026 */
[----:B------:R-:W0:Y:S01]  /*1d910*/  LDCU UR45, c[0x0][0x3b0] ;  /* 0x00007600ff2d77ac */ /* 0x000e220008000800 */
[----:B------:R-:W-:Y:S01]  /*1d920*/  IMAD R4, R4, UR44, RZ ;  /* 0x0000002c04047c24 */ /* 0x000fe2000f8e02ff */
[----:B------:R1:W-:Y:S01]  /*1d930*/  STL [R1+0xf4], R21 ;  /* 0x0000f41501007387 */ /* 0x0003e20000100800 */
[----:B------:R-:W-:Y:S01]  /*1d940*/  @P6 IMAD.MOV.U32 R23, RZ, RZ, R34 ;  /* 0x000000ffff176224 */ /* 0x000fe200078e0022 */
[----:B------:R-:W0:Y:S02]  /*1d950*/  LDCU UR44, c[0x0][0x3b0] ;  /* 0x00007600ff2c77ac */ /* 0x000e240008000800 */
[----:B------:R3:W-:Y:S04]  /*1d960*/  STL [R1+0x1e8], R4 ;  /* 0x0001e80401007387 */ /* 0x0007e80000100800 */
[----:B------:R0:W5:Y:S01]  /*1d970*/  @P6 LDG.E.U8 R9, desc[UR20][R22.64] ;  /* 0x0000001416096981 */ /* 0x000162000c1e1100 */
[----:B-1----:R-:W-:-:S03]  /*1d980*/  SEL R21, R20, R32, !P3 ;  /* 0x0000002014157207 */ /* 0x002fc60005800000 */
[----:B------:R-:W5:Y:S02]  /*1d990*/  LDL.LU R32, [R1+0x2c] ;  /* 0x00002c0001207983 */ /* 0x000f640000300800 */
[----:B------:R-:W-:Y:S02]  /*1d9a0*/  IMAD R21, R21, UR43, RZ ;  /* 0x0000002b15157c24 */ /* 0x000fe4000f8e02ff */
[----:B----4-:R1:W-:Y:S01]  /*1d9b0*/  STL [R1+0xf94], R30 ;  /* 0x000f941e01007387 */ /* 0x0103e20000100800 */
[----:B---3--:R-:W-:-:S03]  /*1d9c0*/  SEL R4, R20, R29, !P3 ;  /* 0x0000001d14047207 */ /* 0x008fc60005800000 */
[----:B-1----:R-:W3:Y:S01]  /*1d9d0*/  LDL.LU R30, [R1+0x30] ;  /* 0x00003000011e7983 */ /* 0x002ee20000300800 */
[----:B------:R-:W-:Y:S01]  /*1d9e0*/  ISETP.GT.AND P6, PT, R3, UR26, P0 ;  /* 0x0000001a03007c0c */ /* 0x000fe200087c4270 */
[----:B------:R-:W-:Y:S01]  /*1d9f0*/  IMAD R35, R35, UR50, RZ ;  /* 0x0000003223237c24 */ /* 0x000fe2000f8e02ff */
[----:B------:R-:W1:Y:S01]  /*1da00*/  LDCU UR43, c[0x0][0x3b0] ;  /* 0x00007600ff2b77ac */ /* 0x000e620008000800 */
[----:B------:R4:W-:Y:S01]  /*1da10*/  STL [R1+0xec], R21 ;  /* 0x0000ec1501007387 */ /* 0x0009e20000100800 */
[----:B------:R-:W-:Y:S02]  /*1da20*/  IMAD R10, R10, UR48, RZ ;  /* 0x000000300a0a7c24 */ /* 0x000fe4000f8e02ff */
[----:B------:R-:W-:Y:S01]  /*1da30*/  IMAD R14, R14, UR46, RZ ;  /* 0x0000002e0e0e7c24 */ /* 0x000fe2000f8e02ff */
[----:B------:R-:W1:Y:S01]  /*1da40*/  LDCU UR46, c[0x0][0x3b0] ;  /* 0x00007600ff2e77ac */ /* 0x000e620008000800 */
[----:B------:R-:W-:Y:S01]  /*1da50*/  IMAD R12, R12, UR47, RZ ;  /* 0x0000002f0c0c7c24 */ /* 0x000fe2000f8e02ff */
[----:B------:R-:W1:Y:S01]  /*1da60*/  LDCU UR47, c[0x0][0x3b0] ;  /* 0x00007600ff2f77ac */ /* 0x000e620008000800 */
[----:B----4-:R-:W-:-:S03]  /*1da70*/  IMAD R21, R4, UR42, RZ ;  /* 0x0000002a04157c24 */ /* 0x010fc6000f8e02ff */
[----:B0-----:R-:W-:Y:S01]  /*1da80*/  @P6 IMAD.MOV.U32 R22, RZ, RZ, R89 ;  /* 0x000000ffff166224 */ /* 0x001fe200078e0059 */
[----:B------:R-:W0:Y:S01]  /*1da90*/  LDCU UR42, c[0x0][0x3b0] ;  /* 0x00007600ff2a77ac */ /* 0x000e220008000800 */
[----:B------:R4:W-:Y:S01]  /*1daa0*/  STL [R1+0x1e0], R21 ;  /* 0x0001e01501007387 */ /* 0x0009e20000100800 */
[----:B------:R-:W-:Y:S01]  /*1dab0*/  @P6 IMAD.MOV.U32 R23, RZ, RZ, R81 ;  /* 0x000000ffff176224 */ /* 0x000fe200078e0051 */
[----:B------:R-:W0:Y:S02]  /*1dac0*/  LDCU UR48, c[0x0][0x3b0] ;  /* 0x00007600ff3077ac */ /* 0x000e240008000800 */
[----:B------:R-:W3:Y:S01]  /*1dad0*/  LDL.LU R29, [R1+0x34] ;  /* 0x00003400011d7983 */ /* 0x000ee20000300800 */
[----:B------:R-:W-:Y:S01]  /*1dae0*/  SEL R4, R20, R26, !P3 ;  /* 0x0000001a14047207 */ /* 0x000fe20005800000 */
[----:B------:R-:W0:Y:S02]  /*1daf0*/  LDCU UR50, c[0x0][0x3b0] ;  /* 0x00007600ff3277ac */ /* 0x000e240008000800 */
[----:B------:R-:W3:Y:S02]  /*1db00*/  LDL.LU R26, [R1+0x38] ;  /* 0x00003800011a7983 */ /* 0x000ee40000300800 */
[----:B------:R-:W-:Y:S01]  /*1db10*/  IMAD R4, R4, UR41, RZ ;  /* 0x0000002904047c24 */ /* 0x000fe2000f8e02ff */
[----:B------:R-:W0:Y:S01]  /*1db20*/  LDCU UR41, c[0x0][0x3b0] ;  /* 0x00007600ff2977ac */ /* 0x000e220008000800 */
[----:B------:R0:W3:Y:S04]  /*1db30*/  @P6 LDG.E.U8 R8, desc[UR20][R22.64] ;  /* 0x0000001416086981 */ /* 0x0000e8000c1e1100 */
[----:B------:R2:W-:Y:S01]  /*1db40*/  STL [R1+0xe8], R4 ;  /* 0x0000e80401007387 */ /* 0x0005e20000100800 */
[----:B----4-:R-:W-:-:S05]  /*1db50*/  SEL R21, R20, R41, !P3 ;  /* 0x0000002914157207 */ /* 0x010fca0005800000 */
[----:B------:R-:W-:Y:S01]  /*1db60*/  IMAD R21, R21, UR40, RZ ;  /* 0x0000002815157c24 */ /* 0x000fe2000f8e02ff */
[----:B------:R-:W-:Y:S01]  /*1db70*/  ISETP.GT.AND P6, PT, R3, UR27, P0 ;  /* 0x0000001b03007c0c */ /* 0x000fe200087c4270 */
[----:B------:R-:W4:Y:S01]  /*1db80*/  LDCU UR40, c[0x0][0x3b0] ;  /* 0x00007600ff2877ac */ /* 0x000f220008000800 */
[----:B--2---:R-:W-:Y:S02]  /*1db90*/  SEL R4, R20, R25, !P3 ;  /* 0x0000001914047207 */ /* 0x004fe40005800000 */
[----:B------:R-:W2:Y:S03]  /*1dba0*/  LDL.LU R25, [R1+0x3c] ;  /* 0x00003c0001197983 */ /* 0x000ea60000300800 */
[----:B------:R-:W-:Y:S01]  /*1dbb0*/  IMAD R4, R4, UR38, RZ ;  /* 0x0000002604047c24 */ /* 0x000fe2000f8e02ff */
[----:B------:R-:W-:Y:S01]  /*1dbc0*/  STL [R1+0x1dc], R21 ;  /* 0x0001dc1501007387 */ /* 0x000fe20000100800 */
[----:B------:R-:W-:Y:S01]  /*1dbd0*/  ISETP.GE.AND P5, PT, R40, RZ, PT ;  /* 0x000000ff2800720c */ /* 0x000fe20003fa6270 */
[----:B------:R-:W0:Y:S02]  /*1dbe0*/  LDCU UR38, c[0x0][0x3b0] ;  /* 0x00007600ff2677ac */ /* 0x000e240008000800 */
[----:B------:R5:W-:Y:S04]  /*1dbf0*/  STL [R1+0xf90], R24 ;  /* 0x000f901801007387 */ /* 0x000be80000100800 */
[----:B------:R1:W-:Y:S01]  /*1dc00*/  STL [R1+0xdc], R4 ;  /* 0x0000dc0401007387 */ /* 0x0003e20000100800 */
[----:B-----5:R-:W-:-:S02]  /*1dc10*/  SEL R24, R20, R39, !P3 ;  /* 0x0000002714187207 */ /* 0x020fc40005800000 */
[----:B------:R-:W-:Y:S01]  /*1dc20*/  SEL R21, R20, R32, !P3 ;  /* 0x0000002014157207 */ /* 0x000fe20005800000 */
[----:B------:R-:W5:Y:S02]  /*1dc30*/  LDL.LU R39, [R1+0x40] ;  /* 0x0000400001277983 */ /* 0x000f640000300800 */
[----:B-1----:R-:W-:Y:S01]  /*1dc40*/  IMAD R4, R24, UR37, RZ ;  /* 0x0000002518047c24 */ /* 0x002fe2000f8e02ff */
[----:B------:R-:W1:Y:S01]  /*1dc50*/  LDCU UR37, c[0x0][0x3b0] ;  /* 0x00007600ff2577ac */ /* 0x000e620008000800 */
[----:B------:R-:W4:Y:S04]  /*1dc60*/  LDL.LU R38, [R1+0x44] ;  /* 0x0000440001267983 */ /* 0x000f280000300800 */
[----:B------:R-:W-:Y:S04]  /*1dc70*/  STL [R1+0x1d4], R4 ;  /* 0x0001d40401007387 */ /* 0x000fe80000100800 */
[----:B------:R0:W-:Y:S04]  /*1dc80*/  STL [R1+0xf8c], R9 ;  /* 0x000f8c0901007387 */ /* 0x0001e80000100800 */
[----:B------:R-:W4:Y:S01]  /*1dc90*/  LDL.LU R34, [R1+0x48] ;  /* 0x0000480001227983 */ /* 0x000f220000300800 */
[----:B0-----:R-:W-:Y:S01]  /*1dca0*/  IMAD R9, R21, UR36, RZ ;  /* 0x0000002415097c24 */ /* 0x001fe2000f8e02ff */
[----:B---3--:R-:W-:Y:S01]  /*1dcb0*/  SEL R4, R20, R30, !P3 ;  /* 0x0000001e14047207 */ /* 0x008fe20005800000 */
[----:B------:R-:W-:Y:S01]  /*1dcc0*/  @!P5 IMAD.MOV R17, RZ, RZ, -R17 ;  /* 0x000000ffff11d224 */ /* 0x000fe200078e0a11 */
[----:B------:R-:W0:Y:S02]  /*1dcd0*/  LDCU UR36, c[0x0][0x3b0] ;  /* 0x00007600ff2477ac */ /* 0x000e240008000800 */
[----:B------:R3:W-:Y:S02]  /*1dce0*/  STL [R1+0xd8], R9 ;  /* 0x0000d80901007387 */ /* 0x0007e40000100800 */
[----:B---3--:R-:W-:-:S04]  /*1dcf0*/  LOP3.LUT R9, R19, 0x66, RZ, 0xfc, !PT ;  /* 0x0000006613097812 */ /* 0x008fc800078efcff */
[----:B------:R-:W-:Y:S01]  /*1dd00*/  ISETP.LT.AND P2, PT, R9, R3, P0 ;  /* 0x000000030900720c */ /* 0x000fe20000741270 */
[----:B------:R-:W-:Y:S01]  /*1dd10*/  IMAD R4, R4, UR35, RZ ;  /* 0x0000002304047c24 */ /* 0x000fe2000f8e02ff */
[----:B------:R-:W-:Y:S01]  /*1dd20*/  SEL R21, R20, R29, !P3 ;  /* 0x0000001d14157207 */ /* 0x000fe20005800000 */
[----:B------:R-:W3:Y:S03]  /*1dd30*/  LDCU UR35, c[0x0][0x3b0] ;  /* 0x00007600ff2377ac */ /* 0x000ee60008000800 */
[----:B------:R0:W-:Y:S04]  /*1dd40*/  STL [R1+0x1d0], R4 ;  /* 0x0001d00401007387 */ /* 0x0001e80000100800 */
[----:B------:R-:W3:Y:S03]  /*1dd50*/  LDL.LU R32, [R1+0x4c] ;  /* 0x00004c0001207983 */ /* 0x000ee60000300800 */
[----:B------:R-:W-:Y:S01]  /*1dd60*/  @P2 IMAD.MOV.U32 R22, RZ, RZ, R36 ;  /* 0x000000ffff162224 */ /* 0x000fe200078e0024 */
[----:B------:R-:W3:Y:S01]  /*1dd70*/  LDL.LU R30, [R1+0x50] ;  /* 0x00005000011e7983 */ /* 0x000ee20000300800 */
[----:B------:R-:W-:-:S05]  /*1dd80*/  @P2 IMAD.MOV.U32 R23, RZ, RZ, R37 ;  /* 0x000000ffff172224 */ /* 0x000fca00078e0025 */
[----:B------:R1:W3:Y:S01]  /*1dd90*/  @P2 LDG.E.U8 R7, desc[UR20][R22.64] ;  /* 0x0000001416072981 */ /* 0x0002e2000c1e1100 */
[----:B------:R-:W-:Y:S01]  /*1dda0*/  IMAD R21, R21, UR34, RZ ;  /* 0x0000002215157c24 */ /* 0x000fe2000f8e02ff */
[----:B0-----:R-:W-:Y:S01]  /*1ddb0*/  SEL R4, R20, R26, !P3 ;  /* 0x0000001a14047207 */ /* 0x001fe20005800000 */
[----:B------:R-:W0:Y:S03]  /*1ddc0*/  LDCU UR34, c[0x0][0x3b0] ;  /* 0x00007600ff2277ac */ /* 0x000e260008000800 */
[----:B------:R2:W-:Y:S01]  /*1ddd0*/  STL [R1+0xd4], R21 ;  /* 0x0000d41501007387 */ /* 0x0005e20000100800 */
[----:B-1----:R-:W-:-:S03]  /*1dde0*/  @P6 IMAD.MOV.U32 R22, RZ, RZ, R91 ;  /* 0x000000ffff166224 */ /* 0x002fc600078e005b */
[----:B------:R-:W3:Y:S01]  /*1ddf0*/  LDL.LU R29, [R1+0x13c] ;  /* 0x00013c00011d7983 */ /* 0x000ee20000300800 */
[----:B------:R-:W-:-:S03]  /*1de00*/  @P6 IMAD.MOV.U32 R23, RZ, RZ, R79 ;  /* 0x000000ffff176224 */ /* 0x000fc600078e004f */
[----:B------:R-:W3:Y:S04]  /*1de10*/  LDL.LU R26, [R1+0x54] ;  /* 0x00005400011a7983 */ /* 0x000ee80000300800 */
[----:B------:R-:W3:Y:S01]  /*1de20*/  @P6 LDG.E.U8 R6, desc[UR20][R22.64] ;  /* 0x0000001416066981 */ /* 0x000ee2000c1e1100 */
[----:B------:R-:W-:Y:S01]  /*1de30*/  IMAD R4, R4, UR33, RZ ;  /* 0x0000002104047c24 */ /* 0x000fe2000f8e02ff */
[C---:B------:R-:W-:Y:S01]  /*1de40*/  SEL R17, R20.reuse, R17, !P3 ;  /* 0x0000001114117207 */ /* 0x040fe20005800000 */
[----:B------:R-:W1:Y:S03]  /*1de50*/  LDCU UR33, c[0x0][0x3b0] ;  /* 0x00007600ff2177ac */ /* 0x000e660008000800 */
[----:B------:R-:W-:Y:S01]  /*1de60*/  STL [R1+0x1cc], R4 ;  /* 0x0001cc0401007387 */ /* 0x000fe20000100800 */
[----:B--2---:R-:W-:-:S03]  /*1de70*/  SEL R21, R20, R25, !P3 ;  /* 0x0000001914157207 */ /* 0x004fc60005800000 */
[----:B------:R-:W2:Y:S04]  /*1de80*/  LDL.LU R25, [R1+0x58] ;  /* 0x0000580001197983 */ /* 0x000ea80000300800 */
[----:B------:R0:W-:Y:S02]  /*1de90*/  STL [R1+0xf88], R8 ;  /* 0x000f880801007387 */ /* 0x0001e40000100800 */
[----:B0-----:R-:W-:Y:S01]  /*1dea0*/  IMAD R8, R21, UR32, RZ ;  /* 0x0000002015087c24 */ /* 0x001fe2000f8e02ff */
[----:B------:R-:W0:Y:S01]  /*1deb0*/  LDCU UR32, c[0x0][0x3b0] ;  /* 0x00007600ff2077ac */ /* 0x000e220008000800 */
[----:B-----5:R-:W-:-:S03]  /*1dec0*/  SEL R4, R20, R39, !P3 ;  /* 0x0000002714047207 */ /* 0x020fc60005800000 */
[----:B------:R-:W-:Y:S02]  /*1ded0*/  STL [R1+0xd0], R8 ;  /* 0x0000d00801007387 */ /* 0x000fe40000100800 */
[----:B------:R-:W-:Y:S01]  /*1dee0*/  IMAD R4, R4, UR31, RZ ;  /* 0x0000001f04047c24 */ /* 0x000fe2000f8e02ff */
[C---:B----4-:R-:W-:Y:S02]  /*1def0*/  SEL R21, R20.reuse, R38, !P3 ;  /* 0x0000002614157207 */ /* 0x050fe40005800000 */
[----:B---3--:R-:W-:Y:S02]  /*1df00*/  ISETP.GE.AND P6, PT, R29, RZ, PT ;  /* 0x000000ff1d00720c */ /* 0x008fe40003fc6270 */
[----:B------:R3:W-:Y:S01]  /*1df10*/  STL [R1+0x1c8], R4 ;  /* 0x0001c80401007387 */ /* 0x0007e20000100800 */
[----:B------:R-:W-:Y:S01]  /*1df20*/  IMAD R17, R17, UR45, RZ ;  /* 0x0000002d11117c24 */ /* 0x000fe2000f8e02ff */
[----:B------:R-:W4:Y:S02]  /*1df30*/  LDCU UR31, c[0x0][0x3b0] ;  /* 0x00007600ff1f77ac */ /* 0x000f240008000800 */
[----:B------:R5:W-:Y:S01]  /*1df40*/  STL [R1+0xf84], R7 ;  /* 0x000f840701007387 */ /* 0x000be20000100800 */
[----:B------:R-:W0:Y:S01]  /*1df50*/  LDCU UR45, c[0x0][0x3b0] ;  /* 0x00007600ff2d77ac */ /* 0x000e220008000800 */
[----:B---3--:R-:W-:Y:S01]  /*1df60*/  SEL R4, R20, R34, !P3 ;  /* 0x0000002214047207 */ /* 0x008fe20005800000 */
[----:B-----5:R-:W-:Y:S01]  /*1df70*/  IMAD R7, R21, UR30, RZ ;  /* 0x0000001e15077c24 */ /* 0x020fe2000f8e02ff */
[----:B------:R-:W3:Y:S03]  /*1df80*/  LDCU UR30, c[0x0][0x3b0] ;  /* 0x00007600ff1e77ac */ /* 0x000ee60008000800 */
[----:B------:R-:W-:Y:S01]  /*1df90*/  IMAD R8, R4, UR29, RZ ;  /* 0x0000001d04087c24 */ /* 0x000fe2000f8e02ff */
[----:B------:R-:W-:Y:S01]  /*1dfa0*/  SEL R4, R20, R32, !P3 ;  /* 0x0000002014047207 */ /* 0x000fe20005800000 */
[----:B------:R5:W-:Y:S01]  /*1dfb0*/  STL [R1+0xa0], R7 ;  /* 0x0000a00701007387 */ /* 0x000be20000100800 */
[----:B------:R-:W-:Y:S01]  /*1dfc0*/  @!P6 IMAD.MOV R18, RZ, RZ, -R18 ;  /* 0x000000ffff12e224 */ /* 0x000fe200078e0a12 */
[----:B------:R-:W0:Y:S02]  /*1dfd0*/  LDCU UR29, c[0x0][0x3b0] ;  /* 0x00007600ff1d77ac */ /* 0x000e240008000800 */
[----:B------:R-:W-:Y:S01]  /*1dfe0*/  IMAD R4, R4, UR28, RZ ;  /* 0x0000001c04047c24 */ /* 0x000fe2000f8e02ff */
[----:B------:R-:W-:Y:S01]  /*1dff0*/  STL [R1+0x1c4], R8 ;  /* 0x0001c40801007387 */ /* 0x000fe20000100800 */
[----:B-----5:R-:W-:-:S03]  /*1e000*/  LOP3.LUT R7, R19, 0x76, RZ, 0xfc, !PT ;  /* 0x0000007613077812 */ /* 0x020fc600078efcff */
[----:B------:R5:W-:Y:S01]  /*1e010*/  STL [R1+0x50], R4 ;  /* 0x0000500401007387 */ /* 0x000be20000100800 */
[C---:B------:R-:W-:Y:S01]  /*1e020*/  SEL R19, R20.reuse, R30, !P3 ;  /* 0x0000001e14137207 */ /* 0x040fe20005800000 */
[----:B------:R-:W0:Y:S01]  /*1e030*/  LDCU UR28, c[0x0][0x3b0] ;  /* 0x00007600ff1c77ac */ /* 0x000e220008000800 */
[----:B------:R-:W-:Y:S01]  /*1e040*/  ISETP.LT.AND P2, PT, R7, R3, P0 ;  /* 0x000000030700720c */ /* 0x000fe20000741270 */
[----:B------:R1:W-:Y:S01]  /*1e050*/  STL [R1+0xf80], R6 ;  /* 0x000f800601007387 */ /* 0x0003e20000100800 */
[C---:B-----5:R-:W-:Y:S01]  /*1e060*/  SEL R4, R20.reuse, R26, !P3 ;  /* 0x0000001a14047207 */ /* 0x060fe20005800000 */
[----:B-1----:R-:W-:Y:S01]  /*1e070*/  IMAD R6, R19, UR19, RZ ;  /* 0x0000001313067c24 */ /* 0x002fe2000f8e02ff */
[----:B------:R-:W-:-:S03]  /*1e080*/  SEL R18, R20, R18, !P3 ;  /* 0x0000001214127207 */ /* 0x000fc60005800000 */
[----:B------:R-:W-:Y:S01]  /*1e090*/  IMAD R4, R4, UR18, RZ ;  /* 0x0000001204047c24 */ /* 0x000fe2000f8e02ff */
[----:B------:R-:W1:Y:S01]  /*1e0a0*/  LDCU UR19, c[0x0][0x3b0] ;  /* 0x00007600ff1377ac */ /* 0x000e620008000800 */
[----:B------:R-:W-:Y:S04]  /*1e0b0*/  STL [R1+0x130], R6 ;  /* 0x0001300601007387 */ /* 0x000fe80000100800 */
[----:B------:R-:W-:Y:S01]  /*1e0c0*/  @P2 IMAD.MOV.U32 R22, RZ, RZ, R28 ;  /* 0x000000ffff162224 */ /* 0x000fe200078e001c */
[----:B------:R-:W5:Y:S01]  /*1e0d0*/  LDCU UR18, c[0x0][0x3b0] ;  /* 0x00007600ff1277ac */ /* 0x000f620008000800 */
[----:B------:R-:W-:Y:S01]  /*1e0e0*/  STL [R1+0x4c], R4 ;  /* 0x00004c0401007387 */ /* 0x000fe20000100800 */
[----:B------:R-:W-:-:S03]  /*1e0f0*/  @P2 IMAD.MOV.U32 R23, RZ, RZ, R27 ;  /* 0x000000ffff172224 */ /* 0x000fc600078e001b */
[----:B------:R-:W3:Y:S04]  /*1e100*/  LDL.LU R50, [R1+0x7c] ;  /* 0x00007c0001327983 */ /* 0x000ee80000300800 */
[----:B------:R-:W3:Y:S04]  /*1e110*/  LDL.LU R49, [R1+0x78] ;  /* 0x0000780001317983 */ /* 0x000ee80000300800 */
[----:B------:R-:W3:Y:S04]  /*1e120*/  LDL.LU R48, [R1+0x74] ;  /* 0x0000740001307983 */ /* 0x000ee80000300800 */
[----:B------:R-:W3:Y:S04]  /*1e130*/  LDL.LU R47, [R1+0x70] ;  /* 0x00007000012f7983 */ /* 0x000ee80000300800 */
[----:B------:R-:W3:Y:S04]  /*1e140*/  LDL.LU R46, [R1+0x6c] ;  /* 0x00006c00012e7983 */ /* 0x000ee80000300800 */
[----:B------:R-:W3:Y:S04]  /*1e150*/  LDL.LU R45, [R1+0x68] ;  /* 0x00006800012d7983 */ /* 0x000ee80000300800 */
[----:B------:R-:W3:Y:S04]  /*1e160*/  @P2 LDG.E.U8 R0, desc[UR20][R22.64] ;  /* 0x0000001416002981 */ /* 0x000ee8000c1e1100 */
[----:B------:R-:W4:Y:S04]  /*1e170*/  LDL.LU R44, [R1+0x64] ;  /* 0x00006400012c7983 */ /* 0x000f280000300800 */
[----:B------:R-:W4:Y:S04]  /*1e180*/  LDL.LU R43, [R1+0x60] ;  /* 0x00006000012b7983 */ /* 0x000f280000300800 */
[----:B------:R-:W4:Y:S04]  /*1e190*/  LDL.LU R37, [R1+0x5c] ;  /* 0x00005c0001257983 */ /* 0x000f280000300800 */
[----:B------:R-:W4:Y:S04]  /*1e1a0*/  LDL.LU R36, [R1+0x80] ;  /* 0x0000800001247983 */ /* 0x000f280000300800 */
[----:B------:R-:W4:Y:S04]  /*1e1b0*/  LDL.LU R34, [R1+0x84] ;  /* 0x0000840001227983 */ /* 0x000f280000300800 */
[----:B------:R-:W4:Y:S04]  /*1e1c0*/  LDL.LU R32, [R1+0x88] ;  /* 0x0000880001207983 */ /* 0x000f280000300800 */
[----:B------:R-:W4:Y:S04]  /*1e1d0*/  LDL.LU R30, [R1+0x8c] ;  /* 0x00008c00011e7983 */ /* 0x000f280000300800 */
[----:B------:R-:W4:Y:S04]  /*1e1e0*/  LDL.LU R29, [R1+0x90] ;  /* 0x00009000011d7983 */ /* 0x000f280000300800 */
[----:B------:R-:W5:Y:S04]  /*1e1f0*/  LDL.LU R28, [R1+0x94] ;  /* 0x00009400011c7983 */ /* 0x000f680000300800 */
[----:B------:R-:W5:Y:S04]  /*1e200*/  LDL.LU R27, [R1+0x98] ;  /* 0x00009800011b7983 */ /* 0x000f680000300800 */
[----:B------:R-:W5:Y:S01]  /*1e210*/  LDL.LU R26, [R1+0x9c] ;  /* 0x00009c00011a7983 */ /* 0x000f620000300800 */
[----:B--2---:R-:W-:-:S03]  /*1e220*/  SEL R19, R20, R25, !P3 ;  /* 0x0000001914137207 */ /* 0x004fc60005800000 */
[----:B------:R-:W2:Y:S04]  /*1e230*/  LDL.LU R25, [R1+0xa4] ;  /* 0x0000a40001197983 */ /* 0x000ea80000300800 */
[----:B------:R-:W2:Y:S04]  /*1e240*/  LDL.LU R42, [R1+0xa8] ;  /* 0x0000a800012a7983 */ /* 0x000ea80000300800 */
[----:B------:R-:W5:Y:S04]  /*1e250*/  LDL.LU R41, [R1+0xac] ;  /* 0x0000ac0001297983 */ /* 0x000f680000300800 */
[----:B------:R-:W5:Y:S04]  /*1e260*/  LDL.LU R40, [R1+0xb0] ;  /* 0x0000b00001287983 */ /* 0x000f680000300800 */
[----:B------:R-:W5:Y:S04]  /*1e270*/  LDL.LU R39, [R1+0xb4] ;  /* 0x0000b40001277983 */ /* 0x000f680000300800 */
[----:B------:R-:W5:Y:S01]  /*1e280*/  LDL.LU R38, [R1+0xb8] ;  /* 0x0000b80001267983 */ /* 0x000f620000300800 */
[----:B------:R-:W-:-:S03]  /*1e290*/  ISETP.LT.AND P2, PT, R2, R3, P0 ;  /* 0x000000030200720c */ /* 0x000fc60000741270 */
[----:B---3--:R3:W-:Y:S02]  /*1e2a0*/  STL [R1+0xf7c], R0 ;  /* 0x000f7c0001007387 */ /* 0x0087e40000100800 */
[----:B---3--:R-:W-:Y:S01]  /*1e2b0*/  IMAD R0, R19, UR7, RZ ;  /* 0x0000000713007c24 */ /* 0x008fe2000f8e02ff */
[----:B------:R-:W-:Y:S01]  /*1e2c0*/  SEL R3, R20, R45, !P3 ;  /* 0x0000002d14037207 */ /* 0x000fe20005800000 */
[----:B------:R-:W3:Y:S03]  /*1e2d0*/  LDCU UR7, c[0x0][0x3b0] ;  /* 0x00007600ff0777ac */ /* 0x000ee60008000800 */
[----:B------:R0:W-:Y:S02]  /*1e2e0*/  STL [R1+0x11c], R0 ;  /* 0x00011c0001007387 */ /* 0x0001e40000100800 */
[----:B0-----:R-:W-:-:S04]  /*1e2f0*/  IMAD.MOV.U32 R0, RZ, RZ, R15 ;  /* 0x000000ffff007224 */ /* 0x001fc800078e000f */
[----:B------:R-:W-:-:S05]  /*1e300*/  @!P4 IMAD.MOV R0, RZ, RZ, -R0 ;  /* 0x000000ffff00c224 */ /* 0x000fca00078e0a00 */
[----:B------:R0:W-:Y:S01]  /*1e310*/  STL [R1+0x54], R0 ;  /* 0x0000540001007387 */ /* 0x0001e20000100800 */
[C---:B----4-:R-:W-:Y:S02]  /*1e320*/  SEL R2, R20.reuse, R44, !P3 ;  /* 0x0000002c14027207 */ /* 0x050fe40005800000 */
[C---:B------:R-:W-:Y:S02]  /*1e330*/  SEL R9, R20.reuse, R47, !P3 ;  /* 0x0000002f14097207 */ /* 0x040fe40005800000 */
[C---:B------:R-:W-:Y:S02]  /*1e340*/  SEL R8, R20.reuse, R46, !P3 ;  /* 0x0000002e14087207 */ /* 0x040fe40005800000 */
[C---:B0-----:R-:W-:Y:S02]  /*1e350*/  SEL R0, R20.reuse, R43, !P3 ;  /* 0x0000002b14007207 */ /* 0x041fe40005800000 */
[C---:B------:R-:W-:Y:S02]  /*1e360*/  SEL R76, R20.reuse, R49, !P3 ;  /* 0x00000031144c7207 */ /* 0x040fe40005800000 */
[----:B------:R-:W-:-:S02]  /*1e370*/  SEL R74, R20, R48, !P3 ;  /* 0x00000030144a7207 */ /* 0x000fc40005800000 */
[C---:B------:R-:W-:Y:S02]  /*1e380*/  SEL R4, R20.reuse, R50, !P3 ;  /* 0x0000003214047207 */ /* 0x040fe40005800000 */
[C---:B--2---:R-:W-:Y:S02]  /*1e390*/  SEL R24, R20.reuse, R42, !P3 ;  /* 0x0000002a14187207 */ /* 0x044fe40005800000 */
[C---:B-----5:R-:W-:Y:S02]  /*1e3a0*/  SEL R23, R20.reuse, R41, !P3 ;  /* 0x0000002914177207 */ /* 0x060fe40005800000 */
[C---:B------:R-:W-:Y:S02]  /*1e3b0*/  SEL R22, R20.reuse, R40, !P3 ;  /* 0x0000002814167207 */ /* 0x040fe40005800000 */
[C---:B------:R-:W-:Y:S02]  /*1e3c0*/  SEL R21, R20.reuse, R39, !P3 ;  /* 0x0000002714157207 */ /* 0x040fe40005800000 */
[----:B------:R-:W-:-:S02]  /*1e3d0*/  SEL R39, R20, R38, !P3 ;  /* 0x0000002614277207 */ /* 0x000fc40005800000 */
[----:B------:R-:W2:Y:S04]  /*1e3e0*/  LDL.LU R38, [R1+0xbc] ;  /* 0x0000bc0001267983 */ /* 0x000ea80000300800 */
[----:B------:R-:W4:Y:S04]  /*1e3f0*/  LDL.LU R41, [R1+0xc0] ;  /* 0x0000c00001297983 */ /* 0x000f280000300800 */
[----:B------:R-:W5:Y:S04]  /*1e400*/  LDL.LU R40, [R1+0xc4] ;  /* 0x0000c40001287983 */ /* 0x000f680000300800 */
[----:B------:R-:W2:Y:S04]  /*1e410*/  LDL.LU R43, [R1+0xc8] ;  /* 0x0000c800012b7983 */ /* 0x000ea80000300800 */
        /* <DEDUP_REMOVED lines=16> */
[----:B------:R-:W3:Y:S04]  /*1e520*/  LDL.LU R77, [R1+0x22c] ;  /* 0x00022c00014d7983 */ /* 0x000ee80000300800 */
[----:B------:R-:W4:Y:S04]  /*1e530*/  LDL.LU R75, [R1+0x230] ;  /* 0x00023000014b7983 */ /* 0x000f280000300800 */
[----:B------:R-:W5:Y:S04]  /*1e540*/  LDL.LU R73, [R1+0x1fc] ;  /* 0x0001fc0001497983 */ /* 0x000f680000300800 */
[----:B------:R-:W5:Y:S04]  /*1e550*/  LDL.LU R71, [R1+0x214] ;  /* 0x0002140001477983 */ /* 0x000f680000300800 */
[----:B------:R-:W5:Y:S04]  /*1e560*/  LDL.LU R69, [R1+0x220] ;  /* 0x0002200001457983 */ /* 0x000f680000300800 */
[----:B------:R-:W5:Y:S04]  /*1e570*/  LDL.LU R67, [R1+0x200] ;  /* 0x0002000001437983 */ /* 0x000f680000300800 */
[----:B------:R-:W5:Y:S04]  /*1e580*/  LDL.LU R65, [R1+0x190] ;  /* 0x0001900001417983 */ /* 0x000f680000300800 */
[----:B------:R-:W5:Y:S04]  /*1e590*/  LDL.LU R63, [R1+0x1a0] ;  /* 0x0001a000013f7983 */ /* 0x000f680000300800 */
[----:B------:R-:W5:Y:S04]  /*1e5a0*/  LDL.LU R61, [R1+0x1a4] ;  /* 0x0001a400013d7983 */ /* 0x000f680000300800 */
[----:B------:R-:W5:Y:S04]  /*1e5b0*/  LDL.LU R59, [R1+0x1c0] ;  /* 0x0001c000013b7983 */ /* 0x000f680000300800 */
[----:B------:R-:W5:Y:S01]  /*1e5c0*/  LDL.LU R58, [R1+0x1a8] ;  /* 0x0001a800013a7983 */ /* 0x000f620000300800 */
[----:B--2---:R-:W-:-:S02]  /*1e5d0*/  SEL R15, R20, R79, !P3 ;  /* 0x0000004f140f7207 */ /* 0x004fc40005800000 */
[----:B---3--:R-:W-:-:S03]  /*1e5e0*/  SEL R7, R20, R77, !P3 ;  /* 0x0000004d14077207 */ /* 0x008fc60005800000 */
[----:B------:R5:W-:Y:S01]  /*1e5f0*/  STL [R1+0x20], R15 ;  /* 0x0000200f01007387 */ /* 0x000be20000100800 */
[----:B----4-:R-:W-:-:S03]  /*1e600*/  SEL R6, R20, R75, !P3 ;  /* 0x0000004b14067207 */ /* 0x010fc60005800000 */
[----:B------:R0:W-:Y:S01]  /*1e610*/  STL [R1+0x1c], R7 ;  /* 0x00001c0701007387 */ /* 0x0001e20000100800 */
[----:B-----5:R-:W-:-:S03]  /*1e620*/  SEL R15, R20, R73, !P3 ;  /* 0x00000049140f7207 */ /* 0x020fc60005800000 */
[----:B------:R2:W-:Y:S01]  /*1e630*/  STL [R1+0x18], R6 ;  /* 0x0000180601007387 */ /* 0x0005e20000100800 */
[----:B0-----:R-:W-:-:S03]  /*1e640*/  SEL R7, R20, R71, !P3 ;  /* 0x0000004714077207 */ /* 0x001fc60005800000 */
[----:B------:R0:W-:Y:S01]  /*1e650*/  STL [R1+0x14], R15 ;  /* 0x0000140f01007387 */ /* 0x0001e20000100800 */
[----:B--2---:R-:W-:-:S03]  /*1e660*/  SEL R6, R20, R69, !P3 ;  /* 0x0000004514067207 */ /* 0x004fc60005800000 */
[----:B------:R2:W-:Y:S01]  /*1e670*/  STL [R1+0x10], R7 ;  /* 0x0000100701007387 */ /* 0x0005e20000100800 */
[----:B0-----:R-:W-:-:S03]  /*1e680*/  SEL R15, R20, R67, !P3 ;  /* 0x00000043140f7207 */ /* 0x001fc60005800000 */
[----:B------:R0:W-:Y:S04]  /*1e690*/  STL [R1+0xc], R6 ;  /* 0x00000c0601007387 */ /* 0x0001e80000100800 */
[----:B------:R3:W-:Y:S04]  /*1e6a0*/  STL [R1+0x8], R15 ;  /* 0x0000080f01007387 */ /* 0x0007e80000100800 */
        /* <DEDUP_REMOVED lines=19> */
[----:B--2---:R-:W-:-:S03]  /*1e7e0*/  SEL R7, R20, R65, !P3 ;  /* 0x0000004114077207 */ /* 0x004fc60005800000 */
[----:B------:R-:W2:Y:S04]  /*1e7f0*/  LDL.LU R69, [R1+0x144] ;  /* 0x0001440001457983 */ /* 0x000ea80000300800 */
[----:B------:R-:W2:Y:S01]  /*1e800*/  LDL.LU R68, [R1+0x148] ;  /* 0x0001480001447983 */ /* 0x000ea20000300800 */
[----:B0-----:R-:W-:-:S03]  /*1e810*/  SEL R6, R20, R63, !P3 ;  /* 0x0000003f14067207 */ /* 0x001fc60005800000 */
[----:B------:R-:W2:Y:S04]  /*1e820*/  LDL.LU R67, [R1+0x14c] ;  /* 0x00014c0001437983 */ /* 0x000ea80000300800 */
[----:B------:R-:W2:Y:S01]  /*1e830*/  LDL.LU R66, [R1+0x154] ;  /* 0x0001540001427983 */ /* 0x000ea20000300800 */
[----:B------:R-:W-:-:S03]  /*1e840*/  SEL R93, R20, R61, !P3 ;  /* 0x0000003d145d7207 */ /* 0x000fc60005800000 */
[----:B------:R-:W2:Y:S04]  /*1e850*/  LDL.LU R65, [R1+0x158] ;  /* 0x0001580001417983 */ /* 0x000ea80000300800 */
[----:B------:R-:W2:Y:S01]  /*1e860*/  LDL.LU R64, [R1+0x15c] ;  /* 0x00015c0001407983 */ /* 0x000ea20000300800 */
[----:B------:R-:W-:-:S03]  /*1e870*/  SEL R92, R20, R59, !P3 ;  /* 0x0000003b145c7207 */ /* 0x000fc60005800000 */
[----:B------:R-:W2:Y:S01]  /*1e880*/  LDL.LU R63, [R1+0x150] ;  /* 0x00015000013f7983 */ /* 0x000ea20000300800 */
[----:B------:R-:W-:-:S03]  /*1e890*/  SEL R91, R20, R58, !P3 ;  /* 0x0000003a145b7207 */ /* 0x000fc60005800000 */
[----:B------:R-:W2:Y:S04]  /*1e8a0*/  LDL.LU R62, [R1+0x140] ;  /* 0x00014000013e7983 */ /* 0x000ea80000300800 */
[----:B------:R-:W2:Y:S04]  /*1e8b0*/  LDL.LU R61, [R1+0x128] ;  /* 0x00012800013d7983 */ /* 0x000ea80000300800 */
[----:B------:R-:W2:Y:S04]  /*1e8c0*/  LDL.LU R60, [R1+0x12c] ;  /* 0x00012c00013c7983 */ /* 0x000ea80000300800 */
[----:B------:R-:W2:Y:S04]  /*1e8d0*/  LDL.LU R59, [R1+0x110] ;  /* 0x00011000013b7983 */ /* 0x000ea80000300800 */
[----:B------:R-:W2:Y:S01]  /*1e8e0*/  LDL.LU R58, [R1+0x108] ;  /* 0x00010800013a7983 */ /* 0x000ea20000300800 */
[----:B---3--:R-:W-:Y:S01]  /*1e8f0*/  SEL R15, R20, R31, !P3 ;  /* 0x0000001f140f7207 */ /* 0x008fe20005800000 */
[----:B------:R-:W-:Y:S01]  /*1e900*/  IMAD R31, R76, UR39, RZ ;  /* 0x000000274c1f7c24 */ /* 0x000fe2000f8e02ff */
[C---:B------:R-:W-:Y:S01]  /*1e910*/  SEL R37, R20.reuse, R37, !P3 ;  /* 0x0000002514257207 */ /* 0x040fe20005800000 */
[----:B------:R0:W-:Y:S01]  /*1e920*/  STL [R1+0x1d94], R20 ;  /* 0x001d941401007387 */ /* 0x0001e20000100800 */
[----:B------:R-:W-:-:S02]  /*1e930*/  SEL R36, R20, R36, !P3 ;  /* 0x0000002414247207 */ /* 0x000fc40005800000 */
[C---:B------:R-:W-:Y:S02]  /*1e940*/  SEL R34, R20.reuse, R34, !P3 ;  /* 0x0000002214227207 */ /* 0x040fe40005800000 */
[C---:B------:R-:W-:Y:S02]  /*1e950*/  SEL R32, R20.reuse, R32, !P3 ;  /* 0x0000002014207207 */ /* 0x040fe40005800000 */
[C---:B------:R-:W-:Y:S02]  /*1e960*/  SEL R30, R20.reuse, R30, !P3 ;  /* 0x0000001e141e7207 */ /* 0x040fe40005800000 */
[C---:B------:R-:W-:Y:S02]  /*1e970*/  SEL R29, R20.reuse, R29, !P3 ;  /* 0x0000001d141d7207 */ /* 0x040fe40005800000 */
[C---:B------:R-:W-:Y:S02]  /*1e980*/  SEL R28, R20.reuse, R28, !P3 ;  /* 0x0000001c141c7207 */ /* 0x040fe40005800000 */
        /* <DEDUP_REMOVED lines=22> */
[----:B------:R-:W-:Y:S01]  /*1eaf0*/  SEL R19, R20, R33, !P3 ;  /* 0x0000002114137207 */ /* 0x000fe20005800000 */
[----:B------:R-:W-:Y:S01]  /*1eb00*/  STL [R1+0x48], R31 ;  /* 0x0000481f01007387 */ /* 0x000fe20000100800 */
[----:B------:R-:W-:Y:S02]  /*1eb10*/  IMAD R8, R8, UR39, RZ ;  /* 0x0000002708087c24 */ /* 0x000fe4000f8e02ff */
[----:B------:R-:W-:-:S02]  /*1eb20*/  IMAD R3, R3, UR39, RZ ;  /* 0x0000002703037c24 */ /* 0x000fc4000f8e02ff */
[----:B------:R-:W-:Y:S02]  /*1eb30*/  IMAD R76, R22, UR39, RZ ;  /* 0x00000027164c7c24 */ /* 0x000fe4000f8e02ff */
[----:B------:R-:W-:Y:S01]  /*1eb40*/  IMAD R22, R38, UR39, RZ ;  /* 0x0000002726167c24 */ /* 0x000fe2000f8e02ff */
[C---:B----4-:R-:W-:Y:S02]  /*1eb50*/  SEL R90, R20.reuse, R90, !P3 ;  /* 0x0000005a145a7207 */ /* 0x050fe40005800000 */
[C---:B-----5:R-:W-:Y:S02]  /*1eb60*/  SEL R89, R20.reuse, R89, !P3 ;  /* 0x0000005914597207 */ /* 0x060fe40005800000 */
        /* <DEDUP_REMOVED lines=17> */
[C---:B--2---:R-:W-:Y:S02]  /*1ec80*/  SEL R69, R20.reuse, R69, !P3 ;  /* 0x0000004514457207 */ /* 0x044fe40005800000 */
        /* <DEDUP_REMOVED lines=10> */
[----:B------:R-:W-:Y:S01]  /*1ed30*/  SEL R58, R20, R58, !P3 ;  /* 0x0000003a143a7207 */ /* 0x000fe20005800000 */
[----:B0-----:R-:W-:-:S05]  /*1ed40*/  IMAD R20, R74, UR39, RZ ;  /* 0x000000274a147c24 */ /* 0x001fca000f8e02ff */
[----:B------:R0:W-:Y:S04]  /*1ed50*/  STL [R1+0x70], R20 ;  /* 0x0000701401007387 */ /* 0x0001e80000100800 */
[----:B------:R-:W-:Y:S01]  /*1ed60*/  STL [R1+0x44], R8 ;  /* 0x0000440801007387 */ /* 0x000fe20000100800 */
[----:B0-----:R-:W-:Y:S02]  /*1ed70*/  IMAD R20, R2, UR39, RZ ;  /* 0x0000002702147c24 */ /* 0x001fe4000f8e02ff */
[----:B------:R-:W-:Y:S02]  /*1ed80*/  IMAD R2, R0, UR39, RZ ;  /* 0x0000002700027c24 */ /* 0x000fe4000f8e02ff */
[----:B------:R-:W-:Y:S01]  /*1ed90*/  IMAD R0, R37, UR39, RZ ;  /* 0x0000002725007c24 */ /* 0x000fe2000f8e02ff */
[----:B------:R-:W-:Y:S04]  /*1eda0*/  STL [R1+0x6c], R3 ;  /* 0x00006c0301007387 */ /* 0x000fe80000100800 */
[----:B------:R0:W-:Y:S04]  /*1edb0*/  STL [R1+0x1dc4], R0 ;  /* 0x001dc40001007387 */ /* 0x0001e80000100800 */
[----:B------:R2:W-:Y:S01]  /*1edc0*/  STL [R1+0x40], R2 ;  /* 0x0000400201007387 */ /* 0x0005e20000100800 */
[----:B------:R-:W-:-:S02]  /*1edd0*/  IMAD R74, R28, UR39, RZ ;  /* 0x000000271c4a7c24 */ /* 0x000fc4000f8e02ff */
[----:B0-----:R-:W-:Y:S02]  /*1ede0*/  IMAD R0, R32, UR39, RZ ;  /* 0x0000002720007c24 */ /* 0x001fe4000f8e02ff */
[----:B--2---:R-:W-:-:S05]  /*1edf0*/  IMAD R2, R34, UR39, RZ ;  /* 0x0000002722027c24 */ /* 0x004fca000f8e02ff */
[----:B------:R-:W-:Y:S04]  /*1ee00*/  STL [R1+0x3c], R2 ;  /* 0x00003c0201007387 */ /* 0x000fe80000100800 */
[----:B------:R0:W-:Y:S04]  /*1ee10*/  STL [R1+0x64], R0 ;  /* 0x0000640001007387 */ /* 0x0001e80000100800 */
[----:B------:R2:W-:Y:S01]  /*1ee20*/  STL [R1+0x1dbc], R74 ;  /* 0x001dbc4a01007387 */ /* 0x0005e20000100800 */
[----:B0-----:R-:W-:-:S03]  /*1ee30*/  IMAD R0, R25, UR39, RZ ;  /* 0x0000002719007c24 */ /* 0x001fc6000f8e02ff */
[----:B--2---:R-:W2:Y:S01]  /*1ee40*/  LDL.LU R74, [R1+0xc] ;  /* 0x00000c00014a7983 */ /* 0x004ea20000300800 */
[----:B------:R-:W-:-:S03]  /*1ee50*/  IMAD R2, R39, UR39, RZ ;  /* 0x0000002727027c24 */ /* 0x000fc6000f8e02ff */
[----:B------:R-:W3:Y:S04]  /*1ee60*/  LDL.LU R37, [R1+0x8] ;  /* 0x0000080001257983 */ /* 0x000ee80000300800 */
[----:B------:R-:W-:Y:S04]  /*1ee70*/  STL [R1+0x5c], R0 ;  /* 0x00005c0001007387 */ /* 0x000fe80000100800 */
[----:B------:R0:W-:Y:S04]  /*1ee80*/  STL [R1+0x1db4], R76 ;  /* 0x001db44c01007387 */ /* 0x0001e80000100800 */
[----:B0-----:R-:W4:Y:S04]  /*1ee90*/  LDL.LU R76, [R1+0x10] ;  /* 0x00001000014c7983 */ /* 0x001f280000300800 */
[----:B------:R-:W5:Y:S04]  /*1eea0*/  LDL.LU R39, [R1+0x14] ;  /* 0x0000140001277983 */ /* 0x000f680000300800 */
[----:B------:R-:W2:Y:S01]  /*1eeb0*/  LDL.LU R38, [R1+0x18] ;  /* 0x0000180001267983 */ /* 0x000ea20000300800 */
[----:B------:R-:W-:-:S02]  /*1eec0*/  IMAD R33, R9, UR39, RZ ;  /* 0x0000002709217c24 */ /* 0x000fc4000f8e02ff */
[----:B------:R-:W-:Y:S02]  /*1eed0*/  IMAD R32, R27, UR39, RZ ;  /* 0x000000271b207c24 */ /* 0x000fe4000f8e02ff */
[----:B------:R-:W-:Y:S02]  /*1eee0*/  IMAD R9, R26, UR39, RZ ;  /* 0x000000271a097c24 */ /* 0x000fe4000f8e02ff */
[----:B------:R-:W-:Y:S02]  /*1eef0*/  IMAD R27, R48, UR39, RZ ;  /* 0x00000027301b7c24 */ /* 0x000fe4000f8e02ff */
[----:B------:R-:W-:Y:S02]  /*1ef00*/  IMAD R26, R46, UR39, RZ ;  /* 0x000000272e1a7c24 */ /* 0x000fe4000f8e02ff */
[----:B------:R-:W-:Y:S02]  /*1ef10*/  IMAD R25, R44, UR39, RZ ;  /* 0x000000272c197c24 */ /* 0x000fe4000f8e02ff */
[----:B------:R-:W-:-:S02]  /*1ef20*/  IMAD R3, R23, UR39, RZ ;  /* 0x0000002717037c24 */ /* 0x000fc4000f8e02ff */
[----:B------:R-:W-:Y:S02]  /*1ef30*/  IMAD R0, R41, UR39, RZ ;  /* 0x0000002729007c24 */ /* 0x000fe4000f8e02ff */
[----:B------:R-:W5:Y:S01]  /*1ef40*/  LDL.LU R41, [R1+0x20] ;  /* 0x0000200001297983 */ /* 0x000f620000300800 */
[----:B------:R-:W-:-:S03]  /*1ef50*/  IMAD R23, R40, UR39, RZ ;  /* 0x0000002728177c24 */ /* 0x000fc6000f8e02ff */
[----:B------:R-:W5:Y:S01]  /*1ef60*/  LDL.LU R40, [R1+0x1c] ;  /* 0x00001c0001287983 */ /* 0x000f620000300800 */
[----:B------:R-:W-:Y:S02]  /*1ef70*/  IMAD R31, R24, UR39, RZ ;  /* 0x00000027181f7c24 */ /* 0x000fe4000f8e02ff */
[----:B------:R-:W-:Y:S02]  /*1ef80*/  IMAD R24, R42, UR39, RZ ;  /* 0x000000272a187c24 */ /* 0x000fe4000f8e02ff */
[----:B------:R-:W-:Y:S01]  /*1ef90*/  IMAD R42, R6, UR69, RZ ;  /* 0x00000045062a7c24 */ /* 0x000fe2000f8e02ff */
[----:B------:R-:W0:Y:S01]  /*1efa0*/  LDCU UR69, c[0x0][0x3b0] ;  /* 0x00007600ff4577ac */ /* 0x000e220008000800 */
[----:B---3--:R-:W-:Y:S01]  /*1efb0*/  IMAD R44, R37, UR71, RZ ;  /* 0x00000047252c7c24 */ /* 0x008fe2000f8e02ff */
[----:B------:R-:W3:Y:S01]  /*1efc0*/  LDCU UR71, c[0x0][0x3b0] ;  /* 0x00007600ff4777ac */ /* 0x000ee20008000800 */
[----:B------:R-:W-:Y:S02]  /*1efd0*/  IMAD R37, R7, UR70, RZ ;  /* 0x0000004607257c24 */ /* 0x000fe4000f8e02ff */
[----:B------:R-:W-:Y:S01]  /*1efe0*/  IMAD R4, R4, UR39, RZ ;  /* 0x0000002704047c24 */ /* 0x000fe2000f8e02ff */
[----:B------:R-:W0:Y:S01]  /*1eff0*/  LDCU UR70, c[0x0][0x3b0] ;  /* 0x00007600ff4677ac */ /* 0x000e220008000800 */
[----:B----4-:R-:W-:Y:S01]  /*1f000*/  IMAD R46, R76, UR73, RZ ;  /* 0x000000494c2e7c24 */ /* 0x010fe2000f8e02ff */
[----:B------:R-:W4:Y:S01]  /*1f010*/  LDCU UR73, c[0x0][0x3b0] ;  /* 0x00007600ff4977ac */ /* 0x000f220008000800 */
[----:B--2---:R-:W-:Y:S01]  /*1f020*/  IMAD R48, R38, UR75, RZ ;  /* 0x0000004b26307c24 */ /* 0x004fe2000f8e02ff */
[----:B------:R-:W2:Y:S04]  /*1f030*/  LDCU UR75, c[0x0][0x3b0] ;  /* 0x00007600ff4b77ac */ /* 0x000ea80008000800 */
[----:B------:R-:W-:Y:S04]  /*1f040*/  STL [R1+0x1dc8], R48 ;  /* 0x001dc83001007387 */ /* 0x000fe80000100800 */
[----:B------:R-:W-:Y:S04]  /*1f050*/  STL [R1+0x1dcc], R46 ;  /* 0x001dcc2e01007387 */ /* 0x000fe80000100800 */
[----:B------:R-:W-:Y:S04]  /*1f060*/  STL [R1+0x1dd0], R44 ;  /* 0x001dd02c01007387 */ /* 0x000fe80000100800 */
[----:B------:R-:W2:Y:S04]  /*1f070*/  LDL.LU R7, [R1+0x1dec] ;  /* 0x001dec0001077983 */ /* 0x000ea80000300800 */
[----:B------:R-:W3:Y:S01]  /*1f080*/  LDL.LU R6, [R1+0x1de8] ;  /* 0x001de80001067983 */ /* 0x000ee20000300800 */
[----:B------:R-:W-:Y:S01]  /*1f090*/  IMAD R92, R92, UR67, RZ ;  /* 0x000000435c5c7c24 */ /* 0x000fe2000f8e02ff */
[----:B------:R-:W0:Y:S01]  /*1f0a0*/  LDCU UR67, c[0x0][0x3b0] ;  /* 0x00007600ff4377ac */ /* 0x000e220008000800 */
[----:B------:R-:W-:Y:S01]  /*1f0b0*/  IMAD R90, R90, UR65, RZ ;  /* 0x000000415a5a7c24 */ /* 0x000fe2000f8e02ff */
[----:B------:R2:W-:Y:S01]  /*1f0c0*/  STL [R1+0x1dd4], R42 ;  /* 0x001dd42a01007387 */ /* 0x0005e20000100800 */
[----:B------:R-:W-:Y:S01]  /*1f0d0*/  IMAD R88, R88, UR63, RZ ;  /* 0x0000003f58587c24 */ /* 0x000fe2000f8e02ff */
[----:B------:R-:W0:Y:S01]  /*1f0e0*/  LDCU UR63, c[0x0][0x3b0] ;  /* 0x00007600ff3f77ac */ /* 0x000e220008000800 */
[----:B------:R-:W-:Y:S01]  /*1f0f0*/  IMAD R86, R86, UR17, RZ ;  /* 0x0000001156567c24 */ /* 0x000fe2000f8e02ff */
[----:B------:R-:W-:Y:S01]  /*1f100*/  STL [R1+0x1dd8], R92 ;  /* 0x001dd85c01007387 */ /* 0x000fe20000100800 */
[----:B------:R-:W-:Y:S01]  /*1f110*/  IMAD R36, R36, UR39, RZ ;  /* 0x0000002724247c24 */ /* 0x000fe2000f8e02ff */
[----:B------:R-:W0:Y:S02]  /*1f120*/  LDCU UR65, c[0x0][0x3b0] ;  /* 0x00007600ff4177ac */ /* 0x000e240008000800 */
[----:B------:R-:W-:Y:S01]  /*1f130*/  STL [R1+0x1ddc], R90 ;  /* 0x001ddc5a01007387 */ /* 0x000fe20000100800 */
[----:B------:R-:W-:Y:S01]  /*1f140*/  IMAD R34, R30, UR39, RZ ;  /* 0x000000271e227c24 */ /* 0x000fe2000f8e02ff */
[----:B------:R-:W0:Y:S02]  /*1f150*/  LDCU UR17, c[0x0][0x3b0] ;  /* 0x00007600ff1177ac */ /* 0x000e240008000800 */
[----:B------:R-:W-:Y:S04]  /*1f160*/  STL [R1+0x1de0], R88 ;  /* 0x001de05801007387 */ /* 0x000fe80000100800 */
[----:B------:R-:W-:Y:S01]  /*1f170*/  STL [R1+0x1de4], R86 ;  /* 0x001de45601007387 */ /* 0x000fe20000100800 */
[----:B------:R-:W-:Y:S01]  /*1f180*/  IMAD R21, R21, UR39, RZ ;  /* 0x0000002715157c24 */ /* 0x000fe2000f8e02ff */
[----:B--2---:R-:W-:-:S05]  /*1f190*/  IADD3 R42, P4, PT, R4, R7, RZ ;  /* 0x00000007042a7210 */ /* 0x004fca0007f9e0ff */
[----:B------:R2:W-:Y:S01]  /*1f1a0*/  STL [R1+0x5c0], R42 ;  /* 0x0005c02a01007387 */ /* 0x0005e20000100800 */
[----:B---3--:R-:W-:Y:S02]  /*1f1b0*/  LEA.HI.X.SX32 R44, R4, R6, 0x1, P4 ;  /* 0x00000006042c7211 */ /* 0x008fe400020f0eff */
[-C--:B------:R-:W-:Y:S02]  /*1f1c0*/  IADD3 R4, P6, PT, R20, R7.reuse, RZ ;  /* 0x0000000714047210 */ /* 0x080fe40007fde0ff */
[----:B--2---:R-:W-:-:S05]  /*1f1d0*/  IADD3 R42, P5, PT, R33, R7, RZ ;  /* 0x00000007212a7210 */ /* 0x004fca0007fbe0ff */
[----:B------:R2:W-:Y:S01]  /*1f1e0*/  STL [R1+0x620], R42 ;  /* 0x0006202a01007387 */ /* 0x0005e20000100800 */
[----:B------:R-:W-:-:S03]  /*1f1f0*/  LEA.HI.X.SX32 R33, R33, R6, 0x1, P5 ;  /* 0x0000000621217211 */ /* 0x000fc600028f0eff */
[----:B------:R-:W-:Y:S01]  /*1f200*/  STL [R1+0x5bc], R44 ;  /* 0x0005bc2c01007387 */ /* 0x000fe20000100800 */
[----:B------:R-:W-:-:S03]  /*1f210*/  LEA.HI.X.SX32 R20, R20, R6, 0x1, P6 ;  /* 0x0000000614147211 */ /* 0x000fc600030f0eff */
[----:B------:R3:W-:Y:S01]  /*1f220*/  STL [R1+0x660], R4 ;  /* 0x0006600401007387 */ /* 0x0007e20000100800 */
[----:B--2---:R-:W-:-:S05]  /*1f230*/  IADD3 R42, P4, PT, R36, R7, RZ ;  /* 0x00000007242a7210 */ /* 0x004fca0007f9e0ff */
[----:B------:R-:W-:Y:S01]  /*1f240*/  STL [R1+0x11d0], R42 ;  /* 0x0011d02a01007387 */ /* 0x000fe20000100800 */
[----:B---3--:R-:W-:-:S03]  /*1f250*/  IADD3 R4, P5, PT, R34, R7, RZ ;  /* 0x0000000722047210 */ /* 0x008fc60007fbe0ff */
[----:B------:R2:W-:Y:S04]  /*1f260*/  STL [R1+0x61c], R33 ;  /* 0x00061c2101007387 */ /* 0x0005e80000100800 */
[----:B------:R3:W-:Y:S04]  /*1f270*/  STL [R1+0x11e8], R4 ;  /* 0x0011e80401007387 */ /* 0x0007e80000100800 */
[----:B------:R0:W-:Y:S01]  /*1f280*/  STL [R1+0x65c], R20 ;  /* 0x00065c1401007387 */ /* 0x0001e20000100800 */
[----:B--2---:R-:W-:Y:S02]  /*1f290*/  IADD3 R33, P6, PT, R32, R7, RZ ;  /* 0x0000000720217210 */ /* 0x004fe40007fde0ff */
[----:B---3--:R-:W-:-:S03]  /*1f2a0*/  LEA.HI.X.SX32 R4, R36, R6, 0x1, P4 ;  /* 0x0000000624047211 */ /* 0x008fc600020f0eff */
[----:B------:R2:W-:Y:S01]  /*1f2b0*/  STL [R1+0x1200], R33 ;  /* 0x0012002101007387 */ /* 0x0005e20000100800 */
[----:B0-----:R-:W-:-:S03]  /*1f2c0*/  IADD3 R20, P4, PT, R31, R7, RZ ;  /* 0x000000071f147210 */ /* 0x001fc60007f9e0ff */
[----:B------:R0:W-:Y:S04]  /*1f2d0*/  STL [R1+0x11cc], R4 ;  /* 0x0011cc0401007387 */ /* 0x0001e80000100800 */
[----:B------:R3:W-:Y:S01]  /*1f2e0*/  STL [R1+0x1218], R20 ;  /* 0x0012181401007387 */ /* 0x0007e20000100800 */
[----:B--2---:R-:W-:Y:S02]  /*1f2f0*/  LEA.HI.X.SX32 R33, R34, R6, 0x1, P5 ;  /* 0x0000000622217211 */ /* 0x004fe400028f0eff */
[----:B0-----:R-:W-:-:S03]  /*1f300*/  IADD3 R4, P5, PT, R21, R7, RZ ;  /* 0x0000000715047210 */ /* 0x001fc60007fbe0ff */
[----:B------:R-:W-:Y:S01]  /*1f310*/  STL [R1+0x11e4], R33 ;  /* 0x0011e42101007387 */ /* 0x000fe20000100800 */
[----:B---3--:R-:W-:-:S03]  /*1f320*/  LEA.HI.X.SX32 R20, R32, R6, 0x1, P6 ;  /* 0x0000000620147211 */ /* 0x008fc600030f0eff */
[----:B------:R0:W-:Y:S01]  /*1f330*/  STL [R1+0x1230], R4 ;  /* 0x0012300401007387 */ /* 0x0001e20000100800 */
[----:B------:R-:W-:-:S03]  /*1f340*/  IADD3 R32, P6, PT, R22, R7, RZ ;  /* 0x0000000716207210 */ /* 0x000fc60007fde0ff */
[----:B------:R2:W-:Y:S01]  /*1f350*/  STL [R1+0x11fc], R20 ;  /* 0x0011fc1401007387 */ /* 0x0005e20000100800 */
[-C--:B0-----:R-:W-:Y:S02]  /*1f360*/  LEA.HI.X.SX32 R4, R31, R6.reuse, 0x1, P4 ;  /* 0x000000061f047211 */ /* 0x081fe400020f0eff */
[----:B------:R-:W-:Y:S01]  /*1f370*/  IADD3 R31, P4, PT, R23, R7, RZ ;  /* 0x00000007171f7210 */ /* 0x000fe20007f9e0ff */
[----:B--2---:R-:W2:Y:S01]  /*1f380*/  LDL.LU R20, [R1+0x19c] ;  /* 0x00019c0001147983 */ /* 0x004ea20000300800 */
[----:B------:R-:W-:-:S03]  /*1f390*/  LEA.HI.X.SX32 R21, R21, R6, 0x1, P5 ;  /* 0x0000000615157211 */ /* 0x000fc600028f0eff */
[----:B------:R-:W-:Y:S01]  /*1f3a0*/  STL [R1+0x1240], R32 ;  /* 0x0012402001007387 */ /* 0x000fe20000100800 */
[----:B------:R-:W-:-:S03]  /*1f3b0*/  LEA.HI.X.SX32 R22, R22, R6, 0x1, P6 ;  /* 0x0000000616167211 */ /* 0x000fc600030f0eff */
[----:B------:R0:W-:Y:S04]  /*1f3c0*/  STL [R1+0x1214], R4 ;  /* 0x0012140401007387 */ /* 0x0001e80000100800 */
[----:B------:R-:W-:Y:S04]  /*1f3d0*/  STL [R1+0x1250], R31 ;  /* 0x0012501f01007387 */ /* 0x000fe80000100800 */
[----:B------:R-:W3:Y:S01]  /*1f3e0*/  LDL.LU R34, [R1+0x198] ;  /* 0x0001980001227983 */ /* 0x000ee20000300800 */
[----:B0-----:R-:W-:-:S03]  /*1f3f0*/  IADD3 R4, P5, PT, R24, R7, RZ ;  /* 0x0000000718047210 */ /* 0x001fc60007fbe0ff */
[----:B------:R0:W-:Y:S04]  /*1f400*/  STL [R1+0x122c], R21 ;  /* 0x00122c1501007387 */ /* 0x0001e80000100800 */
[----:B------:R1:W-:Y:S04]  /*1f410*/  STL [R1+0x1260], R4 ;  /* 0x0012600401007387 */ /* 0x0003e80000100800 */
[----:B------:R4:W-:Y:S04]  /*1f420*/  STL [R1+0x123c], R22 ;  /* 0x00123c1601007387 */ /* 0x0009e80000100800 */
[----:B------:R-:W5:Y:S01]  /*1f430*/  LDL.LU R36, [R1+0x194] ;  /* 0x0001940001247983 */ /* 0x000f620000300800 */
[----:B0-----:R-:W-:-:S02]  /*1f440*/  IADD3 R21, P6, PT, R25, R7, RZ ;  /* 0x0000000719157210 */ /* 0x001fc40007fde0ff */
[----:B-1----:R-:W-:Y:S02]  /*1f450*/  LEA.HI.X.SX32 R4, R23, R6, 0x1, P4 ;  /* 0x0000000617047211 */ /* 0x002fe400020f0eff */
[----:B----4-:R-:W-:Y:S01]  /*1f460*/  IADD3 R22, P4, PT, R26, R7, RZ ;  /* 0x000000071a167210 */ /* 0x010fe20007f9e0ff */
[----:B------:R0:W-:Y:S01]  /*1f470*/  STL [R1+0x1270], R21 ;  /* 0x0012701501007387 */ /* 0x0001e20000100800 */
[----:B------:R-:W-:-:S03]  /*1f480*/  IMAD R28, R50, UR39, RZ ;  /* 0x00000027321c7c24 */ /* 0x000fc6000f8e02ff */
[----:B------:R1:W-:Y:S04]  /*1f490*/  STL [R1+0x124c], R4 ;  /* 0x00124c0401007387 */ /* 0x0003e80000100800 */
[----:B------:R4:W-:Y:S01]  /*1f4a0*/  STL [R1+0x1280], R22 ;  /* 0x0012801601007387 */ /* 0x0009e20000100800 */
[----:B0-----:R-:W-:-:S03]  /*1f4b0*/  LEA.HI.X.SX32 R21, R24, R6, 0x1, P5 ;  /* 0x0000000618157211 */ /* 0x001fc600028f0eff */
[----:B------:R-:W5:Y:S01]  /*1f4c0*/  LDL.LU R33, [R1+0x120] ;  /* 0x0001200001217983 */ /* 0x000f620000300800 */
[----:B-1----:R-:W-:-:S03]  /*1f4d0*/  IADD3 R4, P5, PT, R27, R7, RZ ;  /* 0x000000071b047210 */ /* 0x002fc60007fbe0ff */
[----:B------:R0:W-:Y:S01]  /*1f4e0*/  STL [R1+0x125c], R21 ;  /* 0x00125c1501007387 */ /* 0x0001e20000100800 */
[----:B----4-:R-:W-:-:S03]  /*1f4f0*/  LEA.HI.X.SX32 R22, R25, R6, 0x1, P6 ;  /* 0x0000000619167211 */ /* 0x010fc600030f0eff */
[----:B------:R1:W-:Y:S01]  /*1f500*/  STL [R1+0x1290], R4 ;  /* 0x0012900401007387 */ /* 0x0003e20000100800 */
[----:B------:R-:W-:Y:S01]  /*1f510*/  IMAD R8, R29, UR39, RZ ;  /* 0x000000271d087c24 */ /* 0x000fe2000f8e02ff */
[----:B0-----:R-:W-:Y:S02]  /*1f520*/  IADD3 R21, P6, PT, R28, R7, RZ ;  /* 0x000000071c157210 */ /* 0x001fe40007fde0ff */
[----:B-1----:R-:W4:Y:S01]  /*1f530*/  LDL.LU R4, [R1+0x118] ;  /* 0x0001180001047983 */ /* 0x002f220000300800 */
[----:B------:R-:W-:-:S03]  /*1f540*/  IMAD R29, R52, UR39, RZ ;  /* 0x00000027341d7c24 */ /* 0x000fc6000f8e02ff */
[----:B------:R0:W-:Y:S04]  /*1f550*/  STL [R1+0x126c], R22 ;  /* 0x00126c1601007387 */ /* 0x0001e80000100800 */
[----:B------:R-:W4:Y:S04]  /*1f560*/  LDL.LU R86, [R1+0x10c] ;  /* 0x00010c0001567983 */ /* 0x000f280000300800 */
[----:B------:R1:W-:Y:S01]  /*1f570*/  STL [R1+0x12a0], R21 ;  /* 0x0012a01501007387 */ /* 0x0003e20000100800 */
[----:B0-----:R-:W-:-:S03]  /*1f580*/  LEA.HI.X.SX32 R22, R26, R6, 0x1, P4 ;  /* 0x000000061a167211 */ /* 0x001fc600020f0eff */
[----:B------:R-:W4:Y:S01]  /*1f590*/  LDL.LU R88, [R1+0x104] ;  /* 0x0001040001587983 */ /* 0x000f220000300800 */
[----:B------:R-:W-:-:S03]  /*1f5a0*/  IMAD R54, R54, UR39, RZ ;  /* 0x0000002736367c24 */ /* 0x000fc6000f8e02ff */
[----:B------:R0:W-:Y:S01]  /*1f5b0*/  STL [R1+0x127c], R22 ;  /* 0x00127c1601007387 */ /* 0x0001e20000100800 */
[----:B-1----:R-:W-:-:S03]  /*1f5c0*/  IADD3 R21, P4, PT, R29, R7, RZ ;  /* 0x000000071d157210 */ /* 0x002fc60007f9e0ff */
[----:B------:R-:W4:Y:S01]  /*1f5d0*/  LDL.LU R90, [R1+0x100] ;  /* 0x00010000015a7983 */ /* 0x000f220000300800 */
[----:B0-----:R-:W-:-:S03]  /*1f5e0*/  LEA.HI.X.SX32 R22, R27, R6, 0x1, P5 ;  /* 0x000000061b167211 */ /* 0x001fc600028f0eff */
[----:B------:R0:W-:Y:S01]  /*1f5f0*/  STL [R1+0x12b0], R21 ;  /* 0x0012b01501007387 */ /* 0x0001e20000100800 */
[----:B------:R-:W-:-:S03]  /*1f600*/  IMAD R30, R56, UR39, RZ ;  /* 0x00000027381e7c24 */ /* 0x000fc6000f8e02ff */
[----:B------:R-:W4:Y:S04]  /*1f610*/  LDL.LU R92, [R1+0xfc] ;  /* 0x0000fc00015c7983 */ /* 0x000f280000300800 */
[----:B------:R1:W-:Y:S01]  /*1f620*/  STL [R1+0x128c], R22 ;  /* 0x00128c1601007387 */ /* 0x0003e20000100800 */
[----:B0-----:R-:W-:-:S03]  /*1f630*/  IADD3 R21, P5, PT, R54, R7, RZ ;  /* 0x0000000736157210 */ /* 0x001fc60007fbe0ff */
[----:B------:R-:W4:Y:S04]  /*1f640*/  LDL.LU R42, [R1+0xf4] ;  /* 0x0000f400012a7983 */ /* 0x000f280000300800 */
[----:B------:R0:W-:Y:S01]  /*1f650*/  STL [R1+0x12c0], R21 ;  /* 0x0012c01501007387 */ /* 0x0001e20000100800 */
[----:B-1----:R-:W-:-:S03]  /*1f660*/  LEA.HI.X.SX32 R22, R28, R6, 0x1, P6 ;  /* 0x000000061c167211 */ /* 0x002fc600030f0eff */
[----:B------:R-:W4:Y:S01]  /*1f670*/  LDL.LU R44, [R1+0xec] ;  /* 0x0000ec00012c7983 */ /* 0x000f220000300800 */
[----:B0-----:R-:W-:-:S03]  /*1f680*/  IADD3 R21, P6, PT, R30, R7, RZ ;  /* 0x000000071e157210 */ /* 0x001fc60007fde0ff */
[----:B------:R0:W-:Y:S04]  /*1f690*/  STL [R1+0x129c], R22 ;  /* 0x00129c1601007387 */ /* 0x0001e80000100800 */
[----:B------:R-:W4:Y:S04]  /*1f6a0*/  LDL.LU R46, [R1+0xe8] ;  /* 0x0000e800012e7983 */ /* 0x000f280000300800 */
[----:B------:R-:W-:Y:S01]  /*1f6b0*/  STL [R1+0x12d0], R21 ;  /* 0x0012d01501007387 */ /* 0x000fe20000100800 */
[----:B0-----:R-:W-:-:S03]  /*1f6c0*/  LEA.HI.X.SX32 R22, R29, R6, 0x1, P4 ;  /* 0x000000061d167211 */ /* 0x001fc600020f0eff */
[----:B------:R-:W4:Y:S04]  /*1f6d0*/  LDL.LU R48, [R1+0xdc] ;  /* 0x0000dc0001307983 */ /* 0x000f280000300800 */
[----:B------:R0:W-:Y:S04]  /*1f6e0*/  STL [R1+0x12ac], R22 ;  /* 0x0012ac1601007387 */ /* 0x0001e80000100800 */
[----:B------:R-:W4:Y:S01]  /*1f6f0*/  LDL.LU R56, [R1+0xd8] ;  /* 0x0000d80001387983 */ /* 0x000f220000300800 */
[----:B0-----:R-:W-:Y:S01]  /*1f700*/  LEA.HI.X.SX32 R22, R54, R6, 0x1, P5 ;  /* 0x0000000636167211 */ /* 0x001fe200028f0eff */
[----:B------:R-:W-:Y:S01]  /*1f710*/  IMAD R38, R74, UR72, RZ ;  /* 0x000000484a267c24 */ /* 0x000fe2000f8e02ff */
[----:B------:R-:W0:Y:S01]  /*1f720*/  LDCU UR72, c[0x0][0x3b0] ;  /* 0x00007600ff4877ac */ /* 0x000e220008000800 */
[----:B--2---:R-:W-:-:S05]  /*1f730*/  IADD3 R21, P4, PT, R20, R7, RZ ;  /* 0x0000000714157210 */ /* 0x004fca0007f9e0ff */
[----:B------:R3:W-:Y:S04]  /*1f740*/  STL [R1+0x12e0], R21 ;  /* 0x0012e01501007387 */ /* 0x0007e80000100800 */
[----:B------:R-:W2:Y:S04]  /*1f750*/  LDL.LU R52, [R1+0xd4] ;  /* 0x0000d40001347983 */ /* 0x000ea80000300800 */
[----:B------:R1:W-:Y:S01]  /*1f760*/  STL [R1+0x12bc], R22 ;  /* 0x0012bc1601007387 */ /* 0x0003e20000100800 */
[----:B---3--:R-:W-:-:S03]  /*1f770*/  IADD3 R21, P5, PT, R34, R7, RZ ;  /* 0x0000000722157210 */ /* 0x008fc60007fbe0ff */
[----:B------:R-:W3:Y:S04]  /*1f780*/  LDL.LU R50, [R1+0xd0] ;  /* 0x0000d00001327983 */ /* 0x000ee80000300800 */
[----:B------:R5:W-:Y:S01]  /*1f790*/  STL [R1+0x12f0], R21 ;  /* 0x0012f01501007387 */ /* 0x000be20000100800 */
[----:B-1----:R-:W-:-:S03]  /*1f7a0*/  LEA.HI.X.SX32 R22, R30, R6, 0x1, P6 ;  /* 0x000000061e167211 */ /* 0x002fc600030f0eff */
[----:B------:R-:W3:Y:S04]  /*1f7b0*/  LDL.LU R76, [R1+0xa0] ;  /* 0x0000a000014c7983 */ /* 0x000ee80000300800 */
[----:B------:R1:W-:Y:S01]  /*1f7c0*/  STL [R1+0x12cc], R22 ;  /* 0x0012cc1601007387 */ /* 0x0003e20000100800 */
[----:B-----5:R-:W-:-:S03]  /*1f7d0*/  IADD3 R21, P6, PT, R36, R7, RZ ;  /* 0x0000000724157210 */ /* 0x020fc60007fde0ff */
[----:B------:R-:W5:Y:S04]  /*1f7e0*/  LDL.LU R74, [R1+0x50] ;  /* 0x00005000014a7983 */ /* 0x000f680000300800 */
[----:B------:R0:W-:Y:S01]  /*1f7f0*/  STL [R1+0x1300], R21 ;  /* 0x0013001501007387 */ /* 0x0001e20000100800 */
[----:B-1----:R-:W-:-:S03]  /*1f800*/  LEA.HI.X.SX32 R22, R20, R6, 0x1, P4 ;  /* 0x0000000614167211 */ /* 0x002fc600020f0eff */
[----:B------:R-:W5:Y:S01]  /*1f810*/  LDL.LU R20, [R1+0x4c] ;  /* 0x00004c0001147983 */ /* 0x000f620000300800 */
[----:B------:R-:W-:-:S03]  /*1f820*/  LEA.HI.X.SX32 R23, R34, R6, 0x1, P5 ;  /* 0x0000000622177211 */ /* 0x000fc600028f0eff */
[----:B------:R-:W-:Y:S01]  /*1f830*/  STL [R1+0x12dc], R22 ;  /* 0x0012dc1601007387 */ /* 0x000fe20000100800 */
[----:B0-----:R-:W-:-:S05]  /*1f840*/  IADD3 R21, P4, PT, R33, R7, RZ ;  /* 0x0000000721157210 */ /* 0x001fca0007f9e0ff */
[----:B------:R0:W-:Y:S04]  /*1f850*/  STL [R1+0x1310], R21 ;  /* 0x0013101501007387 */ /* 0x0001e80000100800 */
[----:B------:R1:W-:Y:S01]  /*1f860*/  STL [R1+0x12ec], R23 ;  /* 0x0012ec1701007387 */ /* 0x0003e20000100800 */
[----:B0-----:R-:W-:Y:S02]  /*1f870*/  LEA.HI.X.SX32 R21, R36, R6, 0x1, P6 ;  /* 0x0000000624157211 */ /* 0x001fe400030f0eff */
[----:B----4-:R-:W-:-:S05]  /*1f880*/  IADD3 R22, P5, PT, R4, R7, RZ ;  /* 0x0000000704167210 */ /* 0x010fca0007fbe0ff */
[----:B------:R0:W-:Y:S01]  /*1f890*/  STL [R1+0x1320], R22 ;  /* 0x0013201601007387 */ /* 0x0001e20000100800 */
[----:B-1----:R-:W-:-:S03]  /*1f8a0*/  IADD3 R23, P6, PT, R86, R7, RZ ;  /* 0x0000000756177210 */ /* 0x002fc60007fde0ff */
[----:B------:R1:W-:Y:S01]  /*1f8b0*/  STL [R1+0x12fc], R21 ;  /* 0x0012fc1501007387 */ /* 0x0003e20000100800 */
[-C--:B------:R-:W-:Y:S02]  /*1f8c0*/  LEA.HI.X.SX32 R4, R4, R6.reuse, 0x1, P5 ;  /* 0x0000000604047211 */ /* 0x080fe400028f0eff */
[----:B0-----:R-:W-:Y:S01]  /*1f8d0*/  LEA.HI.X.SX32 R22, R33, R6, 0x1, P4 ;  /* 0x0000000621167211 */ /* 0x001fe200020f0eff */
[----:B------:R-:W-:Y:S01]  /*1f8e0*/  STL [R1+0x1330], R23 ;  /* 0x0013301701007387 */ /* 0x000fe20000100800 */
[----:B-1----:R-:W-:-:S03]  /*1f8f0*/  IADD3 R21, P4, PT, R88, R7, RZ ;  /* 0x0000000758157210 */ /* 0x002fc60007f9e0ff */
[----:B------:R0:W-:Y:S04]  /*1f900*/  STL [R1+0x130c], R22 ;  /* 0x00130c1601007387 */ /* 0x0001e80000100800 */
[----:B------:R1:W-:Y:S01]  /*1f910*/  STL [R1+0x1340], R21 ;  /* 0x0013401501007387 */ /* 0x0003e20000100800 */
[----:B0-----:R-:W-:-:S03]  /*1f920*/  IADD3 R22, P5, PT, R90, R7, RZ ;  /* 0x000000075a167210 */ /* 0x001fc60007fbe0ff */
[----:B------:R0:W-:Y:S01]  /*1f930*/  STL [R1+0x131c], R4 ;  /* 0x00131c0401007387 */ /* 0x0001e20000100800 */
[----:B-1----:R-:W-:-:S03]  /*1f940*/  LEA.HI.X.SX32 R21, R86, R6, 0x1, P6 ;  /* 0x0000000656157211 */ /* 0x002fc600030f0eff */
[----:B------:R1:W-:Y:S04]  /*1f950*/  STL [R1+0x1350], R22 ;  /* 0x0013501601007387 */ /* 0x0003e80000100800 */
[----:B------:R4:W-:Y:S01]  /*1f960*/  STL [R1+0x132c], R21 ;  /* 0x00132c1501007387 */ /* 0x0009e20000100800 */
[----:B0-----:R-:W-:Y:S02]  /*1f970*/  IADD3 R4, P6, PT, R92, R7, RZ ;  /* 0x000000075c047210 */ /* 0x001fe40007fde0ff */
[----:B-1----:R-:W-:-:S03]  /*1f980*/  LEA.HI.X.SX32 R22, R88, R6, 0x1, P4 ;  /* 0x0000000658167211 */ /* 0x002fc600020f0eff */
[----:B------:R0:W-:Y:S01]  /*1f990*/  STL [R1+0x1360], R4 ;  /* 0x0013600401007387 */ /* 0x0001e20000100800 */
[----:B----4-:R-:W-:-:S03]  /*1f9a0*/  IADD3 R21, P4, PT, R42, R7, RZ ;  /* 0x000000072a157210 */ /* 0x010fc60007f9e0ff */
[----:B------:R1:W-:Y:S04]  /*1f9b0*/  STL [R1+0x133c], R22 ;  /* 0x00133c1601007387 */ /* 0x0003e80000100800 */
[----:B------:R4:W-:Y:S01]  /*1f9c0*/  STL [R1+0x1370], R21 ;  /* 0x0013701501007387 */ /* 0x0009e20000100800 */
[----:B0-----:R-:W-:Y:S02]  /*1f9d0*/  LEA.HI.X.SX32 R4, R90, R6, 0x1, P5 ;  /* 0x000000065a047211 */ /* 0x001fe400028f0eff */
[----:B-1----:R-:W-:-:S03]  /*1f9e0*/  IADD3 R22, P5, PT, R44, R7, RZ ;  /* 0x000000072c167210 */ /* 0x002fc60007fbe0ff */
[----:B------:R0:W-:Y:S01]  /*1f9f0*/  STL [R1+0x134c], R4 ;  /* 0x00134c0401007387 */ /* 0x0001e20000100800 */
[----:B----4-:R-:W-:-:S03]  /*1fa00*/  LEA.HI.X.SX32 R21, R92, R6, 0x1, P6 ;  /* 0x000000065c157211 */ /* 0x010fc600030f0eff */
        /* <DEDUP_REMOVED lines=10> */
[----:B------:R-:W-:Y:S01]  /*1fab0*/  STL [R1+0x137c], R4 ;  /* 0x00137c0401007387 */ /* 0x000fe20000100800 */
[----:B----4-:R-:W-:-:S03]  /*1fac0*/  LEA.HI.X.SX32 R21, R46, R6, 0x1, P6 ;  /* 0x000000062e157211 */ /* 0x010fc600030f0eff */
[----:B------:R0:W-:Y:S04]  /*1fad0*/  STL [R1+0x13b0], R22 ;  /* 0x0013b01601007387 */ /* 0x0001e80000100800 */
[----:B------:R3:W-:Y:S01]  /*1fae0*/  STL [R1+0x138c], R21 ;  /* 0x00138c1501007387 */ /* 0x0007e20000100800 */
[----:B0-----:R-:W-:Y:S01]  /*1faf0*/  LEA.HI.X.SX32 R22, R48, R6, 0x1, P4 ;  /* 0x0000000630167211 */ /* 0x001fe200020f0eff */
[----:B------:R-:W-:Y:S01]  /*1fb00*/  IMAD R40, R40, UR5, RZ ;  /* 0x0000000528287c24 */ /* 0x000fe2000f8e02ff */
[----:B------:R-:W0:Y:S01]  /*1fb10*/  LDCU UR5, c[0x0][0x3b0] ;  /* 0x00007600ff0577ac */ /* 0x000e220008000800 */
[----:B------:R-:W-:Y:S02]  /*1fb20*/  IMAD R39, R39, UR74, RZ ;  /* 0x0000004a27277c24 */ /* 0x000fe4000f8e02ff */
[----:B------:R-:W-:Y:S01]  /*1fb30*/  IMAD R93, R93, UR68, RZ ;  /* 0x000000445d5d7c24 */ /* 0x000fe2000f8e02ff */
[----:B------:R-:W1:Y:S01]  /*1fb40*/  LDCU UR68, c[0x0][0x3b0] ;  /* 0x00007600ff4477ac */ /* 0x000e620008000800 */
[----:B------:R-:W-:-:S02]  /*1fb50*/  IMAD R91, R91, UR66, RZ ;  /* 0x000000425b5b7c24 */ /* 0x000fc4000f8e02ff */
[----:B------:R-:W-:Y:S01]  /*1fb60*/  IMAD R89, R89, UR64, RZ ;  /* 0x0000004059597c24 */ /* 0x000fe2000f8e02ff */
[----:B------:R-:W4:Y:S01]  /*1fb70*/  LDCU UR64, c[0x0][0x3b0] ;  /* 0x00007600ff4077ac */ /* 0x000f220008000800 */
[----:B------:R-:W-:Y:S02]  /*1fb80*/  IMAD R87, R87, UR76, RZ ;  /* 0x0000004c57577c24 */ /* 0x000fe4000f8e02ff */
[----:B------:R-:W-:Y:S01]  /*1fb90*/  IMAD R85, R85, UR16, RZ ;  /* 0x0000001055557c24 */ /* 0x000fe2000f8e02ff */
[----:B------:R-:W0:Y:S01]  /*1fba0*/  LDCU UR66, c[0x0][0x3b0] ;  /* 0x00007600ff4277ac */ /* 0x000e220008000800 */
[----:B------:R-:W-:Y:S02]  /*1fbb0*/  IMAD R83, R83, UR62, RZ ;  /* 0x0000003e53537c24 */ /* 0x000fe4000f8e02ff */
[----:B------:R-:W-:Y:S01]  /*1fbc0*/  IMAD R81, R81, UR61, RZ ;  /* 0x0000003d51517c24 */ /* 0x000fe2000f8e02ff */
[----:B------:R-:W0:Y:S01]  /*1fbd0*/  LDCU UR61, c[0x0][0x3b0] ;  /* 0x00007600ff3d77ac */ /* 0x000e220008000800 */
[----:B------:R-:W-:-:S02]  /*1fbe0*/  IMAD R79, R79, UR60, RZ ;  /* 0x0000003c4f4f7c24 */ /* 0x000fc4000f8e02ff */
[----:B------:R-:W-:Y:S01]  /*1fbf0*/  IMAD R77, R77, UR59, RZ ;  /* 0x0000003b4d4d7c24 */ /* 0x000fe2000f8e02ff */
[----:B------:R-:W0:Y:S01]  /*1fc00*/  LDCU UR59, c[0x0][0x3b0] ;  /* 0x00007600ff3b77ac */ /* 0x000e220008000800 */
        /* <DEDUP_REMOVED lines=54> */
[----:B------:R-:W-:Y:S01]  /*1ff70*/  IMAD R18, R18, UR7, RZ ;  /* 0x0000000712127c24 */ /* 0x000fe2000f8e02ff */
        /* <DEDUP_REMOVED lines=10> */
[-C--:B--2---:R-:W-:Y:S01]  /*20020*/  IADD3 R4, P6, PT, R52, R7.reuse, RZ ;  /* 0x0000000734047210 */ /* 0x084fe20007fde0ff */
[----:B------:R-:W2:Y:S04]  /*20030*/  LDCU UR33, c[0x0][0x3b0] ;  /* 0x00007600ff2177ac */ /* 0x000ea80008000800 */
[----:B------:R0:W-:Y:S01]  /*20040*/  STL [R1+0x13c0], R4 ;  /* 0x0013c00401007387 */ /* 0x0001e20000100800 */
[----:B------:R-:W1:Y:S01]  /*20050*/  LDCU UR35, c[0x0][0x3b0] ;  /* 0x00007600ff2377ac */ /* 0x000e620008000800 */
[----:B---3--:R-:W-:-:S02]  /*20060*/  IADD3 R21, P4, PT, R50, R7, RZ ;  /* 0x0000000732157210 */ /* 0x008fc40007f9e0ff */
[----:B------:R3:W-:Y:S01]  /*20070*/  STL [R1+0x139c], R22 ;  /* 0x00139c1601007387 */ /* 0x0007e20000100800 */
[----:B------:R-:W1:Y:S03]  /*20080*/  LDCU UR36, c[0x0][0x3b0] ;  /* 0x00007600ff2477ac */ /* 0x000e660008000800 */
[----:B------:R2:W-:Y:S01]  /*20090*/  STL [R1+0x13d0], R21 ;  /* 0x0013d01501007387 */ /* 0x0005e20000100800 */
[----:B0-----:R-:W-:Y:S01]  /*200a0*/  LEA.HI.X.SX32 R4, R56, R6, 0x1, P5 ;  /* 0x0000000638047211 */ /* 0x001fe200028f0eff */
[----:B------:R-:W0:Y:S01]  /*200b0*/  LDCU UR37, c[0x0][0x3b0] ;  /* 0x00007600ff2577ac */ /* 0x000e220008000800 */
[----:B---3--:R-:W-:-:S03]  /*200c0*/  IADD3 R22, P5, PT, R76, R7, RZ ;  /* 0x000000074c167210 */ /* 0x008fc60007fbe0ff */
[----:B------:R5:W-:Y:S01]  /*200d0*/  STL [R1+0x13ac], R4 ;  /* 0x0013ac0401007387 */ /* 0x000be20000100800 */
[----:B------:R-:W3:Y:S01]  /*200e0*/  LDCU UR38, c[0x0][0x3b0] ;  /* 0x00007600ff2677ac */ /* 0x000ee20008000800 */
[-C--:B--2---:R-:W-:Y:S02]  /*200f0*/  LEA.HI.X.SX32 R21, R52, R6.reuse, 0x1, P6 ;  /* 0x0000000634157211 */ /* 0x084fe400030f0eff */
[----:B------:R2:W-:Y:S04]  /*20100*/  STL [R1+0x13e0], R22 ;  /* 0x0013e01601007387 */ /* 0x0005e80000100800 */
[----:B------:R0:W-:Y:S01]  /*20110*/  STL [R1+0x13bc], R21 ;  /* 0x0013bc1501007387 */ /* 0x0001e20000100800 */
[----:B-----5:R-:W-:Y:S02]  /*20120*/  IADD3 R4, P6, PT, R74, R7, RZ ;  /* 0x000000074a047210 */ /* 0x020fe40007fde0ff */
[----:B--2---:R-:W-:-:S03]  /*20130*/  LEA.HI.X.SX32 R22, R50, R6, 0x1, P4 ;  /* 0x0000000632167211 */ /* 0x004fc600020f0eff */
[----:B------:R2:W-:Y:S01]  /*20140*/  STL [R1+0x13f0], R4 ;  /* 0x0013f00401007387 */ /* 0x0005e20000100800 */
[----:B0-----:R-:W-:-:S03]  /*20150*/  IADD3 R21, P4, PT, R20, R7, RZ ;  /* 0x0000000714157210 */ /* 0x001fc60007f9e0ff */
[----:B------:R0:W-:Y:S04]  /*20160*/  STL [R1+0x13cc], R22 ;  /* 0x0013cc1601007387 */ /* 0x0001e80000100800 */
[----:B------:R5:W-:Y:S01]  /*20170*/  STL [R1+0x1400], R21 ;  /* 0x0014001501007387 */ /* 0x000be20000100800 */
[----:B--2---:R-:W-:Y:S02]  /*20180*/  LEA.HI.X.SX32 R4, R76, R6, 0x1, P5 ;  /* 0x000000064c047211 */ /* 0x004fe400028f0eff */
[----:B0-----:R-:W-:-:S03]  /*20190*/  IADD3 R22, P5, PT, R40, R7, RZ ;  /* 0x0000000728167210 */ /* 0x001fc60007fbe0ff */
[----:B------:R0:W-:Y:S01]  /*201a0*/  STL [R1+0x13dc], R4 ;  /* 0x0013dc0401007387 */ /* 0x0001e20000100800 */
[----:B-----5:R-:W-:-:S03]  /*201b0*/  LEA.HI.X.SX32 R21, R74, R6, 0x1, P6 ;  /* 0x000000064a157211 */ /* 0x020fc600030f0eff */
[----:B------:R-:W-:Y:S01]  /*201c0*/  STL [R1+0x1410], R22 ;  /* 0x0014101601007387 */ /* 0x000fe20000100800 */
[----:B------:R-:W-:-:S03]  /*201d0*/  LEA.HI.X.SX32 R20, R20, R6, 0x1, P4 ;  /* 0x0000000614147211 */ /* 0x000fc600020f0eff */
[----:B------:R2:W-:Y:S01]  /*201e0*/  STL [R1+0x13ec], R21 ;  /* 0x0013ec1501007387 */ /* 0x0005e20000100800 */
[----:B0-----:R-:W-:-:S05]  /*201f0*/  IADD3 R4, P6, PT, R39, R7, RZ ;  /* 0x0000000727047210 */ /* 0x001fca0007fde0ff */
[----:B------:R0:W-:Y:S01]  /*20200*/  STL [R1+0x1420], R4 ;  /* 0x0014200401007387 */ /* 0x0001e20000100800 */
[----:B--2---:R-:W-:-:S03]  /*20210*/  IADD3 R21, P4, PT, R38, R7, RZ ;  /* 0x0000000726157210 */ /* 0x004fc60007f9e0ff */
[----:B------:R2:W-:Y:S04]  /*20220*/  STL [R1+0x13fc], R20 ;  /* 0x0013fc1401007387 */ /* 0x0005e80000100800 */
[----:B------:R5:W-:Y:S01]  /*20230*/  STL [R1+0x1430], R21 ;  /* 0x0014301501007387 */ /* 0x000be20000100800 */
[----:B0-----:R-:W-:Y:S02]  /*20240*/  LEA.HI.X.SX32 R4, R40, R6, 0x1, P5 ;  /* 0x0000000628047211 */ /* 0x001fe400028f0eff */
[----:B--2---:R-:W-:-:S03]  /*20250*/  IADD3 R20, P5, PT, R37, R7, RZ ;  /* 0x0000000725147210 */ /* 0x004fc60007fbe0ff */
[----:B------:R0:W-:Y:S01]  /*20260*/  STL [R1+0x140c], R4 ;  /* 0x00140c0401007387 */ /* 0x0001e20000100800 */
[----:B-----5:R-:W-:-:S03]  /*20270*/  LEA.HI.X.SX32 R21, R39, R6, 0x1, P6 ;  /* 0x0000000627157211 */ /* 0x020fc600030f0eff */
[----:B------:R2:W-:Y:S04]  /*20280*/  STL [R1+0x1440], R20 ;  /* 0x0014401401007387 */ /* 0x0005e80000100800 */
[----:B------:R5:W-:Y:S01]  /*20290*/  STL [R1+0x141c], R21 ;  /* 0x00141c1501007387 */ /* 0x000be20000100800 */
[----:B0-----:R-:W-:Y:S02]  /*202a0*/  IADD3 R4, P6, PT, R93, R7, RZ ;  /* 0x000000075d047210 */ /* 0x001fe40007fde0ff */
[----:B--2---:R-:W-:-:S03]  /*202b0*/  LEA.HI.X.SX32 R20, R38, R6, 0x1, P4 ;  /* 0x0000000626147211 */ /* 0x004fc600020f0eff */
[----:B------:R0:W-:Y:S01]  /*202c0*/  STL [R1+0x1450], R4 ;  /* 0x0014500401007387 */ /* 0x0001e20000100800 */
[----:B-----5:R-:W-:-:S03]  /*202d0*/  IADD3 R21, P4, PT, R91, R7, RZ ;  /* 0x000000075b157210 */ /* 0x020fc60007f9e0ff */
        /* <DEDUP_REMOVED lines=12> */
[----:B------:R-:W-:Y:S04]  /*203a0*/  STL [R1+0x145c], R20 ;  /* 0x00145c1401007387 */ /* 0x000fe80000100800 */
[----:B------:R2:W-:Y:S01]  /*203b0*/  STL [R1+0x1490], R21 ;  /* 0x0014901501007387 */ /* 0x0005e20000100800 */
[-C--:B0-----:R-:W-:Y:S02]  /*203c0*/  LEA.HI.X.SX32 R4, R89, R6.reuse, 0x1, P5 ;  /* 0x0000000659047211 */ /* 0x081fe400028f0eff */
[----:B--2---:R-:W-:-:S03]  /*203d0*/  LEA.HI.X.SX32 R21, R87, R6, 0x1, P6 ;  /* 0x0000000657157211 */ /* 0x004fc600030f0eff */
[----:B------:R0:W-:Y:S04]  /*203e0*/  STL [R1+0x146c], R4 ;  /* 0x00146c0401007387 */ /* 0x0001e80000100800 */
[----:B------:R2:W-:Y:S04]  /*203f0*/  STL [R1+0x147c], R21 ;  /* 0x00147c1501007387 */ /* 0x0005e80000100800 */
[----:B------:R-:W5:Y:S01]  /*20400*/  LDL.LU R46, [R1+0x48] ;  /* 0x00004800012e7983 */ /* 0x000f620000300800 */
[----:B0-----:R-:W-:-:S03]  /*20410*/  LEA.HI.X.SX32 R4, R85, R6, 0x1, P4 ;  /* 0x0000000655047211 */ /* 0x001fc600020f0eff */
[----:B------:R-:W3:Y:S04]  /*20420*/  LDL.LU R48, [R1+0x44] ;  /* 0x0000440001307983 */ /* 0x000ee80000300800 */
[----:B------:R0:W-:Y:S04]  /*20430*/  STL [R1+0x148c], R4 ;  /* 0x00148c0401007387 */ /* 0x0001e80000100800 */
[----:B------:R-:W4:Y:S04]  /*20440*/  LDL.LU R76, [R1+0x40] ;  /* 0x00004000014c7983 */ /* 0x000f280000300800 */
[----:B------:R-:W4:Y:S01]  /*20450*/  LDL.LU R74, [R1+0x3c] ;  /* 0x00003c00014a7983 */ /* 0x000f220000300800 */
[----:B------:R-:W-:-:S03]  /*20460*/  IADD3 R20, P5, PT, R83, R7, RZ ;  /* 0x0000000753147210 */ /* 0x000fc60007fbe0ff */
[----:B------:R-:W-:Y:S01]  /*20470*/  STL [R1+0x1d98], R85 ;  /* 0x001d985501007387 */ /* 0x000fe20000100800 */
[----:B------:R-:W-:-:S03]  /*20480*/  IADD3 R87, P6, PT, R81, R7, RZ ;  /* 0x0000000751577210 */ /* 0x000fc60007fde0ff */
[----:B------:R-:W-:Y:S01]  /*20490*/  STL [R1+0x1d9c], R85 ;  /* 0x001d9c5501007387 */ /* 0x000fe20000100800 */
[----:B------:R-:W-:-:S03]  /*204a0*/  LEA.HI.X.SX32 R83, R83, R6, 0x1, P5 ;  /* 0x0000000653537211 */ /* 0x000fc600028f0eff */
[----:B------:R-:W-:Y:S01]  /*204b0*/  STL [R1+0x1da4], R85 ;  /* 0x001da45501007387 */ /* 0x000fe20000100800 */
[----:B------:R-:W-:-:S03]  /*204c0*/  IADD3 R91, P4, PT, R79, R7, RZ ;  /* 0x000000074f5b7210 */ /* 0x000fc60007f9e0ff */
[----:B------:R-:W-:Y:S04]  /*204d0*/  STL [R1+0x1dac], R85 ;  /* 0x001dac5501007387 */ /* 0x000fe80000100800 */
[----:B------:R-:W-:Y:S01]  /*204e0*/  STL [R1+0x14a0], R20 ;  /* 0x0014a01401007387 */ /* 0x000fe20000100800 */
[----:B------:R-:W-:-:S03]  /*204f0*/  IADD3 R37, P5, PT, R77, R7, RZ ;  /* 0x000000074d257210 */ /* 0x000fc60007fbe0ff */
[----:B------:R-:W-:Y:S01]  /*20500*/  STL [R1+0x1da0], R20 ;  /* 0x001da01401007387 */ /* 0x000fe20000100800 */
[----:B------:R-:W-:-:S03]  /*20510*/  LEA.HI.X.SX32 R81, R81, R6, 0x1, P6 ;  /* 0x0000000651517211 */ /* 0x000fc600030f0eff */
[----:B------:R-:W-:Y:S01]  /*20520*/  STL [R1+0x1da8], R20 ;  /* 0x001da81401007387 */ /* 0x000fe20000100800 */
[----:B------:R-:W-:-:S03]  /*20530*/  IADD3 R39, P6, PT, R73, R7, RZ ;  /* 0x0000000749277210 */ /* 0x000fc60007fde0ff */
[----:B------:R0:W-:Y:S01]  /*20540*/  STL [R1+0x1db0], R20 ;  /* 0x001db01401007387 */ /* 0x0001e20000100800 */
[----:B------:R-:W-:-:S03]  /*20550*/  LEA.HI.X.SX32 R89, R79, R6, 0x1, P4 ;  /* 0x000000064f597211 */ /* 0x000fc600020f0eff */
[----:B------:R-:W-:Y:S01]  /*20560*/  STL [R1+0x14b0], R87 ;  /* 0x0014b05701007387 */ /* 0x000fe20000100800 */
[----:B------:R-:W-:-:S03]  /*20570*/  IADD3 R56, P4, PT, R71, R7, RZ ;  /* 0x0000000747387210 */ /* 0x000fc60007f9e0ff */
[----:B------:R-:W-:Y:S01]  /*20580*/  STL [R1+0x1db8], R87 ;  /* 0x001db85701007387 */ /* 0x000fe20000100800 */
        /* <DEDUP_REMOVED lines=22> */
[----:B--2---:R-:W-:-:S03]  /*206f0*/  IADD3 R21, P4, PT, R59, R7, RZ ;  /* 0x000000073b157210 */ /* 0x004fc60007f9e0ff */
        /* <DEDUP_REMOVED lines=11> */
[----:B------:R-:W-:-:S03]  /*207b0*/  LEA.HI.X.SX32 R33, R35, R6, 0x1, P5 ;  /* 0x0000000623217211 */ /* 0x000fc600028f0eff */
[----:B------:R-:W-:Y:S01]  /*207c0*/  STL [R1+0x151c], R28 ;  /* 0x00151c1c01007387 */ /* 0x000fe20000100800 */
[----:B------:R-:W-:-:S03]  /*207d0*/  IADD3 R30, P4, PT, R10, R7, RZ ;  /* 0x000000070a1e7210 */ /* 0x000fc60007f9e0ff */
[----:B------:R-:W-:Y:S01]  /*207e0*/  STL [R1+0x1540], R23 ;  /* 0x0015401701007387 */ /* 0x000fe20000100800 */
[----:B------:R-:W-:-:S03]  /*207f0*/  LEA.HI.X.SX32 R52, R15, R6, 0x1, P6 ;  /* 0x000000060f347211 */ /* 0x000fc600030f0eff */
[----:B------:R-:W-:Y:S01]  /*20800*/  STL [R1+0x152c], R26 ;  /* 0x00152c1a01007387 */ /* 0x000fe20000100800 */
[----:B0-----:R-:W-:-:S03]  /*20810*/  IADD3 R4, P6, PT, R14, R7, RZ ;  /* 0x000000070e047210 */ /* 0x001fc60007fde0ff */
[----:B------:R-:W-:Y:S04]  /*20820*/  STL [R1+0x1550], R21 ;  /* 0x0015501501007387 */ /* 0x000fe80000100800 */
[----:B------:R-:W-:Y:S04]  /*20830*/  STL [R1+0x153c], R24 ;  /* 0x00153c1801007387 */ /* 0x000fe80000100800 */
[----:B------:R-:W-:Y:S04]  /*20840*/  STL [R1+0x1560], R32 ;  /* 0x0015602001007387 */ /* 0x000fe80000100800 */
[----:B------:R-:W-:Y:S01]  /*20850*/  STL [R1+0x154c], R22 ;  /* 0x00154c1601007387 */ /* 0x000fe20000100800 */
[----:B------:R-:W-:-:S03]  /*20860*/  IADD3 R29, P5, PT, R12, R7, RZ ;  /* 0x000000070c1d7210 */ /* 0x000fc60007fbe0ff */
[----:B------:R-:W-:Y:S01]  /*20870*/  STL [R1+0x1570], R50 ;  /* 0x0015703201007387 */ /* 0x000fe20000100800 */
[----:B------:R-:W-:-:S03]  /*20880*/  LEA.HI.X.SX32 R15, R10, R6, 0x1, P4 ;  /* 0x000000060a0f7211 */ /* 0x000fc600020f0eff */
[----:B------:R-:W-:Y:S04]  /*20890*/  STL [R1+0x155c], R33 ;  /* 0x00155c2101007387 */ /* 0x000fe80000100800 */
[----:B------:R-:W-:Y:S04]  /*208a0*/  STL [R1+0x1580], R30 ;  /* 0x0015801e01007387 */ /* 0x000fe80000100800 */
[----:B------:R-:W-:Y:S01]  /*208b0*/  STL [R1+0x156c], R52 ;  /* 0x00156c3401007387 */ /* 0x000fe20000100800 */
[----:B------:R-:W-:-:S03]  /*208c0*/  LEA.HI.X.SX32 R10, R12, R6, 0x1, P5 ;  /* 0x000000060c0a7211 */ /* 0x000fc600028f0eff */
[----:B------:R0:W-:Y:S01]  /*208d0*/  STL [R1+0x15a0], R4 ;  /* 0x0015a00401007387 */ /* 0x0001e20000100800 */
[----:B------:R-:W-:-:S03]  /*208e0*/  LEA.HI.X.SX32 R20, R14, R6, 0x1, P6 ;  /* 0x000000060e147211 */ /* 0x000fc600030f0eff */
[----:B------:R-:W-:Y:S01]  /*208f0*/  STL [R1+0x1590], R29 ;  /* 0x0015901d01007387 */ /* 0x000fe20000100800 */
[----:B0-----:R-:W-:-:S03]  /*20900*/  IADD3 R4, P4, PT, R17, R7, RZ ;  /* 0x0000000711047210 */ /* 0x001fc60007f9e0ff */
[----:B------:R-:W-:Y:S04]  /*20910*/  STL [R1+0x157c], R15 ;  /* 0x00157c0f01007387 */ /* 0x000fe80000100800 */
[----:B------:R3:W-:Y:S01]  /*20920*/  STL [R1+0x15b0], R4 ;  /* 0x0015b00401007387 */ /* 0x0007e20000100800 */
[-C--:B-----5:R-:W-:Y:S02]  /*20930*/  IADD3 R42, P5, PT, R46, R7.reuse, RZ ;  /* 0x000000072e2a7210 */ /* 0x0a0fe40007fbe0ff */
[----:B---3--:R-:W-:-:S03]  /*20940*/  IADD3 R4, P6, PT, R48, R7, RZ ;  /* 0x0000000730047210 */ /* 0x008fc60007fde0ff */
[----:B------:R0:W-:Y:S04]  /*20950*/  STL [R1+0x5c8], R42 ;  /* 0x0005c82a01007387 */ /* 0x0001e80000100800 */
[----:B------:R-:W-:Y:S04]  /*20960*/  STL [R1+0x158c], R10 ;  /* 0x00158c0a01007387 */ /* 0x000fe80000100800 */
[----:B------:R2:W-:Y:S04]  /*20970*/  STL [R1+0x159c], R20 ;  /* 0x00159c1401007387 */ /* 0x0005e80000100800 */
[----:B------:R4:W-:Y:S01]  /*20980*/  STL [R1+0x628], R4 ;  /* 0x0006280401007387 */ /* 0x0009e20000100800 */
[----:B0-----:R-:W-:-:S02]  /*20990*/  LEA.HI.X.SX32 R42, R46, R6, 0x1, P5 ;  /* 0x000000062e2a7211 */ /* 0x001fc400028f0eff */
[----:B--2---:R-:W-:Y:S02]  /*209a0*/  LEA.HI.X.SX32 R20, R17, R6, 0x1, P4 ;  /* 0x0000000611147211 */ /* 0x004fe400020f0eff */
[----:B----4-:R-:W-:-:S03]  /*209b0*/  IADD3 R4, P4, PT, R76, R7, RZ ;  /* 0x000000074c047210 */ /* 0x010fc60007f9e0ff */
[----:B------:R0:W-:Y:S04]  /*209c0*/  STL [R1+0x15ac], R20 ;  /* 0x0015ac1401007387 */ /* 0x0001e80000100800 */
[----:B------:R2:W-:Y:S01]  /*209d0*/  STL [R1+0x11c0], R4 ;  /* 0x0011c00401007387 */ /* 0x0005e20000100800 */
[----:B0-----:R-:W-:-:S03]  /*209e0*/  IADD3 R20, P5, PT, R74, R7, RZ ;  /* 0x000000074a147210 */ /* 0x001fc60007fbe0ff */
[----:B------:R0:W-:Y:S01]  /*209f0*/  STL [R1+0x5c4], R42 ;  /* 0x0005c42a01007387 */ /* 0x0001e20000100800 */
[----:B--2---:R-:W-:-:S03]  /*20a00*/  LEA.HI.X.SX32 R4, R48, R6, 0x1, P6 ;  /* 0x0000000630047211 */ /* 0x004fc600030f0eff */
[----:B------:R2:W-:Y:S04]  /*20a10*/  STL [R1+0x11d8], R20 ;  /* 0x0011d81401007387 */ /* 0x0005e80000100800 */
[----:B------:R3:W-:Y:S01]  /*20a20*/  STL [R1+0x624], R4 ;  /* 0x0006240401007387 */ /* 0x0007e20000100800 */
[----:B0-----:R-:W-:Y:S02]  /*20a30*/  IADD3 R42, P6, PT, R8, R7, RZ ;  /* 0x00000007082a7210 */ /* 0x001fe40007fde0ff */
[----:B--2---:R-:W-:-:S03]  /*20a40*/  LEA.HI.X.SX32 R20, R76, R6, 0x1, P4 ;  /* 0x000000064c147211 */ /* 0x004fc600020f0eff */
[----:B------:R0:W-:Y:S01]  /*20a50*/  STL [R1+0x11f0], R42 ;  /* 0x0011f02a01007387 */ /* 0x0001e20000100800 */
[----:B---3--:R-:W-:-:S03]  /*20a60*/  IADD3 R4, P4, PT, R9, R7, RZ ;  /* 0x0000000709047210 */ /* 0x008fc60007f9e0ff */
[----:B------:R2:W-:Y:S04]  /*20a70*/  STL [R1+0x11bc], R20 ;  /* 0x0011bc1401007387 */ /* 0x0005e80000100800 */
[----:B------:R3:W-:Y:S01]  /*20a80*/  STL [R1+0x1208], R4 ;  /* 0x0012080401007387 */ /* 0x0007e20000100800 */
[-C--:B0-----:R-:W-:Y:S02]  /*20a90*/  LEA.HI.X.SX32 R42, R74, R6.reuse, 0x1, P5 ;  /* 0x000000064a2a7211 */ /* 0x081fe400028f0eff */
[-C--:B------:R-:W-:Y:S02]  /*20aa0*/  LEA.HI.X.SX32 R9, R9, R6.reuse, 0x1, P4 ;  /* 0x0000000609097211 */ /* 0x080fe400020f0eff */
[----:B--2---:R-:W-:Y:S01]  /*20ab0*/  IADD3 R20, P5, PT, R3, R7, RZ ;  /* 0x0000000703147210 */ /* 0x004fe20007fbe0ff */
[----:B------:R-:W-:Y:S01]  /*20ac0*/  STL [R1+0x11d4], R42 ;  /* 0x0011d42a01007387 */ /* 0x000fe20000100800 */
[----:B---3--:R-:W-:-:S03]  /*20ad0*/  LEA.HI.X.SX32 R4, R8, R6, 0x1, P6 ;  /* 0x0000000608047211 */ /* 0x008fc600030f0eff */
[----:B------:R-:W-:Y:S04]  /*20ae0*/  STL [R1+0x1220], R20 ;  /* 0x0012201401007387 */ /* 0x000fe80000100800 */
[----:B------:R0:W-:Y:S04]  /*20af0*/  STL [R1+0x11ec], R4 ;  /* 0x0011ec0401007387 */ /* 0x0001e80000100800 */
[----:B------:R2:W-:Y:S04]  /*20b00*/  STL [R1+0x1204], R9 ;  /* 0x0012040901007387 */ /* 0x0005e80000100800 */
[----:B------:R-:W3:Y:S01]  /*20b10*/  LDL.LU R74, [R1+0x228] ;  /* 0x00022800014a7983 */ /* 0x000ee20000300800 */
[----:B------:R-:W-:-:S02]  /*20b20*/  IADD3 R8, P6, PT, R2, R7, RZ ;  /* 0x0000000702087210 */ /* 0x000fc40007fde0ff */
[----:B0-----:R-:W-:Y:S02]  /*20b30*/  IADD3 R4, P4, PT, R0, R7, RZ ;  /* 0x0000000700047210 */ /* 0x001fe40007f9e0ff */
[----:B------:R-:W-:-:S03]  /*20b40*/  LEA.HI.X.SX32 R3, R3, R6, 0x1, P5 ;  /* 0x0000000603037211 */ /* 0x000fc600028f0eff */
[----:B------:R0:W-:Y:S04]  /*20b50*/  STL [R1+0x1248], R4 ;  /* 0x0012480401007387 */ /* 0x0001e80000100800 */
[----:B------:R-:W-:Y:S01]  /*20b60*/  STL [R1+0x1238], R8 ;  /* 0x0012380801007387 */ /* 0x000fe20000100800 */
[----:B--2---:R-:W-:-:S03]  /*20b70*/  IADD3 R9, P5, PT, R43, R7, RZ ;  /* 0x000000072b097210 */ /* 0x004fc60007fbe0ff */
[----:B------:R2:W-:Y:S01]  /*20b80*/  STL [R1+0x121c], R3 ;  /* 0x00121c0301007387 */ /* 0x0005e20000100800 */
[-C--:B0-----:R-:W-:Y:S02]  /*20b90*/  LEA.HI.X.SX32 R4, R2, R6.reuse, 0x1, P6 ;  /* 0x0000000602047211 */ /* 0x081fe400030f0eff */
[----:B------:R-:W-:Y:S01]  /*20ba0*/  IADD3 R2, P6, PT, R45, R7, RZ ;  /* 0x000000072d027210 */ /* 0x000fe20007fde0ff */
[----:B------:R-:W-:Y:S01]  /*20bb0*/  STL [R1+0x1d50], R8 ;  /* 0x001d500801007387 */ /* 0x000fe20000100800 */
[----:B------:R-:W-:-:S03]  /*20bc0*/  LEA.HI.X.SX32 R0, R0, R6, 0x1, P4 ;  /* 0x0000000600007211 */ /* 0x000fc600020f0eff */
[----:B--2---:R-:W2:Y:S04]  /*20bd0*/  LDL.LU R3, [R1+0x224] ;  /* 0x0002240001037983 */ /* 0x004ea80000300800 */
[----:B------:R-:W-:Y:S04]  /*20be0*/  STL [R1+0x1234], R4 ;  /* 0x0012340401007387 */ /* 0x000fe80000100800 */
[----:B------:R0:W-:Y:S04]  /*20bf0*/  STL [R1+0x1268], R2 ;  /* 0x0012680201007387 */ /* 0x0001e80000100800 */
[----:B------:R-:W4:Y:S04]  /*20c00*/  LDL.LU R88, [R1+0x21c] ;  /* 0x00021c0001587983 */ /* 0x000f280000300800 */
[----:B------:R-:W-:Y:S01]  /*20c10*/  STL [R1+0x1258], R9 ;  /* 0x0012580901007387 */ /* 0x000fe20000100800 */
[----:B0-----:R-:W-:-:S03]  /*20c20*/  IADD3 R2, P4, PT, R47, R7, RZ ;  /* 0x000000072f027210 */ /* 0x001fc60007f9e0ff */
[----:B------:R0:W-:Y:S04]  /*20c30*/  STL [R1+0x1244], R0 ;  /* 0x0012440001007387 */ /* 0x0001e80000100800 */
[----:B------:R-:W-:Y:S04]  /*20c40*/  STL [R1+0x1d54], R9 ;  /* 0x001d540901007387 */ /* 0x000fe80000100800 */
[----:B------:R5:W-:Y:S01]  /*20c50*/  STL [R1+0x1278], R2 ;  /* 0x0012780201007387 */ /* 0x000be20000100800 */
[-C--:B------:R-:W-:Y:S02]  /*20c60*/  LEA.HI.X.SX32 R4, R43, R6.reuse, 0x1, P5 ;  /* 0x000000062b047211 */ /* 0x080fe400028f0eff */
[----:B0-----:R-:W-:Y:S01]  /*20c70*/  IADD3 R0, P5, PT, R49, R7, RZ ;  /* 0x0000000731007210 */ /* 0x001fe20007fbe0ff */
[----:B-----5:R-:W5:Y:S01]  /*20c80*/  LDL.LU R2, [R1+0x218] ;  /* 0x0002180001027983 */ /* 0x020f620000300800 */
[----:B------:R-:W-:-:S03]  /*20c90*/  LEA.HI.X.SX32 R20, R45, R6, 0x1, P6 ;  /* 0x000000062d147211 */ /* 0x000fc600030f0eff */
[----:B------:R0:W-:Y:S04]  /*20ca0*/  STL [R1+0x1254], R4 ;  /* 0x0012540401007387 */ /* 0x0001e80000100800 */
[----:B------:R1:W-:Y:S04]  /*20cb0*/  STL [R1+0x1288], R0 ;  /* 0x0012880001007387 */ /* 0x0003e80000100800 */
[----:B------:R-:W-:Y:S01]  /*20cc0*/  STL [R1+0x1264], R20 ;  /* 0x0012641401007387 */ /* 0x000fe20000100800 */
[----:B0-----:R-:W-:-:S03]  /*20cd0*/  LEA.HI.X.SX32 R4, R47, R6, 0x1, P4 ;  /* 0x000000062f047211 */ /* 0x001fc600020f0eff */
[----:B------:R-:W5:Y:S01]  /*20ce0*/  LDL.LU R90, [R1+0x210] ;  /* 0x00021000015a7983 */ /* 0x000f620000300800 */
[----:B-1----:R-:W-:-:S05]  /*20cf0*/  IADD3 R0, P6, PT, R51, R7, RZ ;  /* 0x0000000733007210 */ /* 0x002fca0007fde0ff */
[----:B------:R0:W-:Y:S04]  /*20d00*/  STL [R1+0x1298], R0 ;  /* 0x0012980001007387 */ /* 0x0001e80000100800 */
[----:B------:R1:W-:Y:S04]  /*20d10*/  STL [R1+0x1274], R4 ;  /* 0x0012740401007387 */ /* 0x0003e80000100800 */
[----:B------:R-:W5:Y:S01]  /*20d20*/  LDL.LU R92, [R1+0x204] ;  /* 0x00020400015c7983 */ /* 0x000f620000300800 */
[----:B0-----:R-:W-:Y:S02]  /*20d30*/  IADD3 R0, P4, PT, R53, R7, RZ ;  /* 0x0000000735007210 */ /* 0x001fe40007f9e0ff */
[----:B-1----:R-:W-:-:S03]  /*20d40*/  LEA.HI.X.SX32 R4, R49, R6, 0x1, P5 ;  /* 0x0000000631047211 */ /* 0x002fc600028f0eff */
[----:B------:R0:W-:Y:S04]  /*20d50*/  STL [R1+0x12a8], R0 ;  /* 0x0012a80001007387 */ /* 0x0001e80000100800 */
[----:B------:R-:W5:Y:S04]  /*20d60*/  LDL.LU R42, [R1+0x1f8] ;  /* 0x0001f800012a7983 */ /* 0x000f680000300800 */
[----:B------:R1:W-:Y:S04]  /*20d70*/  STL [R1+0x1284], R4 ;  /* 0x0012840401007387 */ /* 0x0003e80000100800 */
[----:B------:R-:W5:Y:S01]  /*20d80*/  LDL.LU R44, [R1+0x1f0] ;  /* 0x0001f000012c7983 */ /* 0x000f620000300800 */
[----:B0-----:R-:W-:-:S02]  /*20d90*/  IADD3 R0, P5, PT, R55, R7, RZ ;  /* 0x0000000737007210 */ /* 0x001fc40007fbe0ff */
[----:B------:R-:W-:-:S03]  /*20da0*/  LEA.HI.X.SX32 R20, R51, R6, 0x1, P6 ;  /* 0x0000000633147211 */ /* 0x000fc600030f0eff */
[----:B------:R0:W-:Y:S01]  /*20db0*/  STL [R1+0x12b8], R0 ;  /* 0x0012b80001007387 */ /* 0x0001e20000100800 */
[----:B-1----:R-:W-:-:S03]  /*20dc0*/  LEA.HI.X.SX32 R4, R53, R6, 0x1, P4 ;  /* 0x0000000635047211 */ /* 0x002fc600020f0eff */
[----:B------:R-:W-:Y:S04]  /*20dd0*/  STL [R1+0x1294], R20 ;  /* 0x0012941401007387 */ /* 0x000fe80000100800 */
[----:B------:R-:W5:Y:S01]  /*20de0*/  LDL.LU R46, [R1+0x1ec] ;  /* 0x0001ec00012e7983 */ /* 0x000f620000300800 */
[----:B0-----:R-:W-:-:S05]  /*20df0*/  IADD3 R0, P6, PT, R57, R7, RZ ;  /* 0x0000000739007210 */ /* 0x001fca0007fde0ff */
[----:B------:R0:W-:Y:S04]  /*20e00*/  STL [R1+0x12c8], R0 ;  /* 0x0012c80001007387 */ /* 0x0001e80000100800 */
[----:B------:R1:W-:Y:S04]  /*20e10*/  STL [R1+0x12a4], R4 ;  /* 0x0012a40401007387 */ /* 0x0003e80000100800 */
[----:B------:R-:W5:Y:S01]  /*20e20*/  LDL.LU R48, [R1+0x1e8] ;  /* 0x0001e80001307983 */ /* 0x000f620000300800 */
[----:B0-----:R-:W-:-:S05]  /*20e30*/  IADD3 R0, P4, PT, R41, R7, RZ ;  /* 0x0000000729007210 */ /* 0x001fca0007f9e0ff */
[----:B------:R0:W-:Y:S01]  /*20e40*/  STL [R1+0x12d8], R0 ;  /* 0x0012d80001007387 */ /* 0x0001e20000100800 */
[----:B-1----:R-:W-:-:S03]  /*20e50*/  LEA.HI.X.SX32 R4, R55, R6, 0x1, P5 ;  /* 0x0000000637047211 */ /* 0x002fc600028f0eff */
[----:B0-----:R-:W5:Y:S04]  /*20e60*/  LDL.LU R0, [R1+0x1e0] ;  /* 0x0001e00001007983 */ /* 0x001f680000300800 */
[----:B------:R0:W-:Y:S04]  /*20e70*/  STL [R1+0x12b4], R4 ;  /* 0x0012b40401007387 */ /* 0x0001e80000100800 */
[----:B------:R-:W5:Y:S01]  /*20e80*/  LDL.LU R83, [R1+0x1dc] ;  /* 0x0001dc0001537983 */ /* 0x000f620000300800 */
[----:B---3--:R-:W-:-:S05]  /*20e90*/  IADD3 R20, P5, PT, R74, R7, RZ ;  /* 0x000000074a147210 */ /* 0x008fca0007fbe0ff */
[----:B------:R1:W-:Y:S04]  /*20ea0*/  STL [R1+0x12e8], R20 ;  /* 0x0012e81401007387 */ /* 0x0003e80000100800 */
[----:B------:R-:W3:Y:S01]  /*20eb0*/  LDL.LU R87, [R1+0x1d4] ;  /* 0x0001d40001577983 */ /* 0x000ee20000300800 */
[----:B0-----:R-:W-:-:S05]  /*20ec0*/  LEA.HI.X.SX32 R4, R57, R6, 0x1, P6 ;  /* 0x0000000639047211 */ /* 0x001fca00030f0eff */
[----:B------:R0:W-:Y:S04]  /*20ed0*/  STL [R1+0x12c4], R4 ;  /* 0x0012c40401007387 */ /* 0x0001e80000100800 */
[----:B-1----:R-:W3:Y:S01]  /*20ee0*/  LDL.LU R20, [R1+0x1d0] ;  /* 0x0001d00001147983 */ /* 0x002ee20000300800 */
[----:B--2---:R-:W-:Y:S02]  /*20ef0*/  IADD3 R76, P6, PT, R3, R7, RZ ;  /* 0x00000007034c7210 */ /* 0x004fe40007fde0ff */
[----:B0-----:R-:W-:-:S03]  /*20f00*/  LEA.HI.X.SX32 R4, R41, R6, 0x1, P4 ;  /* 0x0000000629047211 */ /* 0x001fc600020f0eff */
[----:B------:R4:W-:Y:S01]  /*20f10*/  STL [R1+0x12f8], R76 ;  /* 0x0012f84c01007387 */ /* 0x0009e20000100800 */
[----:B------:R-:W-:-:S03]  /*20f20*/  LEA.HI.X.SX32 R74, R74, R6, 0x1, P5 ;  /* 0x000000064a4a7211 */ /* 0x000fc600028f0eff */
[----:B------:R-:W2:Y:S01]  /*20f30*/  LDL.LU R85, [R1+0x1cc] ;  /* 0x0001cc0001557983 */ /* 0x000ea20000300800 */
[----:B----4-:R-:W-:-:S03]  /*20f40*/  IADD3 R76, P4, PT, R88, R7, RZ ;  /* 0x00000007584c7210 */ /* 0x010fc60007f9e0ff */
[----:B------:R0:W-:Y:S04]  /*20f50*/  STL [R1+0x12d4], R4 ;  /* 0x0012d40401007387 */ /* 0x0001e80000100800 */
[----:B0-----:R-:W4:Y:S04]  /*20f60*/  LDL.LU R4, [R1+0x1c8] ;  /* 0x0001c80001047983 */ /* 0x001f280000300800 */
[----:B------:R0:W-:Y:S01]  /*20f70*/  STL [R1+0x1308], R76 ;  /* 0x0013084c01007387 */ /* 0x0001e20000100800 */
[----:B-----5:R-:W-:-:S03]  /*20f80*/  IADD3 R86, P5, PT, R2, R7, RZ ;  /* 0x0000000702567210 */ /* 0x020fc60007fbe0ff */
[----:B0-----:R-:W5:Y:S04]  /*20f90*/  LDL.LU R76, [R1+0x1c4] ;  /* 0x0001c400014c7983 */ /* 0x001f680000300800 */
[----:B------:R0:W-:Y:S04]  /*20fa0*/  STL [R1+0x12e4], R74 ;  /* 0x0012e44a01007387 */ /* 0x0001e80000100800 */
[----:B0-----:R-:W2:Y:S04]  /*20fb0*/  LDL.LU R74, [R1+0x130] ;  /* 0x00013000014a7983 */ /* 0x001ea80000300800 */
[----:B------:R0:W-:Y:S01]  /*20fc0*/  STL [R1+0x1318], R86 ;  /* 0x0013185601007387 */ /* 0x0001e20000100800 */
[----:B------:R-:W-:-:S02]  /*20fd0*/  LEA.HI.X.SX32 R88, R88, R6, 0x1, P4 ;  /* 0x0000000658587211 */ /* 0x000fc400020f0eff */
[----:B0-----:R-:W-:Y:S02]  /*20fe0*/  LEA.HI.X.SX32 R86, R3, R6, 0x1, P6 ;  /* 0x0000000603567211 */ /* 0x001fe400030f0eff */
[----:B------:R-:W4:Y:S04]  /*20ff0*/  LDL.LU R3, [R1+0x11c] ;  /* 0x00011c0001037983 */ /* 0x000f280000300800 */
[----:B------:R0:W-:Y:S02]  /*21000*/  STL [R1+0x12f4], R86 ;  /* 0x0012f45601007387 */ /* 0x0001e40000100800 */
[----:B0-----:R-:W-:-:S05]  /*21010*/  IADD3 R86, P6, PT, R90, R7, RZ ;  /* 0x000000075a567210 */ /* 0x001fca0007fde0ff */
[----:B------:R0:W-:Y:S01]  /*21020*/  STL [R1+0x1328], R86 ;  /* 0x0013285601007387 */ /* 0x0001e20000100800 */
[-C--:B------:R-:W-:Y:S02]  /*21030*/  LEA.HI.X.SX32 R2, R2, R6.reuse, 0x1, P5 ;  /* 0x0000000602027211 */ /* 0x080fe400028f0eff */
[----:B------:R-:W-:Y:S01]  /*21040*/  LEA.HI.X.SX32 R90, R90, R6, 0x1, P6 ;  /* 0x000000065a5a7211 */ /* 0x000fe200030f0eff */
[----:B0-----:R-:W5:Y:S04]  /*21050*/  LDL.LU R86, [R1+0x1de4] ;  /* 0x001de40001567983 */ /* 0x001f680000300800 */
[----:B------:R0:W-:Y:S02]  /*21060*/  STL [R1+0x1304], R88 ;  /* 0x0013045801007387 */ /* 0x0001e40000100800 */
[----:B0-----:R-:W-:-:S05]  /*21070*/  IADD3 R88, P4, PT, R92, R7, RZ ;  /* 0x000000075c587210 */ /* 0x001fca0007f9e0ff */
[----:B------:R0:W-:Y:S01]  /*21080*/  STL [R1+0x1338], R88 ;  /* 0x0013385801007387 */ /* 0x0001e20000100800 */
[----:B------:R-:W-:-:S03]  /*21090*/  LEA.HI.X.SX32 R92, R92, R6, 0x1, P4 ;  /* 0x000000065c5c7211 */ /* 0x000fc600020f0eff */
[----:B0-----:R-:W5:Y:S04]  /*210a0*/  LDL.LU R88, [R1+0x1de0] ;  /* 0x001de00001587983 */ /* 0x001f680000300800 */
[----:B------:R0:W-:Y:S04]  /*210b0*/  STL [R1+0x1314], R2 ;  /* 0x0013140201007387 */ /* 0x0001e80000100800 */
[----:B------:R1:W-:Y:S01]  /*210c0*/  STL [R1+0x1324], R90 ;  /* 0x0013245a01007387 */ /* 0x0003e20000100800 */
[-C--:B0-----:R-:W-:Y:S02]  /*210d0*/  IADD3 R2, P5, PT, R42, R7.reuse, RZ ;  /* 0x000000072a027210 */ /* 0x081fe40007fbe0ff */
[----:B-1----:R-:W-:-:S05]  /*210e0*/  IADD3 R90, P6, PT, R44, R7, RZ ;  /* 0x000000072c5a7210 */ /* 0x002fca0007fde0ff */
[----:B------:R0:W-:Y:S01]  /*210f0*/  STL [R1+0x1358], R90 ;  /* 0x0013585a01007387 */ /* 0x0001e20000100800 */
[----:B------:R-:W-:-:S03]  /*21100*/  LEA.HI.X.SX32 R42, R42, R6, 0x1, P5 ;  /* 0x000000062a2a7211 */ /* 0x000fc600028f0eff */
[----:B0-----:R-:W5:Y:S04]  /*21110*/  LDL.LU R90, [R1+0x1ddc] ;  /* 0x001ddc00015a7983 */ /* 0x001f680000300800 */
[----:B------:R-:W-:Y:S04]  /*21120*/  STL [R1+0x1348], R2 ;  /* 0x0013480201007387 */ /* 0x000fe80000100800 */
[----:B------:R-:W-:Y:S04]  /*21130*/  STL [R1+0x1d58], R2 ;  /* 0x001d580201007387 */ /* 0x000fe80000100800 */
[----:B------:R0:W-:Y:S02]  /*21140*/  STL [R1+0x1334], R92 ;  /* 0x0013345c01007387 */ /* 0x0001e40000100800 */
[----:B0-----:R-:W-:-:S05]  /*21150*/  IADD3 R92, P4, PT, R46, R7, RZ ;  /* 0x000000072e5c7210 */ /* 0x001fca0007f9e0ff */
[----:B------:R0:W-:Y:S01]  /*21160*/  STL [R1+0x1368], R92 ;  /* 0x0013685c01007387 */ /* 0x0001e20000100800 */
[----:B------:R-:W-:-:S03]  /*21170*/  LEA.HI.X.SX32 R44, R44, R6, 0x1, P6 ;  /* 0x000000062c2c7211 */ /* 0x000fc600030f0eff */
[----:B0-----:R-:W5:Y:S04]  /*21180*/  LDL.LU R92, [R1+0x1dd8] ;  /* 0x001dd800015c7983 */ /* 0x001f680000300800 */
        /* <DEDUP_REMOVED lines=12> */
[----:B------:R0:W-:Y:S04]  /*21250*/  STL [R1+0x1398], R46 ;  /* 0x0013982e01007387 */ /* 0x0001e80000100800 */
[----:B0-----:R-:W5:Y:S04]  /*21260*/  LDL.LU R46, [R1+0x1dcc] ;  /* 0x001dcc00012e7983 */ /* 0x001f680000300800 */
[----:B------:R3:W-:Y:S02]  /*21270*/  STL [R1+0x1374], R48 ;  /* 0x0013743001007387 */ /* 0x0007e40000100800 */
[----:B---3--:R-:W-:-:S05]  /*21280*/  IADD3 R48, P5, PT, R87, R7, RZ ;  /* 0x0000000757307210 */ /* 0x008fca0007fbe0ff */
[----:B------:R0:W-:Y:S04]  /*21290*/  STL [R1+0x13a8], R48 ;  /* 0x0013a83001007387 */ /* 0x0001e80000100800 */
[----:B0-----:R-:W3:Y:S01]  /*212a0*/  LDL.LU R48, [R1+0x1dc8] ;  /* 0x001dc80001307983 */ /* 0x001ee20000300800 */
[-C--:B------:R-:W-:Y:S02]  /*212b0*/  LEA.HI.X.SX32 R0, R0, R6.reuse, 0x1, P6 ;  /* 0x0000000600007211 */ /* 0x080fe400030f0eff */
[----:B------:R-:W-:-:S03]  /*212c0*/  LEA.HI.X.SX32 R83, R83, R6, 0x1, P4 ;  /* 0x0000000653537211 */ /* 0x000fc600020f0eff */
[----:B------:R0:W-:Y:S02]  /*212d0*/  STL [R1+0x1384], R0 ;  /* 0x0013840001007387 */ /* 0x0001e40000100800 */
[----:B0-----:R-:W-:-:S05]  /*212e0*/  IADD3 R0, P6, PT, R20, R7, RZ ;  /* 0x0000000714007210 */ /* 0x001fca0007fde0ff */
[----:B------:R0:W-:Y:S04]  /*212f0*/  STL [R1+0x13b8], R0 ;  /* 0x0013b80001007387 */ /* 0x0001e80000100800 */
[----:B0-----:R-:W3:Y:S04]  /*21300*/  LDL.LU R0, [R1+0x1dc4] ;  /* 0x001dc40001007983 */ /* 0x001ee80000300800 */
[----:B------:R2:W-:Y:S02]  /*21310*/  STL [R1+0x1394], R83 ;  /* 0x0013945301007387 */ /* 0x0005e40000100800 */
[----:B--2---:R-:W-:-:S05]  /*21320*/  IADD3 R83, P4, PT, R85, R7, RZ ;  /* 0x0000000755537210 */ /* 0x004fca0007f9e0ff */
[----:B------:R0:W-:Y:S02]  /*21330*/  STL [R1+0x13c8], R83 ;  /* 0x0013c85301007387 */ /* 0x0001e40000100800 */
[----:B0-----:R-:W-:Y:S02]  /*21340*/  LEA.HI.X.SX32 R83, R87, R6, 0x1, P5 ;  /* 0x0000000657537211 */ /* 0x001fe400028f0eff */
[----:B----4-:R-:W-:-:S03]  /*21350*/  IADD3 R87, P5, PT, R4, R7, RZ ;  /* 0x0000000704577210 */ /* 0x010fc60007fbe0ff */
[----:B------:R0:W-:Y:S01]  /*21360*/  STL [R1+0x13a4], R83 ;  /* 0x0013a45301007387 */ /* 0x0001e20000100800 */
[----:B------:R-:W-:-:S03]  /*21370*/  LEA.HI.X.SX32 R85, R85, R6, 0x1, P4 ;  /* 0x0000000655557211 */ /* 0x000fc600020f0eff */
[----:B------:R-:W-:Y:S01]  /*21380*/  STL [R1+0x13d8], R87 ;  /* 0x0013d85701007387 */ /* 0x000fe20000100800 */
[----:B0-----:R-:W-:Y:S02]  /*21390*/  LEA.HI.X.SX32 R83, R20, R6, 0x1, P6 ;  /* 0x0000000614537211 */ /* 0x001fe400030f0eff */
[----:B-----5:R-:W-:-:S03]  /*213a0*/  IADD3 R20, P6, PT, R76, R7, RZ ;  /* 0x000000074c147210 */ /* 0x020fc60007fde0ff */
[----:B------:R0:W-:Y:S04]  /*213b0*/  STL [R1+0x13b4], R83 ;  /* 0x0013b45301007387 */ /* 0x0001e80000100800 */
[----:B------:R1:W-:Y:S01]  /*213c0*/  STL [R1+0x13e8], R20 ;  /* 0x0013e81401007387 */ /* 0x0003e20000100800 */
[----:B0-----:R-:W-:-:S03]  /*213d0*/  IADD3 R83, P4, PT, R74, R7, RZ ;  /* 0x000000074a537210 */ /* 0x001fc60007f9e0ff */
[----:B------:R-:W-:Y:S01]  /*213e0*/  STL [R1+0x13c4], R85 ;  /* 0x0013c45501007387 */ /* 0x000fe20000100800 */
[----:B-1----:R-:W-:-:S03]  /*213f0*/  LEA.HI.X.SX32 R20, R4, R6, 0x1, P5 ;  /* 0x0000000604147211 */ /* 0x002fc600028f0eff */
[----:B------:R-:W-:Y:S01]  /*21400*/  STL [R1+0x13f8], R83 ;  /* 0x0013f85301007387 */ /* 0x000fe20000100800 */
[----:B------:R-:W-:Y:S02]  /*21410*/  IADD3 R4, P5, PT, R3, R7, RZ ;  /* 0x0000000703047210 */ /* 0x000fe40007fbe0ff */
[-C--:B------:R-:W-:Y:S01]  /*21420*/  LEA.HI.X.SX32 R76, R76, R6.reuse, 0x1, P6 ;  /* 0x000000064c4c7211 */ /* 0x080fe200030f0eff */
[----:B------:R-:W-:Y:S04]  /*21430*/  STL [R1+0x13d4], R20 ;  /* 0x0013d41401007387 */ /* 0x000fe80000100800 */
[----:B------:R0:W-:Y:S04]  /*21440*/  STL [R1+0x1408], R4 ;  /* 0x0014080401007387 */ /* 0x0001e80000100800 */
[----:B------:R-:W-:Y:S01]  /*21450*/  STL [R1+0x13e4], R76 ;  /* 0x0013e44c01007387 */ /* 0x000fe20000100800 */
[----:B0-----:R-:W-:-:S02]  /*21460*/  LEA.HI.X.SX32 R4, R74, R6, 0x1, P4 ;  /* 0x000000064a047211 */ /* 0x001fc400020f0eff */
[-C--:B------:R-:W-:Y:S02]  /*21470*/  IADD3 R74, P4, PT, R46, R7.reuse, RZ ;  /* 0x000000072e4a7210 */ /* 0x080fe40007f9e0ff */
[----:B---3--:R-:W-:-:S05]  /*21480*/  IADD3 R20, P6, PT, R48, R7, RZ ;  /* 0x0000000730147210 */ /* 0x008fca0007fde0ff */
[----:B------:R0:W-:Y:S04]  /*21490*/  STL [R1+0x1418], R20 ;  /* 0x0014181401007387 */ /* 0x0001e80000100800 */
[----:B------:R1:W-:Y:S01]  /*214a0*/  STL [R1+0x13f4], R4 ;  /* 0x0013f40401007387 */ /* 0x0003e20000100800 */
[----:B0-----:R-:W-:-:S03]  /*214b0*/  LEA.HI.X.SX32 R20, R3, R6, 0x1, P5 ;  /* 0x0000000603147211 */ /* 0x001fc600028f0eff */
[----:B------:R-:W-:Y:S01]  /*214c0*/  STL [R1+0x1428], R74 ;  /* 0x0014284a01007387 */ /* 0x000fe20000100800 */
[----:B------:R-:W-:Y:S02]  /*214d0*/  LEA.HI.X.SX32 R3, R48, R6, 0x1, P6 ;  /* 0x0000000630037211 */ /* 0x000fe400030f0eff */
[-C--:B-1----:R-:W-:Y:S01]  /*214e0*/  IADD3 R4, P5, PT, R44, R7.reuse, RZ ;  /* 0x000000072c047210 */ /* 0x082fe20007fbe0ff */
[----:B------:R0:W-:Y:S04]  /*214f0*/  STL [R1+0x1404], R20 ;  /* 0x0014041401007387 */ /* 0x0001e80000100800 */
[----:B------:R1:W-:Y:S01]  /*21500*/  STL [R1+0x1438], R4 ;  /* 0x0014380401007387 */ /* 0x0003e20000100800 */
[----:B0-----:R-:W-:-:S03]  /*21510*/  IADD3 R20, P6, PT, R42, R7, RZ ;  /* 0x000000072a147210 */ /* 0x001fc60007fde0ff */
[----:B------:R0:W-:Y:S01]  /*21520*/  STL [R1+0x1414], R3 ;  /* 0x0014140301007387 */ /* 0x0001e20000100800 */
[----:B-1----:R-:W-:-:S03]  /*21530*/  LEA.HI.X.SX32 R4, R46, R6, 0x1, P4 ;  /* 0x000000062e047211 */ /* 0x002fc600020f0eff */
        /* <DEDUP_REMOVED lines=9> */
[----:B--2---:R-:W-:-:S03]  /*215d0*/  IADD3 R20, P6, PT, R88, R7, RZ ;  /* 0x0000000758147210 */ /* 0x004fc60007fde0ff */
[----:B------:R1:W-:Y:S04]  /*215e0*/  STL [R1+0x1444], R3 ;  /* 0x0014440301007387 */ /* 0x0003e80000100800 */
[----:B------:R2:W-:Y:S01]  /*215f0*/  STL [R1+0x1478], R20 ;  /* 0x0014781401007387 */ /* 0x0005e20000100800 */
[----:B0-----:R-:W-:Y:S02]  /*21600*/  LEA.HI.X.SX32 R4, R92, R6, 0x1, P4 ;  /* 0x000000065c047211 */ /* 0x001fe400020f0eff */
[----:B-1----:R-:W-:-:S03]  /*21610*/  IADD3 R3, P4, PT, R86, R7, RZ ;  /* 0x0000000756037210 */ /* 0x002fc60007f9e0ff */
[----:B------:R0:W-:Y:S01]  /*21620*/  STL [R1+0x1454], R4 ;  /* 0x0014540401007387 */ /* 0x0001e20000100800 */
[----:B--2---:R-:W-:-:S03]  /*21630*/  LEA.HI.X.SX32 R20, R90, R6, 0x1, P5 ;  /* 0x000000065a147211 */ /* 0x004fc600028f0eff */
        /* <DEDUP_REMOVED lines=25> */
[----:B------:R2:W-:Y:S04]  /*217d0*/  STL [R1+0x14c4], R20 ;  /* 0x0014c41401007387 */ /* 0x0005e80000100800 */
[----:B------:R-:W3:Y:S01]  /*217e0*/  LDL.LU R74, [R1+0x70] ;  /* 0x00007000014a7983 */ /* 0x000ee20000300800 */
[----:B0-----:R-:W-:Y:S02]  /*217f0*/  IADD3 R4, P5, PT, R70, R7, RZ ;  /* 0x0000000746047210 */ /* 0x001fe40007fbe0ff */
[----:B-1----:R-:W-:-:S02]  /*21800*/  LEA.HI.X.SX32 R3, R75, R6, 0x1, P6 ;  /* 0x000000064b037211 */ /* 0x002fc400030f0eff */
[----:B--2---:R-:W-:Y:S01]  /*21810*/  IADD3 R20, P6, PT, R68, R7, RZ ;  /* 0x0000000744147210 */ /* 0x004fe20007fde0ff */
[----:B------:R0:W-:Y:S04]  /*21820*/  STL [R1+0x14f8], R4 ;  /* 0x0014f80401007387 */ /* 0x0001e80000100800 */
[----:B------:R1:W-:Y:S04]  /*21830*/  STL [R1+0x14d4], R3 ;  /* 0x0014d40301007387 */ /* 0x0003e80000100800 */
[----:B------:R2:W-:Y:S04]  /*21840*/  STL [R1+0x1508], R20 ;  /* 0x0015081401007387 */ /* 0x0005e80000100800 */
[----:B------:R-:W4:Y:S01]  /*21850*/  LDL.LU R87, [R1+0x6c] ;  /* 0x00006c0001577983 */ /* 0x000f220000300800 */
[----:B0-----:R-:W-:-:S02]  /*21860*/  LEA.HI.X.SX32 R4, R72, R6, 0x1, P4 ;  /* 0x0000000648047211 */ /* 0x001fc400020f0eff */
[-C--:B-1----:R-:W-:Y:S02]  /*21870*/  IADD3 R3, P4, PT, R66, R7.reuse, RZ ;  /* 0x0000000742037210 */ /* 0x082fe40007f9e0ff */
[----:B--2---:R-:W-:Y:S01]  /*21880*/  LEA.HI.X.SX32 R20, R70, R6, 0x1, P5 ;  /* 0x0000000646147211 */ /* 0x004fe200028f0eff */
[----:B------:R-:W-:Y:S04]  /*21890*/  STL [R1+0x14e4], R4 ;  /* 0x0014e40401007387 */ /* 0x000fe80000100800 */
[----:B------:R0:W-:Y:S04]  /*218a0*/  STL [R1+0x1518], R3 ;  /* 0x0015180301007387 */ /* 0x0001e80000100800 */
[----:B------:R1:W-:Y:S04]  /*218b0*/  STL [R1+0x14f4], R20 ;  /* 0x0014f41401007387 */ /* 0x0003e80000100800 */
[----:B------:R-:W2:Y:S01]  /*218c0*/  LDL.LU R76, [R1+0x64] ;  /* 0x00006400014c7983 */ /* 0x000ea20000300800 */
[----:B0-----:R-:W-:-:S02]  /*218d0*/  IADD3 R3, P5, PT, R64, R7, RZ ;  /* 0x0000000740037210 */ /* 0x001fc40007fbe0ff */
[----:B------:R-:W-:-:S03]  /*218e0*/  LEA.HI.X.SX32 R4, R68, R6, 0x1, P6 ;  /* 0x0000000644047211 */ /* 0x000fc600030f0eff */
[----:B------:R0:W-:Y:S04]  /*218f0*/  STL [R1+0x1528], R3 ;  /* 0x0015280301007387 */ /* 0x0001e80000100800 */
[----:B------:R5:W-:Y:S04]  /*21900*/  STL [R1+0x1504], R4 ;  /* 0x0015040401007387 */ /* 0x000be80000100800 */
[----:B-1----:R-:W2:Y:S01]  /*21910*/  LDL.LU R20, [R1+0x5c] ;  /* 0x00005c0001147983 */ /* 0x002ea20000300800 */
[----:B0-----:R-:W-:Y:S02]  /*21920*/  IADD3 R3, P6, PT, R62, R7, RZ ;  /* 0x000000073e037210 */ /* 0x001fe40007fde0ff */
[----:B-----5:R-:W-:-:S03]  /*21930*/  LEA.HI.X.SX32 R4, R66, R6, 0x1, P4 ;  /* 0x0000000642047211 */ /* 0x020fc600020f0eff */
[----:B------:R0:W-:Y:S04]  /*21940*/  STL [R1+0x1538], R3 ;  /* 0x0015380301007387 */ /* 0x0001e80000100800 */
[----:B------:R1:W-:Y:S04]  /*21950*/  STL [R1+0x1514], R4 ;  /* 0x0015140401007387 */ /* 0x0003e80000100800 */
[----:B------:R-:W5:Y:S01]  /*21960*/  LDL.LU R84, [R1+0x208] ;  /* 0x0002080001547983 */ /* 0x000f620000300800 */
[----:B0-----:R-:W-:Y:S02]  /*21970*/  IADD3 R3, P4, PT, R60, R7, RZ ;  /* 0x000000073c037210 */ /* 0x001fe40007f9e0ff */
[----:B-1----:R-:W-:-:S03]  /*21980*/  LEA.HI.X.SX32 R4, R64, R6, 0x1, P5 ;  /* 0x0000000640047211 */ /* 0x002fc600028f0eff */
[----:B------:R0:W-:Y:S01]  /*21990*/  STL [R1+0x1548], R3 ;  /* 0x0015480301007387 */ /* 0x0001e20000100800 */
[----:B------:R-:W-:-:S03]  /*219a0*/  LEA.HI.X.SX32 R83, R62, R6, 0x1, P6 ;  /* 0x000000063e537211 */ /* 0x000fc600030f0eff */
[----:B------:R1:W-:Y:S01]  /*219b0*/  STL [R1+0x1524], R4 ;  /* 0x0015240401007387 */ /* 0x0003e20000100800 */
[-C--:B0-----:R-:W-:Y:S02]  /*219c0*/  IADD3 R3, P5, PT, R58, R7.reuse, RZ ;  /* 0x000000073a037210 */ /* 0x081fe40007fbe0ff */
[----:B-1----:R-:W-:-:S03]  /*219d0*/  IADD3 R4, P6, PT, R19, R7, RZ ;  /* 0x0000000713047210 */ /* 0x002fc60007fde0ff */
[----:B------:R0:W-:Y:S04]  /*219e0*/  STL [R1+0x1558], R3 ;  /* 0x0015580301007387 */ /* 0x0001e80000100800 */
[----:B------:R1:W-:Y:S01]  /*219f0*/  STL [R1+0x1534], R83 ;  /* 0x0015345301007387 */ /* 0x0003e20000100800 */
[----:B0-----:R-:W-:-:S03]  /*21a00*/  LEA.HI.X.SX32 R3, R60, R6, 0x1, P4 ;  /* 0x000000063c037211 */ /* 0x001fc600020f0eff */
[----:B------:R0:W-:Y:S01]  /*21a10*/  STL [R1+0x1568], R4 ;  /* 0x0015680401007387 */ /* 0x0001e20000100800 */
[----:B-1----:R-:W-:-:S03]  /*21a20*/  IADD3 R83, P4, PT, R5, R7, RZ ;  /* 0x0000000705537210 */ /* 0x002fc60007f9e0ff */
[----:B------:R1:W-:Y:S01]  /*21a30*/  STL [R1+0x1544], R3 ;  /* 0x0015440301007387 */ /* 0x0003e20000100800 */
[----:B0-----:R-:W-:-:S03]  /*21a40*/  LEA.HI.X.SX32 R4, R58, R6, 0x1, P5 ;  /* 0x000000063a047211 */ /* 0x001fc600028f0eff */
[----:B------:R0:W-:Y:S01]  /*21a50*/  STL [R1+0x1578], R83 ;  /* 0x0015785301007387 */ /* 0x0001e20000100800 */
[----:B-1----:R-:W-:-:S03]  /*21a60*/  IADD3 R3, P5, PT, R11, R7, RZ ;  /* 0x000000070b037210 */ /* 0x002fc60007fbe0ff */
[----:B------:R-:W5:Y:S04]  /*21a70*/  LDL.LU R85, [R1+0x20c] ;  /* 0x00020c0001557983 */ /* 0x000f680000300800 */
[----:B------:R1:W-:Y:S01]  /*21a80*/  STL [R1+0x1554], R4 ;  /* 0x0015540401007387 */ /* 0x0003e20000100800 */
[----:B0-----:R-:W-:-:S03]  /*21a90*/  LEA.HI.X.SX32 R83, R19, R6, 0x1, P6 ;  /* 0x0000000613537211 */ /* 0x001fc600030f0eff */
[----:B------:R0:W-:Y:S01]  /*21aa0*/  STL [R1+0x1588], R3 ;  /* 0x0015880301007387 */ /* 0x0001e20000100800 */
[----:B-1----:R-:W-:-:S03]  /*21ab0*/  IADD3 R4, P6, PT, R13, R7, RZ ;  /* 0x000000070d047210 */ /* 0x002fc60007fde0ff */
[----:B------:R-:W-:Y:S01]  /*21ac0*/  STL [R1+0x1564], R83 ;  /* 0x0015645301007387 */ /* 0x000fe20000100800 */
[----:B0-----:R-:W-:-:S03]  /*21ad0*/  LEA.HI.X.SX32 R3, R5, R6, 0x1, P4 ;  /* 0x0000000605037211 */ /* 0x001fc600020f0eff */
[----:B------:R0:W-:Y:S01]  /*21ae0*/  STL [R1+0x1598], R4 ;  /* 0x0015980401007387 */ /* 0x0001e20000100800 */
[----:B------:R-:W-:-:S03]  /*21af0*/  IADD3 R5, P4, PT, R16, R7, RZ ;  /* 0x0000000710057210 */ /* 0x000fc60007f9e0ff */
[----:B------:R1:W-:Y:S01]  /*21b00*/  STL [R1+0x1574], R3 ;  /* 0x0015740301007387 */ /* 0x0003e20000100800 */
[----:B0-----:R-:W-:-:S03]  /*21b10*/  LEA.HI.X.SX32 R4, R11, R6, 0x1, P5 ;  /* 0x000000060b047211 */ /* 0x001fc600028f0eff */
[----:B-1----:R-:W5:Y:S04]  /*21b20*/  LDL.LU R3, [R1+0x1f4] ;  /* 0x0001f40001037983 */ /* 0x002f680000300800 */
[----:B------:R0:W-:Y:S04]  /*21b30*/  STL [R1+0x15a8], R5 ;  /* 0x0015a80501007387 */ /* 0x0001e80000100800 */
[----:B------:R1:W-:Y:S01]  /*21b40*/  STL [R1+0x1584], R4 ;  /* 0x0015840401007387 */ /* 0x0003e20000100800 */
[----:B0-----:R-:W-:Y:S02]  /*21b50*/  IADD3 R5, P5, PT, R18, R7, RZ ;  /* 0x0000000712057210 */ /* 0x001fe40007fbe0ff */
[----:B-1----:R-:W-:-:S03]  /*21b60*/  LEA.HI.X.SX32 R4, R13, R6, 0x1, P6 ;  /* 0x000000060d047211 */ /* 0x002fc600030f0eff */
[----:B------:R0:W-:Y:S04]  /*21b70*/  STL [R1+0x15b8], R5 ;  /* 0x0015b80501007387 */ /* 0x0001e80000100800 */
[----:B0-----:R-:W5:Y:S04]  /*21b80*/  LDL R5, [R1+0x5bc] ;  /* 0x0005bc0001057983 */ /* 0x001f680000100800 */
[----:B------:R0:W-:Y:S04]  /*21b90*/  STL [R1+0x1594], R4 ;  /* 0x0015940401007387 */ /* 0x0001e80000100800 */
[----:B0-----:R-:W5:Y:S01]  /*21ba0*/  LDL R4, [R1+0x5c0] ;  /* 0x0005c00001047983 */ /* 0x001f620000100800 */
[----:B---3--:R-:W-:-:S05]  /*21bb0*/  IADD3 R83, P6, PT, R74, R7, RZ ;  /* 0x000000074a537210 */ /* 0x008fca0007fde0ff */
[----:B------:R0:W-:Y:S02]  /*21bc0*/  STL [R1+0x5d0], R83 ;  /* 0x0005d05301007387 */ /* 0x0001e40000100800 */
[----:B0-----:R-:W-:-:S05]  /*21bd0*/  LEA.HI.X.SX32 R83, R16, R6, 0x1, P4 ;  /* 0x0000000610537211 */ /* 0x001fca00020f0eff */
[----:B------:R4:W-:Y:S02]  /*21be0*/  STL [R1+0x15a4], R83 ;  /* 0x0015a45301007387 */ /* 0x0009e40000100800 */
[----:B----4-:R-:W-:-:S05]  /*21bf0*/  IADD3 R83, P4, PT, R87, R7, RZ ;  /* 0x0000000757537210 */ /* 0x010fca0007f9e0ff */
[----:B------:R0:W-:Y:S01]  /*21c00*/  STL [R1+0x630], R83 ;  /* 0x0006305301007387 */ /* 0x0001e20000100800 */
[-C--:B------:R-:W-:Y:S02]  /*21c10*/  LEA.HI.X.SX32 R74, R74, R6.reuse, 0x1, P6 ;  /* 0x000000064a4a7211 */ /* 0x080fe400030f0eff */
[----:B0-----:R-:W-:-:S05]  /*21c20*/  LEA.HI.X.SX32 R83, R18, R6, 0x1, P5 ;  /* 0x0000000612537211 */ /* 0x001fca00028f0eff */
[----:B------:R0:W-:Y:S02]  /*21c30*/  STL [R1+0x15b4], R83 ;  /* 0x0015b45301007387 */ /* 0x0001e40000100800 */
[----:B0-----:R-:W-:-:S05]  /*21c40*/  IADD3 R83, P5, PT, R0, R7, RZ ;  /* 0x0000000700537210 */ /* 0x001fca0007fbe0ff */
[----:B------:R0:W-:Y:S04]  /*21c50*/  STL [R1+0x11c8], R83 ;  /* 0x0011c85301007387 */ /* 0x0001e80000100800 */
[----:B0-----:R-:W3:Y:S04]  /*21c60*/  LDL.LU R83, [R1+0x1dc0] ;  /* 0x001dc00001537983 */ /* 0x001ee80000300800 */
[----:B------:R2:W-:Y:S02]  /*21c70*/  STL [R1+0x5cc], R74 ;  /* 0x0005cc4a01007387 */ /* 0x0005e40000100800 */
[----:B--2---:R-:W-:-:S05]  /*21c80*/  IADD3 R74, P6, PT, R76, R7, RZ ;  /* 0x000000074c4a7210 */ /* 0x004fca0007fde0ff */
[----:B------:R0:W-:Y:S04]  /*21c90*/  STL [R1+0x11e0], R74 ;  /* 0x0011e04a01007387 */ /* 0x0001e80000100800 */
[----:B0-----:R-:W2:Y:S01]  /*21ca0*/  LDL.LU R74, [R1+0x1dbc] ;  /* 0x001dbc00014a7983 */ /* 0x001ea20000300800 */
[-C--:B------:R-:W-:Y:S02]  /*21cb0*/  LEA.HI.X.SX32 R87, R87, R6.reuse, 0x1, P4 ;  /* 0x0000000657577211 */ /* 0x080fe400020f0eff */
[----:B------:R-:W-:-:S03]  /*21cc0*/  LEA.HI.X.SX32 R0, R0, R6, 0x1, P5 ;  /* 0x0000000600007211 */ /* 0x000fc600028f0eff */
[----:B------:R2:W-:Y:S01]  /*21cd0*/  STL [R1+0x62c], R87 ;  /* 0x00062c5701007387 */ /* 0x0005e20000100800 */
[----:B------:R-:W-:Y:S02]  /*21ce0*/  LEA.HI.X.SX32 R76, R76, R6, 0x1, P6 ;  /* 0x000000064c4c7211 */ /* 0x000fe400030f0eff */
[----:B-----5:R-:W-:Y:S02]  /*21cf0*/  ISETP.GE.AND P6, PT, R84, RZ, PT ;  /* 0x000000ff5400720c */ /* 0x020fe40003fc6270 */
[----:B--2---:R-:W-:-:S05]  /*21d00*/  IADD3 R87, P4, PT, R74, R7, RZ ;  /* 0x000000074a577210 */ /* 0x004fca0007f9e0ff */
[----:B------:R0:W-:Y:S01]  /*21d10*/  STL [R1+0x11f8], R87 ;  /* 0x0011f85701007387 */ /* 0x0001e20000100800 */
[----:B------:R-:W-:-:S03]  /*21d20*/  LEA.HI.X.SX32 R74, R74, R6, 0x1, P4 ;  /* 0x000000064a4a7211 */ /* 0x000fc600020f0eff */
[----:B0-----:R-:W2:Y:S04]  /*21d30*/  LDL.LU R87, [R1+0x1db8] ;  /* 0x001db80001577983 */ /* 0x001ea80000300800 */
[----:B------:R0:W-:Y:S04]  /*21d40*/  STL [R1+0x11c4], R0 ;  /* 0x0011c40001007387 */ /* 0x0001e80000100800 */
[----:B------:R1:W-:Y:S01]  /*21d50*/  STL [R1+0x11dc], R76 ;  /* 0x0011dc4c01007387 */ /* 0x0003e20000100800 */
[----:B0-----:R-:W-:-:S03]  /*21d60*/  IADD3 R0, P5, PT, R20, R7, RZ ;  /* 0x0000000714007210 */ /* 0x001fc60007fbe0ff */
[----:B-1----:R-:W4:Y:S01]  /*21d70*/  LDL.LU R76, [R1+0x1db4] ;  /* 0x001db400014c7983 */ /* 0x002f220000300800 */
[----:B------:R-:W-:-:S03]  /*21d80*/  LEA.HI.X.SX32 R20, R20, R6, 0x1, P5 ;  /* 0x0000000614147211 */ /* 0x000fc600028f0eff */
[----:B------:R-:W5:Y:S04]  /*21d90*/  LDL R84, [R1+0x11e8] ;  /* 0x0011e80001547983 */ /* 0x000f680000100800 */
[----:B------:R-:W-:Y:S04]  /*21da0*/  STL [R1+0x1210], R0 ;  /* 0x0012100001007387 */ /* 0x000fe80000100800 */
[----:B------:R-:W-:Y:S04]  /*21db0*/  STL [R1+0x1d5c], R0 ;  /* 0x001d5c0001007387 */ /* 0x000fe80000100800 */
[----:B------:R-:W-:Y:S04]  /*21dc0*/  STL [R1+0x11f4], R74 ;  /* 0x0011f44a01007387 */ /* 0x000fe80000100800 */
[----:B------:R-:W-:Y:S04]  /*21dd0*/  STL [R1+0x1d60], R7 ;  /* 0x001d600701007387 */ /* 0x000fe80000100800 */
[----:B------:R0:W-:Y:S04]  /*21de0*/  STL [R1+0x120c], R20 ;  /* 0x00120c1401007387 */ /* 0x0001e80000100800 */
[----:B0-----:R-:W2:Y:S01]  /*21df0*/  LDL.LU R20, [R1+0x1db0] ;  /* 0x001db00001147983 */ /* 0x001ea20000300800 */
[----:B------:R-:W-:-:S03]  /*21e00*/  ISETP.GE.AND P5, PT, R85, RZ, PT ;  /* 0x000000ff5500720c */ /* 0x000fc60003fa6270 */
[----:B------:R-:W3:Y:S01]  /*21e10*/  LDL.LU R85, [R1+0x1dac] ;  /* 0x001dac0001557983 */ /* 0x000ee20000300800 */
[----:B--2---:R-:W-:-:S06]  /*21e20*/  PRMT R20, RZ, 0x7610, R20 ;  /* 0x00007610ff147816 */ /* 0x004fcc0000000014 */
[----:B------:R-:W2:Y:S01]  /*21e30*/  @P2 LDG.E.U8 R20, desc[UR20][R4.64] ;  /* 0x0000001404142981 */ /* 0x000ea2000c1e1100 */
[----:B----4-:R-:W-:-:S04]  /*21e40*/  IADD3 R74, P4, PT, R76, R7, RZ ;  /* 0x000000074c4a7210 */ /* 0x010fc80007f9e0ff */
[----:B------:R-:W-:Y:S01]  /*21e50*/  LEA.HI.X.SX32 R76, R76, R6, 0x1, P4 ;  /* 0x000000064c4c7211 */ /* 0x000fe200020f0eff */
[----:B------:R-:W-:Y:S04]  /*21e60*/  STL [R1+0x1228], R74 ;  /* 0x0012284a01007387 */ /* 0x000fe80000100800 */
[----:B------:R-:W-:Y:S04]  /*21e70*/  STL [R1+0x1d64], R74 ;  /* 0x001d644a01007387 */ /* 0x000fe80000100800 */
[----:B------:R-:W-:Y:S04]  /*21e80*/  STL [R1+0x1d68], R6 ;  /* 0x001d680601007387 */ /* 0x000fe80000100800 */
[----:B------:R-:W-:Y:S04]  /*21e90*/  STL [R1+0x1224], R76 ;  /* 0x0012244c01007387 */ /* 0x000fe80000100800 */
[----:B------:R-:W-:Y:S04]  /*21ea0*/  STL [R1+0x1d6c], R76 ;  /* 0x001d6c4c01007387 */ /* 0x000fe80000100800 */
[----:B--2---:R0:W-:Y:S04]  /*21eb0*/  STL [R1+0x3bc], R20 ;  /* 0x0003bc1401007387 */ /* 0x0041e80000100800 */
[----:B0-----:R-:W2:Y:S04]  /*21ec0*/  LDL.LU R20, [R1+0x1da8] ;  /* 0x001da80001147983 */ /* 0x001ea80000300800 */
[----:B------:R-:W4:Y:S04]  /*21ed0*/  LDL R4, [R1+0x61c] ;  /* 0x00061c0001047983 */ /* 0x000f280000100800 */
[----:B------:R-:W4:Y:S01]  /*21ee0*/  LDL R5, [R1+0x620] ;  /* 0x0006200001057983 */ /* 0x000f220000100800 */
[----:B---3--:R-:W-:-:S02]  /*21ef0*/  PRMT R85, RZ, 0x7610, R85 ;  /* 0x00007610ff557816 */ /* 0x008fc40000000055 */
[----:B----4-:R-:W-:-:S04]  /*21f00*/  @P2 LOP3.LUT R5, R5, R4, RZ, 0x3c, !PT ;  /* 0x0000000405052212 */ /* 0x010fc800078e3cff */
[----:B------:R-:W-:-:S04]  /*21f10*/  @P2 LOP3.LUT R4, R5, R4, RZ, 0x3c, !PT ;  /* 0x0000000405042212 */ /* 0x000fc800078e3cff */
[----:B------:R-:W-:-:S05]  /*21f20*/  @P2 LOP3.LUT R5, R5, R4, RZ, 0x3c, !PT ;  /* 0x0000000405052212 */ /* 0x000fca00078e3cff */
[----:B------:R-:W3:Y:S04]  /*21f30*/  @P2 LDG.E.U8 R85, desc[UR20][R4.64] ;  /* 0x0000001404552981 */ /* 0x000ee8000c1e1100 */
[----:B---3--:R0:W-:Y:S04]  /*21f40*/  STL [R1+0x3b0], R85 ;  /* 0x0003b05501007387 */ /* 0x0081e80000100800 */
[----:B0-----:R-:W3:Y:S04]  /*21f50*/  LDL.LU R85, [R1+0x1da4] ;  /* 0x001da40001557983 */ /* 0x001ee80000300800 */
[----:B------:R-:W4:Y:S04]  /*21f60*/  LDL R4, [R1+0x65c] ;  /* 0x00065c0001047983 */ /* 0x000f280000100800 */
[----:B------:R-:W4:Y:S01]  /*21f70*/  LDL R5, [R1+0x660] ;  /* 0x0006600001057983 */ /* 0x000f220000100800 */
[----:B------:R-:W-:-:S02]  /*21f80*/  PRMT R88, RZ, 0x7610, R88 ;  /* 0x00007610ff587816 */ /* 0x000fc40000000058 */
[----:B----4-:R-:W-:-:S04]  /*21f90*/  @P2 LOP3.LUT R5, R5, R4, RZ, 0x3c, !PT ;  /* 0x0000000405052212 */ /* 0x010fc800078e3cff */
[----:B------:R-:W-:-:S04]  /*21fa0*/  @P2 LOP3.LUT R4, R5, R4, RZ, 0x3c, !PT ;  /* 0x0000000405042212 */ /* 0x000fc800078e3cff */
[----:B------:R-:W-:-:S05]  /*21fb0*/  @P2 LOP3.LUT R5, R5, R4, RZ, 0x3c, !PT ;  /* 0x0000000405052212 */ /* 0x000fca00078e3cff */
[----:B------:R0:W4:Y:S04]  /*21fc0*/  @P2 LDG.E.U8 R88, desc[UR20][R4.64] ;  /* 0x0000001404582981 */ /* 0x000128000c1e1100 */
[----:B------:R-:W0:Y:S04]  /*21fd0*/  LDL R4, [R1+0x11cc] ;  /* 0x0011cc0001047983 */ /* 0x000e280000100800 */
[----:B------:R-:W0:Y:S01]  /*21fe0*/  LDL R5, [R1+0x11d0] ;  /* 0x0011d00001057983 */ /* 0x000e220000100800 */
[----:B--2---:R-:W-:Y:S02]  /*21ff0*/  PRMT R20, RZ, 0x7610, R20 ;  /* 0x00007610ff147816 */ /* 0x004fe40000000014 */
[----:B0-----:R-:W-:-:S04]  /*22000*/  @P2 LOP3.LUT R5, R5, R4, RZ, 0x3c, !PT ;  /* 0x0000000405052212 */ /* 0x001fc800078e3cff */
[----:B------:R-:W-:-:S04]  /*22010*/  @P2 LOP3.LUT R4, R5, R4, RZ, 0x3c, !PT ;  /* 0x0000000405042212 */ /* 0x000fc800078e3cff */
[----:B------:R-:W-:-:S05]  /*22020*/  @P2 LOP3.LUT R5, R5, R4, RZ, 0x3c, !PT ;  /* 0x0000000405052212 */ /* 0x000fca00078e3cff */
[----:B------:R-:W2:Y:S04]  /*22030*/  @P2 LDG.E.U8 R20, desc[UR20][R4.64] ;  /* 0x0000001404142981 */ /* 0x000ea8000c1e1100 */
[----:B----4-:R0:W-:Y:S04]  /*22040*/  STL [R1+0x3a4], R88 ;  /* 0x0003a45801007387 */ /* 0x0101e80000100800 */
[----:B0-----:R-:W4:Y:S04]  /*22050*/  LDL R88, [R1+0x1260] ;  /* 0x0012600001587983 */ /* 0x001f280000100800 */
[----:B--2---:R0:W-:Y:S04]  /*22060*/  STL [R1+0x39c], R20 ;  /* 0x00039c1401007387 */ /* 0x0041e80000100800 */
[----:B0-----:R-:W2:Y:S04]  /*22070*/  LDL.LU R20, [R1+0x1da0] ;  /* 0x001da00001147983 */ /* 0x001ea80000300800 */
[----:B------:R-:W2:Y:S01]  /*22080*/  LDL R5, [R1+0x11e4] ;  /* 0x0011e40001057983 */ /* 0x000ea20000100800 */
[----:B---3--:R-:W-:Y:S01]  /*22090*/  PRMT R85, RZ, 0x7610, R85 ;  /* 0x00007610ff557816 */ /* 0x008fe20000000055 */
[----:B-----5:R-:W-:-:S02]  /*220a0*/  @P2 IMAD.MOV.U32 R4, RZ, RZ, R84 ;  /* 0x000000ffff042224 */ /* 0x020fc400078e0054 */
[----:B------:R-:W3:Y:S04]  /*220b0*/  LDL R84, [R1+0x1270] ;  /* 0x0012700001547983 */ /* 0x000ee80000100800 */
[----:B--2---:R-:W2:Y:S04]  /*220c0*/  @P2 LDG.E.U8 R85, desc[UR20][R4.64] ;  /* 0x0000001404552981 */ /* 0x004ea8000c1e1100 */
[----:B--2---:R0:W-:Y:S04]  /*220d0*/  STL [R1+0x398], R85 ;  /* 0x0003985501007387 */ /* 0x0041e80000100800 */
[----:B0-----:R-:W2:Y:S04]  /*220e0*/  LDL.LU R85, [R1+0x1d9c] ;  /* 0x001d9c0001557983 */ /* 0x001ea80000300800 */
[----:B------:R-:W5:Y:S04]  /*220f0*/  LDL R4, [R1+0x11fc] ;  /* 0x0011fc0001047983 */ /* 0x000f680000100800 */
[----:B------:R-:W5:Y:S01]  /*22100*/  LDL R5, [R1+0x1200] ;  /* 0x0012000001057983 */ /* 0x000f620000100800 */
[----:B------:R-:W-:-:S02]  /*22110*/  PRMT R92, RZ, 0x7610, R92 ;  /* 0x00007610ff5c7816 */ /* 0x000fc4000000005c */
[----:B-----5:R-:W-:-:S04]  /*22120*/  @P2 LOP3.LUT R5, R5, R4, RZ, 0x3c, !PT ;  /* 0x0000000405052212 */ /* 0x020fc800078e3cff */
[----:B------:R-:W-:-:S04]  /*22130*/  @P2 LOP3.LUT R4, R5, R4, RZ, 0x3c, !PT ;  /* 0x0000000405042212 */ /* 0x000fc800078e3cff */
[----:B------:R-:W-:-:S05]  /*22140*/  @P2 LOP3.LUT R5, R5, R4, RZ, 0x3c, !PT ;  /* 0x0000000405052212 */ /* 0x000fca00078e3cff */
[----:B------:R0:W5:Y:S04]  /*22150*/  @P2 LDG.E.U8 R92, desc[UR20][R4.64] ;  /* 0x00000014045c2981 */ /* 0x000168000c1e1100 */
[----:B------:R-:W0:Y:S04]  /*22160*/  LDL R4, [R1+0x1214] ;  /* 0x0012140001047983 */ /* 0x000e280000100800 */
[----:B------:R-:W0:Y:S01]  /*22170*/  LDL R5, [R1+0x1218] ;  /* 0x0012180001057983 */ /* 0x000e220000100800 */
[----:B--2---:R-:W-:Y:S02]  /*22180*/  PRMT R85, RZ, 0x7610, R85 ;  /* 0x00007610ff557816 */ /* 0x004fe40000000055 */
[----:B0-----:R-:W-:-:S04]  /*22190*/  @P2 LOP3.LUT R5, R5, R4, RZ, 0x3c, !PT ;  /* 0x0000000405052212 */ /* 0x001fc800078e3cff */
[----:B------:R-:W-:-:S04]  /*221a0*/  @P2 LOP3.LUT R4, R5, R4, RZ, 0x3c, !PT ;  /* 0x0000000405042212 */ /* 0x000fc800078e3cff */
[----:B------:R-:W-:-:S05]  /*221b0*/  @P2 LOP3.LUT R5, R5, R4, RZ, 0x3c, !PT ;  /* 0x0000000405052212 */ /* 0x000fca00078e3cff */
[----:B------:R-:W2:Y:S04]  /*221c0*/  @P2 LDG.E.U8 R85, desc[UR20][R4.64] ;  /* 0x0000001404552981 */ /* 0x000ea8000c1e1100 */
[----:B-----5:R0:W-:Y:S04]  /*221d0*/  STL [R1+0x38c], R92 ;  /* 0x00038c5c01007387 */ /* 0x0201e80000100800 */
[----:B0-----:R-:W5:Y:S04]  /*221e0*/  LDL R92, [R1+0x1280] ;  /* 0x00128000015c7983 */ /* 0x001f680000100800 */
[----:B--2---:R0:W-:Y:S04]  /*221f0*/  STL [R1+0x384], R85 ;  /* 0x0003845501007387 */ /* 0x0041e80000100800 */
[----:B0-----:R-:W2:Y:S04]  /*22200*/  LDL.LU R85, [R1+0x1d98] ;  /* 0x001d980001557983 */ /* 0x001ea80000300800 */
[----:B------:R-:W2:Y:S04]  /*22210*/  LDL R4, [R1+0x122c] ;  /* 0x00122c0001047983 */ /* 0x000ea80000100800 */
[----:B------:R-:W2:Y:S01]  /*22220*/  LDL R5, [R1+0x1230] ;  /* 0x0012300001057983 */ /* 0x000ea20000100800 */
[----:B------:R-:W-:-:S02]  /*22230*/  PRMT R78, RZ, 0x7610, R78 ;  /* 0x00007610ff4e7816 */ /* 0x000fc4000000004e */
[----:B--2---:R-:W-:-:S04]  /*22240*/  @P2 LOP3.LUT R5, R5, R4, RZ, 0x3c, !PT ;  /* 0x0000000405052212 */ /* 0x004fc800078e3cff */
[----:B------:R-:W-:-:S04]  /*22250*/  @P2 LOP3.LUT R4, R5, R4, RZ, 0x3c, !PT ;  /* 0x0000000405042212 */ /* 0x000fc800078e3cff */
[----:B------:R-:W-:-:S05]  /*22260*/  @P2 LOP3.LUT R5, R5, R4, RZ, 0x3c, !PT ;  /* 0x0000000405052212 */ /* 0x000fca00078e3cff */
[----:B------:R-:W2:Y:S04]  /*22270*/  @P2 LDG.E.U8 R78, desc[UR20][R4.64] ;  /* 0x00000014044e2981 */ /* 0x000ea8000c1e1100 */
[----:B------:R-:W3:Y:S04]  /*22280*/  LDL R4, [R1+0x123c] ;  /* 0x00123c0001047983 */ /* 0x000ee80000100800 */
[----:B------:R-:W3:Y:S01]  /*22290*/  LDL R5, [R1+0x1240] ;  /* 0x0012400001057983 */ /* 0x000ee20000100800 */
[----:B------:R-:W-:-:S03]  /*222a0*/  PRMT R85, RZ, 0x7610, R85 ;  /* 0x00007610ff557816 */ /* 0x000fc60000000055 */
[----:B--2---:R0:W-:Y:S01]  /*222b0*/  STL [R1+0x37c], R78 ;  /* 0x00037c4e01007387 */ /* 0x0041e20000100800 */
[----:B------:R-:W-:-:S03]  /*222c0*/  PRMT R86, RZ, 0x7610, R86 ;  /* 0x00007610ff567816 */ /* 0x000fc60000000056 */
[----:B0-----:R-:W2:Y:S01]  /*222d0*/  LDL R78, [R1+0x1290] ;  /* 0x00129000014e7983 */ /* 0x001ea20000100800 */
[----:B---3--:R-:W-:-:S04]  /*222e0*/  @P2 LOP3.LUT R5, R5, R4, RZ, 0x3c, !PT ;  /* 0x0000000405052212 */ /* 0x008fc800078e3cff */
[----:B------:R-:W-:-:S04]  /*222f0*/  @P2 LOP3.LUT R4, R5, R4, RZ, 0x3c, !PT ;  /* 0x0000000405042212 */ /* 0x000fc800078e3cff */
[----:B------:R-:W-:-:S05]  /*22300*/  @P2 LOP3.LUT R5, R5, R4, RZ, 0x3c, !PT ;  /* 0x0000000405052212 */ /* 0x000fca00078e3cff */
[----:B------:R-:W3:Y:S04]  /*22310*/  @P2 LDG.E.U8 R85, desc[UR20][R4.64] ;  /* 0x0000001404552981 */ /* 0x000ee8000c1e1100 */
[----:B------:R-:W2:Y:S04]  /*22320*/  LDL R4, [R1+0x124c] ;  /* 0x00124c0001047983 */ /* 0x000ea80000100800 */
[----:B------:R-:W2:Y:S04]  /*22330*/  LDL R5, [R1+0x1250] ;  /* 0x0012500001057983 */ /* 0x000ea80000100800 */
[----:B---3--:R0:W-:Y:S01]  /*22340*/  STL [R1+0x370], R85 ;  /* 0x0003705501007387 */ /* 0x0081e20000100800 */
[----:B------:R-:W-:-:S03]  /*22350*/  PRMT R82, RZ, 0x7610, R82 ;  /* 0x00007610ff527816 */ /* 0x000fc60000000052 */
[----:B0-----:R-:W3:Y:S01]  /*22360*/  LDL R85, [R1+0x12a0] ;  /* 0x0012a00001557983 */ /* 0x001ee20000100800 */
[----:B--2---:R-:W-:-:S04]  /*22370*/  @P2 LOP3.LUT R5, R5, R4, RZ, 0x3c, !PT ;  /* 0x0000000405052212 */ /* 0x004fc800078e3cff */
[----:B------:R-:W-:-:S04]  /*22380*/  @P2 LOP3.LUT R4, R5, R4, RZ, 0x3c, !PT ;  /* 0x0000000405042212 */ /* 0x000fc800078e3cff */
[----:B------:R-:W-:-:S05]  /*22390*/  @P2 LOP3.LUT R5, R5, R4, RZ, 0x3c, !PT ;  /* 0x0000000405052212 */ /* 0x000fca00078e3cff */
[----:B------:R4:W2:Y:S04]  /*223a0*/  @P2 LDG.E.U8 R86, desc[UR20][R4.64] ;  /* 0x0000001404562981 */ /* 0x0008a8000c1e1100 */
[----:B------:R-:W3:Y:S01]  /*223b0*/  LDL R5, [R1+0x125c] ;  /* 0x00125c0001057983 */ /* 0x000ee20000100800 */
[----:B----4-:R-:W-:-:S03]  /*223c0*/  @P2 IMAD.MOV.U32 R4, RZ, RZ, R88 ;  /* 0x000000ffff042224 */ /* 0x010fc600078e0058 */
[----:B--2---:R0:W-:Y:S04]  /*223d0*/  STL [R1+0x364], R86 ;  /* 0x0003645601007387 */ /* 0x0041e80000100800 */
[----:B---3--:R1:W2:Y:S01]  /*223e0*/  @P2 LDG.E.U8 R82, desc[UR20][R4.64] ;  /* 0x0000001404522981 */ /* 0x0082a2000c1e1100 */
[----:B------:R-:W-:-:S03]  /*223f0*/  PRMT R75, RZ, 0x7610, R75 ;  /* 0x00007610ff4b7816 */ /* 0x000fc6000000004b */
[----:B0-----:R-:W3:Y:S04]  /*22400*/  LDL R86, [R1+0x12b0] ;  /* 0x0012b00001567983 */ /* 0x001ee80000100800 */
[----:B------:R-:W4:Y:S01]  /*22410*/  LDL R5, [R1+0x126c] ;  /* 0x00126c0001057983 */ /* 0x000f220000100800 */
[----:B-1----:R-:W-:-:S03]  /*22420*/  @P2 IMAD.MOV.U32 R4, RZ, RZ, R84 ;  /* 0x000000ffff042224 */ /* 0x002fc600078e0054 */
[----:B--2---:R0:W-:Y:S01]  /*22430*/  STL [R1+0x360], R82 ;  /* 0x0003605201007387 */ /* 0x0041e20000100800 */
[----:B------:R-:W-:-:S03]  /*22440*/  PRMT R90, RZ, 0x7610, R90 ;  /* 0x00007610ff5a7816 */ /* 0x000fc6000000005a */
[----:B------:R-:W2:Y:S04]  /*22450*/  LDL R88, [R1+0x12c0] ;  /* 0x0012c00001587983 */ /* 0x000ea80000100800 */
[----:B----4-:R5:W4:Y:S04]  /*22460*/  @P2 LDG.E.U8 R75, desc[UR20][R4.64] ;  /* 0x00000014044b2981 */ /* 0x010b28000c1e1100 */
[----:B0-----:R-:W2:Y:S04]  /*22470*/  LDL R82, [R1+0x12bc] ;  /* 0x0012bc0001527983 */ /* 0x001ea80000100800 */
[----:B------:R-:W2:Y:S01]  /*22480*/  LDL R5, [R1+0x127c] ;  /* 0x00127c0001057983 */ /* 0x000ea20000100800 */
[----:B-----5:R-:W-:-:S03]  /*22490*/  @P2 IMAD.MOV.U32 R4, RZ, RZ, R92 ;  /* 0x000000ffff042224 */ /* 0x020fc600078e005c */
[----:B----4-:R0:W-:Y:S01]  /*224a0*/  STL [R1+0x354], R75 ;  /* 0x0003544b01007387 */ /* 0x0101e20000100800 */
[----:B------:R-:W-:-:S03]  /*224b0*/  PRMT R77, RZ, 0x7610, R77 ;  /* 0x00007610ff4d7816 */ /* 0x000fc6000000004d */
[----:B------:R-:W4:Y:S04]  /*224c0*/  LDL R84, [R1+0x12d0] ;  /* 0x0012d00001547983 */ /* 0x000f280000100800 */
[----:B--2---:R1:W2:Y:S04]  /*224d0*/  @P2 LDG.E.U8 R90, desc[UR20][R4.64] ;  /* 0x00000014045a2981 */ /* 0x0042a8000c1e1100 */
[----:B0-----:R-:W5:Y:S04]  /*224e0*/  LDL R75, [R1+0x12cc] ;  /* 0x0012cc00014b7983 */ /* 0x001f680000100800 */
[----:B------:R-:W3:Y:S01]  /*224f0*/  LDL R5, [R1+0x128c] ;  /* 0x00128c0001057983 */ /* 0x000ee20000100800 */
[----:B-1----:R-:W-:-:S03]  /*22500*/  @P2 IMAD.MOV.U32 R4, RZ, RZ, R78 ;  /* 0x000000ffff042224 */ /* 0x002fc600078e004e */
[----:B--2---:R0:W-:Y:S01]  /*22510*/  STL [R1+0x34c], R90 ;  /* 0x00034c5a01007387 */ /* 0x0041e20000100800 */
[----:B------:R-:W-:-:S03]  /*22520*/  PRMT R79, RZ, 0x7610, R79 ;  /* 0x00007610ff4f7816 */ /* 0x000fc6000000004f */
[----:B------:R-:W2:Y:S04]  /*22530*/  LDL R92, [R1+0x12e0] ;  /* 0x0012e000015c7983 */ /* 0x000ea80000100800 */
[----:B------:R-:W2:Y:S04]  /*22540*/  LDL R78, [R1+0x12ec] ;  /* 0x0012ec00014e7983 */ /* 0x000ea80000100800 */
[----:B---3--:R1:W3:Y:S04]  /*22550*/  @P2 LDG.E.U8 R77, desc[UR20][R4.64] ;  /* 0x00000014044d2981 */ /* 0x0082e8000c1e1100 */
[----:B0-----:R-:W2:Y:S04]  /*22560*/  LDL R90, [R1+0x12dc] ;  /* 0x0012dc00015a7983 */ /* 0x001ea80000100800 */
[----:B------:R-:W2:Y:S01]  /*22570*/  LDL R5, [R1+0x129c] ;  /* 0x00129c0001057983 */ /* 0x000ea20000100800 */
[----:B-1----:R-:W-:-:S03]  /*22580*/  @P2 IMAD.MOV.U32 R4, RZ, RZ, R85 ;  /* 0x000000ffff042224 */ /* 0x002fc600078e0055 */
[----:B---3--:R0:W-:Y:S04]  /*22590*/  STL [R1+0x344], R77 ;  /* 0x0003444d01007387 */ /* 0x0081e80000100800 */
[----:B--2---:R1:W2:Y:S01]  /*225a0*/  @P2 LDG.E.U8 R79, desc[UR20][R4.64] ;  /* 0x00000014044f2981 */ /* 0x0042a2000c1e1100 */
[----:B------:R-:W-:-:S03]  /*225b0*/  PRMT R80, RZ, 0x7610, R80 ;  /* 0x00007610ff507816 */ /* 0x000fc60000000050 */
[----:B0-----:R-:W3:Y:S04]  /*225c0*/  LDL R77, [R1+0x12f0] ;  /* 0x0012f000014d7983 */ /* 0x001ee80000100800 */
[----:B------:R-:W2:Y:S01]  /*225d0*/  LDL R5, [R1+0x12ac] ;  /* 0x0012ac0001057983 */ /* 0x000ea20000100800 */
[----:B-1----:R-:W-:-:S05]  /*225e0*/  @P2 IMAD.MOV.U32 R4, RZ, RZ, R86 ;  /* 0x000000ffff042224 */ /* 0x002fca00078e0056 */
[----:B--2---:R0:W2:Y:S04]  /*225f0*/  @P2 LDG.E.U8 R80, desc[UR20][R4.64] ;  /* 0x0000001404502981 */ /* 0x0040a8000c1e1100 */
[----:B------:R1:W-:Y:S04]  /*22600*/  STL [R1+0x338], R79 ;  /* 0x0003384f01007387 */ /* 0x0003e80000100800 */
[----:B------:R-:W3:Y:S04]  /*22610*/  LDL R85, [R1+0x1300] ;  /* 0x0013000001557983 */ /* 0x000ee80000100800 */
[----:B-1----:R-:W3:Y:S01]  /*22620*/  LDL R79, [R1+0x12fc] ;  /* 0x0012fc00014f7983 */ /* 0x002ee20000100800 */
[----:B------:R-:W-:Y:S01]  /*22630*/  PRMT R76, RZ, 0x7610, R76 ;  /* 0x00007610ff4c7816 */ /* 0x000fe2000000004c */
[----:B0-----:R-:W-:-:S02]  /*22640*/  @P2 IMAD.MOV.U32 R4, RZ, RZ, R88 ;  /* 0x000000ffff042224 */ /* 0x001fc400078e0058 */
[----:B------:R-:W-:Y:S01]  /*22650*/  @P2 IMAD.MOV.U32 R5, RZ, RZ, R82 ;  /* 0x000000ffff052224 */ /* 0x000fe200078e0052 */
[----:B------:R-:W-:-:S04]  /*22660*/  PRMT R71, RZ, 0x7610, R71 ;  /* 0x00007610ff477816 */ /* 0x000fc80000000047 */
[----:B------:R4:W3:Y:S02]  /*22670*/  @P2 LDG.E.U8 R76, desc[UR20][R4.64] ;  /* 0x00000014044c2981 */ /* 0x0008e4000c1e1100 */
[----:B----4-:R-:W-:Y:S02]  /*22680*/  @P2 IMAD.MOV.U32 R4, RZ, RZ, R84 ;  /* 0x000000ffff042224 */ /* 0x010fe400078e0054 */
[----:B-----5:R-:W-:-:S05]  /*22690*/  @P2 IMAD.MOV.U32 R5, RZ, RZ, R75 ;  /* 0x000000ffff052224 */ /* 0x020fca00078e004b */
[----:B------:R0:W4:Y:S04]  /*226a0*/  @P2 LDG.E.U8 R71, desc[UR20][R4.64] ;  /* 0x0000001404472981 */ /* 0x000128000c1e1100 */
[----:B--2---:R1:W-:Y:S04]  /*226b0*/  STL [R1+0x334], R80 ;  /* 0x0003345001007387 */ /* 0x0043e80000100800 */
[----:B------:R-:W2:Y:S04]  /*226c0*/  LDL R86, [R1+0x1310] ;  /* 0x0013100001567983 */ /* 0x000ea80000100800 */
[----:B------:R-:W5:Y:S04]  /*226d0*/  LDL R82, [R1+0x131c] ;  /* 0x00131c0001527983 */ /* 0x000f680000100800 */
[----:B-1----:R-:W5:Y:S04]  /*226e0*/  LDL R80, [R1+0x130c] ;  /* 0x00130c0001507983 */ /* 0x002f680000100800 */
[----:B------:R-:W5:Y:S01]  /*226f0*/  LDL R88, [R1+0x1320] ;  /* 0x0013200001587983 */ /* 0x000f620000100800 */
[----:B------:R-:W-:Y:S01]  /*22700*/  PRMT R74, RZ, 0x7610, R74 ;  /* 0x00007610ff4a7816 */ /* 0x000fe2000000004a */
[----:B0-----:R-:W-:-:S02]  /*22710*/  @P2 IMAD.MOV.U32 R4, RZ, RZ, R92 ;  /* 0x000000ffff042224 */ /* 0x001fc400078e005c */
[----:B------:R-:W-:Y:S01]  /*22720*/  @P2 IMAD.MOV.U32 R5, RZ, RZ, R90 ;  /* 0x000000ffff052224 */ /* 0x000fe200078e005a */
[----:B------:R-:W-:Y:S01]  /*22730*/  PRMT R73, RZ, 0x7610, R73 ;  /* 0x00007610ff497816 */ /* 0x000fe20000000049 */
[----:B------:R-:W5:Y:S04]  /*22740*/  LDL R84, [R1+0x132c] ;  /* 0x00132c0001547983 */ /* 0x000f680000100800 */
[----:B------:R3:W5:Y:S01]  /*22750*/  @P2 LDG.E.U8 R74, desc[UR20][R4.64] ;  /* 0x00000014044a2981 */ /* 0x000762000c1e1100 */
[----:B------:R-:W-:Y:S01]  /*22760*/  PRMT R72, RZ, 0x7610, R72 ;  /* 0x00007610ff487816 */ /* 0x000fe20000000048 */
[----:B---3--:R-:W-:Y:S02]  /*22770*/  @P2 IMAD.MOV.U32 R4, RZ, RZ, R77 ;  /* 0x000000ffff042224 */ /* 0x008fe400078e004d */
[----:B------:R-:W-:-:S05]  /*22780*/  @P2 IMAD.MOV.U32 R5, RZ, RZ, R78 ;  /* 0x000000ffff052224 */ /* 0x000fca00078e004e */
[----:B------:R0:W3:Y:S01]  /*22790*/  @P2 LDG.E.U8 R73, desc[UR20][R4.64] ;  /* 0x0000001404492981 */ /* 0x0000e2000c1e1100 */
[----:B------:R-:W-:Y:S01]  /*227a0*/  PRMT R63, RZ, 0x7610, R63 ;  /* 0x00007610ff3f7816 */ /* 0x000fe2000000003f */
[----:B0-----:R-:W-:Y:S02]  /*227b0*/  @P2 IMAD.MOV.U32 R4, RZ, RZ, R85 ;  /* 0x000000ffff042224 */ /* 0x001fe400078e0055 */
[----:B------:R-:W-:-:S05]  /*227c0*/  @P2 IMAD.MOV.U32 R5, RZ, RZ, R79 ;  /* 0x000000ffff052224 */ /* 0x000fca00078e004f */
[----:B------:R2:W3:Y:S01]  /*227d0*/  @P2 LDG.E.U8 R72, desc[UR20][R4.64] ;  /* 0x0000001404482981 */ /* 0x0004e2000c1e1100 */
[----:B------:R-:W-:-:S03]  /*227e0*/  PRMT R67, RZ, 0x7610, R67 ;  /* 0x00007610ff437816 */ /* 0x000fc60000000043 */
[----:B----4-:R0:W-:Y:S04]  /*227f0*/  STL [R1+0x31c], R71 ;  /* 0x00031c4701007387 */ /* 0x0101e80000100800 */
[----:B------:R-:W4:Y:S04]  /*22800*/  LDL R90, [R1+0x133c] ;  /* 0x00133c00015a7983 */ /* 0x000f280000100800 */
[----:B------:R-:W4:Y:S04]  /*22810*/  LDL R92, [R1+0x1340] ;  /* 0x00134000015c7983 */ /* 0x000f280000100800 */
[----:B0-----:R-:W4:Y:S01]  /*22820*/  LDL R71, [R1+0x1330] ;  /* 0x0013300001477983 */ /* 0x001f220000100800 */
[----:B--2---:R-:W-:-:S02]  /*22830*/  @P2 IMAD.MOV.U32 R4, RZ, RZ, R86 ;  /* 0x000000ffff042224 */ /* 0x004fc400078e0056 */
[----:B-----5:R-:W-:-:S05]  /*22840*/  @P2 IMAD.MOV.U32 R5, RZ, RZ, R80 ;  /* 0x000000ffff052224 */ /* 0x020fca00078e0050 */
[----:B------:R0:W2:Y:S02]  /*22850*/  @P2 LDG.E.U8 R63, desc[UR20][R4.64] ;  /* 0x00000014043f2981 */ /* 0x0000a4000c1e1100 */
[----:B0-----:R-:W-:Y:S02]  /*22860*/  @P2 IMAD.MOV.U32 R4, RZ, RZ, R88 ;  /* 0x000000ffff042224 */ /* 0x001fe400078e0058 */
[----:B------:R-:W-:-:S05]  /*22870*/  @P2 IMAD.MOV.U32 R5, RZ, RZ, R82 ;  /* 0x000000ffff052224 */ /* 0x000fca00078e0052 */
[----:B------:R0:W5:Y:S04]  /*22880*/  @P2 LDG.E.U8 R67, desc[UR20][R4.64] ;  /* 0x0000001404432981 */ /* 0x000168000c1e1100 */
[----:B---3--:R1:W-:Y:S04]  /*22890*/  STL [R1+0x30c], R73 ;  /* 0x00030c4901007387 */ /* 0x0083e80000100800 */
[----:B------:R-:W3:Y:S04]  /*228a0*/  LDL R77, [R1+0x1350] ;  /* 0x00135000014d7983 */ /* 0x000ee80000100800 */
[----:B------:R-:W3:Y:S04]  /*228b0*/  LDL R79, [R1+0x135c] ;  /* 0x00135c00014f7983 */ /* 0x000ee80000100800 */
[----:B-1----:R-:W3:Y:S04]  /*228c0*/  LDL R73, [R1+0x134c] ;  /* 0x00134c0001497983 */ /* 0x002ee80000100800 */
[----:B------:R-:W3:Y:S04]  /*228d0*/  LDL R85, [R1+0x1360] ;  /* 0x0013600001557983 */ /* 0x000ee80000100800 */
[----:B------:R-:W-:Y:S04]  /*228e0*/  STL [R1+0x328], R76 ;  /* 0x0003284c01007387 */ /* 0x000fe80000100800 */
[----:B------:R-:W3:Y:S01]  /*228f0*/  LDL R86, [R1+0x136c] ;  /* 0x00136c0001567983 */ /* 0x000ee20000100800 */
[----:B------:R-:W-:Y:S01]  /*22900*/  PRMT R69, RZ, 0x7610, R69 ;  /* 0x00007610ff457816 */ /* 0x000fe20000000045 */
[----:B0-----:R-:W-:-:S02]  /*22910*/  @P2 IMAD.MOV.U32 R5, RZ, RZ, R84 ;  /* 0x000000ffff052224 */ /* 0x001fc400078e0054 */
[----:B----4-:R-:W-:-:S05]  /*22920*/  @P2 IMAD.MOV.U32 R4, RZ, RZ, R71 ;  /* 0x000000ffff042224 */ /* 0x010fca00078e0047 */
[----:B------:R0:W4:Y:S04]  /*22930*/  @P2 LDG.E.U8 R69, desc[UR20][R4.64] ;  /* 0x0000001404452981 */ /* 0x000128000c1e1100 */
[----:B--2---:R1:W-:Y:S04]  /*22940*/  STL [R1+0x2fc], R63 ;  /* 0x0002fc3f01007387 */ /* 0x0043e80000100800 */
[----:B------:R-:W2:Y:S04]  /*22950*/  LDL R88, [R1+0x137c] ;  /* 0x00137c0001587983 */ /* 0x000ea80000100800 */
[----:B-1----:R-:W2:Y:S04]  /*22960*/  LDL R63, [R1+0x1370] ;  /* 0x00137000013f7983 */ /* 0x002ea80000100800 */
[----:B-----5:R1:W-:Y:S04]  /*22970*/  STL [R1+0x2f0], R67 ;  /* 0x0002f04301007387 */ /* 0x0203e80000100800 */
[----:B-1----:R-:W5:Y:S01]  /*22980*/  LDL R67, [R1+0x1380] ;  /* 0x0013800001437983 */ /* 0x002f620000100800 */
[----:B------:R-:W-:Y:S01]  /*22990*/  PRMT R70, RZ, 0x7610, R70 ;  /* 0x00007610ff467816 */ /* 0x000fe20000000046 */
[----:B0-----:R-:W-:-:S02]  /*229a0*/  @P2 IMAD.MOV.U32 R4, RZ, RZ, R92 ;  /* 0x000000ffff042224 */ /* 0x001fc400078e005c */
[----:B------:R-:W-:Y:S01]  /*229b0*/  @P2 IMAD.MOV.U32 R5, RZ, RZ, R90 ;  /* 0x000000ffff052224 */ /* 0x000fe200078e005a */
[----:B------:R-:W-:-:S04]  /*229c0*/  PRMT R68, RZ, 0x7610, R68 ;  /* 0x00007610ff447816 */ /* 0x000fc80000000044 */
        /* <DEDUP_REMOVED lines=9> */
[----:B------:R-:W-:Y:S01]  /*22a60*/  PRMT R65, RZ, 0x7610, R65 ;  /* 0x00007610ff417816 */ /* 0x000fe20000000041 */
[----:B0-----:R-:W-:Y:S02]  /*22a70*/  @P2 IMAD.MOV.U32 R5, RZ, RZ, R86 ;  /* 0x000000ffff052224 */ /* 0x001fe400078e0056 */
[----:B------:R-:W-:Y:S04]  /*22a80*/  STL [R1+0x314], R74 ;  /* 0x0003144a01007387 */ /* 0x000fe80000100800 */
[----:B----4-:R0:W-:Y:S04]  /*22a90*/  STL [R1+0x2e8], R69 ;  /* 0x0002e84501007387 */ /* 0x0101e80000100800 */
[----:B------:R-:W4:Y:S04]  /*22aa0*/  LDL R71, [R1+0x1390] ;  /* 0x0013900001477983 */ /* 0x000f280000100800 */
[----:B------:R-:W3:Y:S04]  /*22ab0*/  LDL R90, [R1+0x139c] ;  /* 0x00139c00015a7983 */ /* 0x000ee80000100800 */
[----:B0-----:R-:W3:Y:S04]  /*22ac0*/  LDL R69, [R1+0x138c] ;  /* 0x00138c0001457983 */ /* 0x001ee80000100800 */
[----:B------:R-:W3:Y:S01]  /*22ad0*/  LDL R92, [R1+0x13a0] ;  /* 0x0013a000015c7983 */ /* 0x000ee20000100800 */
[----:B--2---:R-:W-:-:S05]  /*22ae0*/  @P2 IMAD.MOV.U32 R4, RZ, RZ, R63 ;  /* 0x000000ffff042224 */ /* 0x004fca00078e003f */
[----:B------:R0:W2:Y:S02]  /*22af0*/  @P2 LDG.E.U8 R59, desc[UR20][R4.64] ;  /* 0x00000014043b2981 */ /* 0x0000a4000c1e1100 */
[----:B0-----:R-:W-:Y:S02]  /*22b00*/  @P2 IMAD.MOV.U32 R5, RZ, RZ, R88 ;  /* 0x000000ffff052224 */ /* 0x001fe400078e0058 */
[----:B-----5:R-:W-:-:S05]  /*22b10*/  @P2 IMAD.MOV.U32 R4, RZ, RZ, R67 ;  /* 0x000000ffff042224 */ /* 0x020fca00078e0043 */
[----:B------:R4:W5:Y:S04]  /*22b20*/  @P2 LDG.E.U8 R65, desc[UR20][R4.64] ;  /* 0x0000001404412981 */ /* 0x000968000c1e1100 */
[----:B------:R-:W-:Y:S04]  /*22b30*/  STL [R1+0x308], R72 ;  /* 0x0003084801007387 */ /* 0x000fe80000100800 */
[----:B------:R-:W5:Y:S04]  /*22b40*/  LDL R73, [R1+0x13ac] ;  /* 0x0013ac0001497983 */ /* 0x000f680000100800 */
[----:B------:R-:W5:Y:S04]  /*22b50*/  LDL R77, [R1+0x13b0] ;  /* 0x0013b000014d7983 */ /* 0x000f680000100800 */
[----:B------:R-:W5:Y:S04]  /*22b60*/  LDL R79, [R1+0x13bc] ;  /* 0x0013bc00014f7983 */ /* 0x000f680000100800 */
[----:B------:R-:W5:Y:S01]  /*22b70*/  LDL R85, [R1+0x13c0] ;  /* 0x0013c00001557983 */ /* 0x000f620000100800 */
[----:B----4-:R-:W-:-:S02]  /*22b80*/  @P2 IMAD.MOV.U32 R4, RZ, RZ, R71 ;  /* 0x000000ffff042224 */ /* 0x010fc400078e0047 */
[----:B---3--:R-:W-:Y:S01]  /*22b90*/  @P2 IMAD.MOV.U32 R5, RZ, RZ, R69 ;  /* 0x000000ffff052224 */ /* 0x008fe200078e0045 */
[----:B--2---:R0:W-:Y:S04]  /*22ba0*/  STL [R1+0x2c4], R59 ;  /* 0x0002c43b01007387 */ /* 0x0041e80000100800 */
[----:B------:R-:W2:Y:S04]  /*22bb0*/  LDL R63, [R1+0x13d0] ;  /* 0x0013d000013f7983 */ /* 0x000ea80000100800 */
[----:B0-----:R-:W3:Y:S04]  /*22bc0*/  LDL R59, [R1+0x13cc] ;  /* 0x0013cc00013b7983 */ /* 0x001ee80000100800 */
[----:B-----5:R0:W-:Y:S04]  /*22bd0*/  STL [R1+0x2bc], R65 ;  /* 0x0002bc4101007387 */ /* 0x0201e80000100800 */
[----:B------:R-:W4:Y:S04]  /*22be0*/  LDL R67, [R1+0x13e0] ;  /* 0x0013e00001437983 */ /* 0x000f280000100800 */
[----:B0-----:R-:W5:Y:S04]  /*22bf0*/  LDL R65, [R1+0x13dc] ;  /* 0x0013dc0001417983 */ /* 0x001f680000100800 */
[----:B------:R-:W-:Y:S04]  /*22c00*/  STL [R1+0x2e0], R70 ;  /* 0x0002e04601007387 */ /* 0x000fe80000100800 */
[----:B------:R-:W5:Y:S04]  /*22c10*/  LDL R69, [R1+0x13ec] ;  /* 0x0013ec0001457983 */ /* 0x000f680000100800 */
[----:B------:R-:W5:Y:S01]  /*22c20*/  LDL R71, [R1+0x13f0] ;  /* 0x0013f00001477983 */ /* 0x000f620000100800 */
[----:B------:R-:W-:-:S02]  /*22c30*/  PRMT R64, RZ, 0x7610, R64 ;  /* 0x00007610ff407816 */ /* 0x000fc40000000040 */
[----:B------:R-:W-:-:S04]  /*22c40*/  PRMT R62, RZ, 0x7610, R62 ;  /* 0x00007610ff3e7816 */ /* 0x000fc8000000003e */
[----:B------:R0:W5:Y:S01]  /*22c50*/  @P2 LDG.E.U8 R64, desc[UR20][R4.64] ;  /* 0x0000001404402981 */ /* 0x000162000c1e1100 */
[----:B------:R-:W-:Y:S01]  /*22c60*/  PRMT R57, RZ, 0x7610, R57 ;  /* 0x00007610ff397816 */ /* 0x000fe20000000039 */
[----:B0-----:R-:W-:Y:S02]  /*22c70*/  @P2 IMAD.MOV.U32 R4, RZ, RZ, R92 ;  /* 0x000000ffff042224 */ /* 0x001fe400078e005c */
[----:B------:R-:W-:-:S05]  /*22c80*/  @P2 IMAD.MOV.U32 R5, RZ, RZ, R90 ;  /* 0x000000ffff052224 */ /* 0x000fca00078e005a */
        /* <DEDUP_REMOVED lines=9> */
[----:B------:R-:W-:Y:S02]  /*22d20*/  PRMT R49, RZ, 0x7610, R49 ;  /* 0x00007610ff317816 */ /* 0x000fe40000000031 */
[----:B------:R-:W-:Y:S01]  /*22d30*/  PRMT R61, RZ, 0x7610, R61 ;  /* 0x00007610ff3d7816 */ /* 0x000fe2000000003d */
[----:B------:R-:W-:Y:S04]  /*22d40*/  STL [R1+0x2d8], R68 ;  /* 0x0002d84401007387 */ /* 0x000fe80000100800 */
[----:B------:R-:W5:Y:S04]  /*22d50*/  LDL R73, [R1+0x13fc] ;  /* 0x0013fc0001497983 */ /* 0x000f680000100800 */
[----:B------:R-:W-:Y:S04]  /*22d60*/  STL [R1+0x2d0], R66 ;  /* 0x0002d04201007387 */ /* 0x000fe80000100800 */
[----:B------:R-:W5:Y:S04]  /*22d70*/  LDL R77, [R1+0x1400] ;  /* 0x00140000014d7983 */ /* 0x000f680000100800 */
[----:B------:R-:W5:Y:S04]  /*22d80*/  LDL R79, [R1+0x140c] ;  /* 0x00140c00014f7983 */ /* 0x000f680000100800 */
[----:B------:R-:W5:Y:S04]  /*22d90*/  LDL R85, [R1+0x1410] ;  /* 0x0014100001557983 */ /* 0x000f680000100800 */
[----:B------:R-:W5:Y:S01]  /*22da0*/  LDL R92, [R1+0x141c] ;  /* 0x00141c00015c7983 */ /* 0x000f620000100800 */
[----:B--2---:R-:W-:-:S02]  /*22db0*/  @P2 IMAD.MOV.U32 R4, RZ, RZ, R63 ;  /* 0x000000ffff042224 */ /* 0x004fc400078e003f */
[----:B---3--:R-:W-:-:S05]  /*22dc0*/  @P2 IMAD.MOV.U32 R5, RZ, RZ, R59 ;  /* 0x000000ffff052224 */ /* 0x008fca00078e003b */
[----:B------:R4:W2:Y:S02]  /*22dd0*/  @P2 LDG.E.U8 R51, desc[UR20][R4.64] ;  /* 0x0000001404332981 */ /* 0x0008a4000c1e1100 */
[----:B----4-:R-:W-:Y:S02]  /*22de0*/  @P2 IMAD.MOV.U32 R4, RZ, RZ, R67 ;  /* 0x000000ffff042224 */ /* 0x010fe400078e0043 */
[----:B-----5:R-:W-:-:S05]  /*22df0*/  @P2 IMAD.MOV.U32 R5, RZ, RZ, R65 ;  /* 0x000000ffff052224 */ /* 0x020fca00078e0041 */
[----:B------:R0:W3:Y:S02]  /*22e00*/  @P2 LDG.E.U8 R49, desc[UR20][R4.64] ;  /* 0x0000001404312981 */ /* 0x0000e4000c1e1100 */
[----:B0-----:R-:W-:Y:S02]  /*22e10*/  @P2 IMAD.MOV.U32 R4, RZ, RZ, R71 ;  /* 0x000000ffff042224 */ /* 0x001fe400078e0047 */
[----:B------:R-:W-:-:S05]  /*22e20*/  @P2 IMAD.MOV.U32 R5, RZ, RZ, R69 ;  /* 0x000000ffff052224 */ /* 0x000fca00078e0045 */
[----:B------:R0:W4:Y:S04]  /*22e30*/  @P2 LDG.E.U8 R61, desc[UR20][R4.64] ;  /* 0x00000014043d2981 */ /* 0x000128000c1e1100 */
[----:B------:R1:W-:Y:S04]  /*22e40*/  STL [R1+0x2a4], R57 ;  /* 0x0002a43901007387 */ /* 0x0003e80000100800 */
[----:B-1----:R-:W5:Y:S04]  /*22e50*/  LDL R57, [R1+0x1420] ;  /* 0x0014200001397983 */ /* 0x002f680000100800 */
[----:B------:R1:W-:Y:S04]  /*22e60*/  STL [R1+0x29c], R53 ;  /* 0x00029c3501007387 */ /* 0x0003e80000100800 */
[----:B-1----:R-:W5:Y:S04]  /*22e70*/  LDL R53, [R1+0x142c] ;  /* 0x00142c0001357983 */ /* 0x002f680000100800 */
[----:B------:R-:W-:Y:S01]  /*22e80*/  STL [R1+0x2b4], R64 ;  /* 0x0002b44001007387 */ /* 0x000fe20000100800 */
[----:B------:R-:W-:Y:S01]  /*22e90*/  PRMT R60, RZ, 0x7610, R60 ;  /* 0x00007610ff3c7816 */ /* 0x000fe2000000003c */
[----:B0-----:R-:W-:-:S02]  /*22ea0*/  @P2 IMAD.MOV.U32 R4, RZ, RZ, R77 ;  /* 0x000000ffff042224 */ /* 0x001fc400078e004d */
[----:B------:R-:W-:-:S05]  /*22eb0*/  @P2 IMAD.MOV.U32 R5, RZ, RZ, R73 ;  /* 0x000000ffff052224 */ /* 0x000fca00078e0049 */
[----:B------:R0:W5:Y:S02]  /*22ec0*/  @P2 LDG.E.U8 R60, desc[UR20][R4.64] ;  /* 0x00000014043c2981 */ /* 0x000164000c1e1100 */
[----:B0-----:R-:W-:Y:S02]  /*22ed0*/  @P2 IMAD.MOV.U32 R4, RZ, RZ, R85 ;  /* 0x000000ffff042224 */ /* 0x001fe400078e0055 */
[----:B------:R-:W-:Y:S01]  /*22ee0*/  @P2 IMAD.MOV.U32 R5, RZ, RZ, R79 ;  /* 0x000000ffff052224 */ /* 0x000fe200078e004f */
[----:B--2---:R0:W-:Y:S04]  /*22ef0*/  STL [R1+0x294], R51 ;  /* 0x0002943301007387 */ /* 0x0041e80000100800 */
[----:B0-----:R-:W2:Y:S04]  /*22f00*/  LDL R51, [R1+0x1430] ;  /* 0x0014300001337983 */ /* 0x001ea80000100800 */
[----:B---3--:R0:W-:Y:S04]  /*22f10*/  STL [R1+0x288], R49 ;  /* 0x0002883101007387 */ /* 0x0081e80000100800 */
[----:B------:R-:W3:Y:S04]  /*22f20*/  LDL R59, [R1+0x1440] ;  /* 0x00144000013b7983 */ /* 0x000ee80000100800 */
[----:B0-----:R-:W3:Y:S04]  /*22f30*/  LDL R49, [R1+0x143c] ;  /* 0x00143c0001317983 */ /* 0x001ee80000100800 */
[----:B------:R-:W-:Y:S04]  /*22f40*/  STL [R1+0x2ac], R62 ;  /* 0x0002ac3e01007387 */ /* 0x000fe80000100800 */
[----:B----4-:R0:W-:Y:S04]  /*22f50*/  STL [R1+0x284], R61 ;  /* 0x0002843d01007387 */ /* 0x0101e80000100800 */
[----:B------:R-:W4:Y:S04]  /*22f60*/  LDL R63, [R1+0x1450] ;  /* 0x00145000013f7983 */ /* 0x000f280000100800 */
[----:B------:R-:W4:Y:S04]  /*22f70*/  LDL R65, [R1+0x145c] ;  /* 0x00145c0001417983 */ /* 0x000f280000100800 */
[----:B0-----:R-:W4:Y:S04]  /*22f80*/  LDL R61, [R1+0x144c] ;  /* 0x00144c00013d7983 */ /* 0x001f280000100800 */
[----:B------:R-:W4:Y:S04]  /*22f90*/  LDL R67, [R1+0x1460] ;  /* 0x0014600001437983 */ /* 0x000f280000100800 */
[----:B------:R-:W4:Y:S04]  /*22fa0*/  LDL R69, [R1+0x146c] ;  /* 0x00146c0001457983 */ /* 0x000f280000100800 */
[----:B------:R-:W4:Y:S04]  /*22fb0*/  LDL R71, [R1+0x1470] ;  /* 0x0014700001477983 */ /* 0x000f280000100800 */
[----:B------:R-:W4:Y:S04]  /*22fc0*/  LDL R73, [R1+0x147c] ;  /* 0x00147c0001497983 */ /* 0x000f280000100800 */
[----:B------:R-:W4:Y:S04]  /*22fd0*/  LDL R77, [R1+0x1480] ;  /* 0x00148000014d7983 */ /* 0x000f280000100800 */
[----:B------:R-:W4:Y:S04]  /*22fe0*/  LDL R79, [R1+0x148c] ;  /* 0x00148c00014f7983 */ /* 0x000f280000100800 */
[----:B------:R-:W4:Y:S01]  /*22ff0*/  LDL R85, [R1+0x1490] ;  /* 0x0014900001557983 */ /* 0x000f220000100800 */
[----:B------:R-:W-:-:S02]  /*23000*/  PRMT R58, RZ, 0x7610, R58 ;  /* 0x00007610ff3a7816 */ /* 0x000fc4000000003a */
[----:B------:R-:W-:-:S04]  /*23010*/  PRMT R55, RZ, 0x7610, R55 ;  /* 0x00007610ff377816 */ /* 0x000fc80000000037 */
[----:B------:R5:W4:Y:S01]  /*23020*/  @P2 LDG.E.U8 R58, desc[UR20][R4.64] ;  /* 0x00000014043a2981 */ /* 0x000b22000c1e1100 */
[----:B------:R-:W-:Y:S01]  /*23030*/  PRMT R48, RZ, 0x7610, R48 ;  /* 0x00007610ff307816 */ /* 0x000fe20000000030 */
[----:B-----5:R-:W-:Y:S02]  /*23040*/  @P2 IMAD.MOV.U32 R4, RZ, RZ, R57 ;  /* 0x000000ffff042224 */ /* 0x020fe400078e0039 */
[----:B------:R-:W-:-:S05]  /*23050*/  @P2 IMAD.MOV.U32 R5, RZ, RZ, R92 ;  /* 0x000000ffff052224 */ /* 0x000fca00078e005c */
[----:B------:R0:W5:Y:S01]  /*23060*/  @P2 LDG.E.U8 R55, desc[UR20][R4.64] ;  /* 0x0000001404372981 */ /* 0x000162000c1e1100 */
[----:B------:R-:W-:Y:S01]  /*23070*/  PRMT R47, RZ, 0x7610, R47 ;  /* 0x00007610ff2f7816 */ /* 0x000fe2000000002f */
[----:B0-----:R-:W-:Y:S01]  /*23080*/  @P2 IMAD.MOV.U32 R5, RZ, RZ, R53 ;  /* 0x000000ffff052224 */ /* 0x001fe200078e0035 */
[----:B------:R-:W-:Y:S02]  /*23090*/  PRMT R46, RZ, 0x7610, R46 ;  /* 0x00007610ff2e7816 */ /* 0x000fe4000000002e */
[----:B------:R-:W-:Y:S02]  /*230a0*/  PRMT R45, RZ, 0x7610, R45 ;  /* 0x00007610ff2d7816 */ /* 0x000fe4000000002d */
[----:B------:R-:W-:Y:S02]  /*230b0*/  PRMT R44, RZ, 0x7610, R44 ;  /* 0x00007610ff2c7816 */ /* 0x000fe4000000002c */
[----:B------:R-:W-:Y:S02]  /*230c0*/  PRMT R43, RZ, 0x7610, R43 ;  /* 0x00007610ff2b7816 */ /* 0x000fe4000000002b */
[----:B------:R-:W-:-:S02]  /*230d0*/  PRMT R42, RZ, 0x7610, R42 ;  /* 0x00007610ff2a7816 */ /* 0x000fc4000000002a */
[----:B------:R-:W-:Y:S02]  /*230e0*/  PRMT R41, RZ, 0x7610, R41 ;  /* 0x00007610ff297816 */ /* 0x000fe40000000029 */
        /* <DEDUP_REMOVED lines=8> */
[----:B------:R-:W-:Y:S01]  /*23170*/  PRMT R11, RZ, 0x7610, R11 ;  /* 0x00007610ff0b7816 */ /* 0x000fe2000000000b */
[----:B--2---:R-:W-:-:S05]  /*23180*/  @P2 IMAD.MOV.U32 R4, RZ, RZ, R51 ;  /* 0x000000ffff042224 */ /* 0x004fca00078e0033 */
[----:B------:R3:W2:Y:S02]  /*23190*/  @P2 LDG.E.U8 R48, desc[UR20][R4.64] ;  /* 0x0000001404302981 */ /* 0x0006a4000c1e1100 */
[----:B---3--:R-:W-:Y:S02]  /*231a0*/  @P2 IMAD.MOV.U32 R4, RZ, RZ, R59 ;  /* 0x000000ffff042224 */ /* 0x008fe400078e003b */
[----:B------:R-:W-:-:S05]  /*231b0*/  @P2 IMAD.MOV.U32 R5, RZ, RZ, R49 ;  /* 0x000000ffff052224 */ /* 0x000fca00078e0031 */
[----:B------:R4:W3:Y:S02]  /*231c0*/  @P2 LDG.E.U8 R47, desc[UR20][R4.64] ;  /* 0x00000014042f2981 */ /* 0x0008e4000c1e1100 */
[----:B----4-:R-:W-:Y:S02]  /*231d0*/  @P2 IMAD.MOV.U32 R4, RZ, RZ, R63 ;  /* 0x000000ffff042224 */ /* 0x010fe400078e003f */
[----:B------:R-:W-:-:S05]  /*231e0*/  @P2 IMAD.MOV.U32 R5, RZ, RZ, R61 ;  /* 0x000000ffff052224 */ /* 0x000fca00078e003d */
[----:B------:R0:W4:Y:S02]  /*231f0*/  @P2 LDG.E.U8 R46, desc[UR20][R4.64] ;  /* 0x00000014042e2981 */ /* 0x000124000c1e1100 */
[----:B0-----:R-:W-:Y:S02]  /*23200*/  @P2 IMAD.MOV.U32 R4, RZ, RZ, R67 ;  /* 0x000000ffff042224 */ /* 0x001fe400078e0043 */
[----:B------:R-:W-:-:S05]  /*23210*/  @P2 IMAD.MOV.U32 R5, RZ, RZ, R65 ;  /* 0x000000ffff052224 */ /* 0x000fca00078e0041 */
[----:B------:R0:W2:Y:S02]  /*23220*/  @P2 LDG.E.U8 R45, desc[UR20][R4.64] ;  /* 0x00000014042d2981 */ /* 0x0000a4000c1e1100 */
[----:B0-----:R-:W-:Y:S02]  /*23230*/  @P2 IMAD.MOV.U32 R4, RZ, RZ, R71 ;  /* 0x000000ffff042224 */ /* 0x001fe400078e0047 */
[----:B------:R-:W-:-:S05]  /*23240*/  @P2 IMAD.MOV.U32 R5, RZ, RZ, R69 ;  /* 0x000000ffff052224 */ /* 0x000fca00078e0045 */
[----:B------:R0:W4:Y:S02]  /*23250*/  @P2 LDG.E.U8 R44, desc[UR20][R4.64] ;  /* 0x00000014042c2981 */ /* 0x000124000c1e1100 */
        /* <DEDUP_REMOVED lines=35> */
[----:B------:R0:W4:Y:S01]  /*23490*/  @P2 LDG.E.U8 R11, desc[UR20][R4.64] ;  /* 0x00000014040b2981 */ /* 0x000122000c1e1100 */
[----:B------:R-:W-:Y:S02]  /*234a0*/  ISETP.GE.AND P4, PT, R3, RZ, PT ;  /* 0x000000ff0300720c */ /* 0x000fe40003f86270 */
[----:B------:R-:W1:Y:S01]  /*234b0*/  LDC R3, c[0x0][0x3a0] ;  /* 0x0000e800ff037b82 */ /* 0x000e620000000800 */
[----:B------:R-:W-:Y:S01]  /*234c0*/  PRMT R8, RZ, 0x7610, R8 ;  /* 0x00007610ff087816 */ /* 0x000fe20000000008 */
[----:B0-----:R-:W-:Y:S02]  /*234d0*/  @P2 IMAD.MOV.U32 R4, RZ, RZ, R23 ;  /* 0x000000ffff042224 */ /* 0x001fe400078e0017 */
[----:B------:R-:W-:Y:S01]  /*234e0*/  @P2 IMAD.MOV.U32 R5, RZ, RZ, R24 ;  /* 0x000000ffff052224 */ /* 0x000fe200078e0018 */
[----:B------:R-:W-:-:S04]  /*234f0*/  PRMT R7, RZ, 0x7610, R7 ;  /* 0x00007610ff077816 */ /* 0x000fc80000000007 */
[----:B------:R0:W4:Y:S01]  /*23500*/  @P2 LDG.E.U8 R8, desc[UR20][R4.64] ;  /* 0x0000001404082981 */ /* 0x000122000c1e1100 */
[----:B------:R-:W-:Y:S01]  /*23510*/  PRMT R6, RZ, 0x7610, R6 ;  /* 0x00007610ff067816 */ /* 0x000fe20000000006 */
[----:B0-----:R-:W-:Y:S02]  /*23520*/  @P2 IMAD.MOV.U32 R4, RZ, RZ, R21 ;  /* 0x000000ffff042224 */ /* 0x001fe400078e0015 */
[----:B------:R-:W-:-:S05]  /*23530*/  @P2 IMAD.MOV.U32 R5, RZ, RZ, R22 ;  /* 0x000000ffff052224 */ /* 0x000fca00078e0016 */
[----:B------:R0:W4:Y:S01]  /*23540*/  @P2 LDG.E.U8 R7, desc[UR20][R4.64] ;  /* 0x0000001404072981 */ /* 0x000122000c1e1100 */
[----:B-1----:R-:W-:Y:S02]  /*23550*/  ISETP.GT.AND P0, PT, R3, UR12, P0 ;  /* 0x0000000c03007c0c */ /* 0x002fe40008704270 */
[----:B------:R-:W-:Y:S01]  /*23560*/  PRMT R3, RZ, 0x7610, R3 ;  /* 0x00007610ff037816 */ /* 0x000fe20000000003 */
[----:B0-----:R-:W-:Y:S02]  /*23570*/  @P2 IMAD.MOV.U32 R4, RZ, RZ, R32 ;  /* 0x000000ffff042224 */ /* 0x001fe400078e0020 */
[----:B------:R-:W-:Y:S01]  /*23580*/  @P2 IMAD.MOV.U32 R5, RZ, RZ, R33 ;  /* 0x000000ffff052224 */ /* 0x000fe200078e0021 */
[----:B------:R-:W-:Y:S04]  /*23590*/  STL [R1+0x278], R60 ;  /* 0x0002783c01007387 */ /* 0x000fe80000100800 */
[----:B------:R0:W4:Y:S01]  /*235a0*/  @P2 LDG.E.U8 R6, desc[UR20][R4.64] ;  /* 0x0000001404062981 */ /* 0x000122000c1e1100 */
[----:B------:R-:W-:-:S03]  /*235b0*/  PRMT R2, RZ, 0x7610, R2 ;  /* 0x00007610ff027816 */ /* 0x000fc60000000002 */
[----:B------:R-:W-:Y:S01]  /*235c0*/  STL [R1+0x270], R58 ;  /* 0x0002703a01007387 */ /* 0x000fe20000100800 */
[----:B0-----:R-:W-:Y:S02]  /*235d0*/  @P2 IMAD.MOV.U32 R4, RZ, RZ, R50 ;  /* 0x000000ffff042224 */ /* 0x001fe400078e0032 */
[----:B------:R-:W-:Y:S01]  /*235e0*/  @P2 IMAD.MOV.U32 R5, RZ, RZ, R52 ;  /* 0x000000ffff052224 */ /* 0x000fe200078e0034 */
[----:B-----5:R-:W-:Y:S04]  /*235f0*/  STL [R1+0x268], R55 ;  /* 0x0002683701007387 */ /* 0x020fe80000100800 */
[----:B------:R-:W5:Y:S04]  /*23600*/  LDL.LU R20, [R1+0x1d94] ;  /* 0x001d940001147983 */ /* 0x000f680000300800 */
[----:B--2---:R-:W-:Y:S04]  /*23610*/  STL [R1+0x264], R48 ;  /* 0x0002643001007387 */ /* 0x004fe80000100800 */
[----:B------:R0:W2:Y:S04]  /*23620*/  @P2 LDG.E.U8 R3, desc[UR20][R4.64] ;  /* 0x0000001404032981 */ /* 0x0000a8000c1e1100 */
[----:B---3--:R-:W-:Y:S04]  /*23630*/  STL [R1+0x260], R47 ;  /* 0x0002602f01007387 */ /* 0x008fe80000100800 */
[----:B----4-:R-:W-:Y:S01]  /*23640*/  STL [R1+0x24c], R46 ;  /* 0x00024c2e01007387 */ /* 0x010fe20000100800 */
[----:B0-----:R-:W-:-:S02]  /*23650*/  @P2 IMAD.MOV.U32 R4, RZ, RZ, R30 ;  /* 0x000000ffff042224 */ /* 0x001fc400078e001e */
[----:B------:R-:W-:Y:S01]  /*23660*/  @P2 IMAD.MOV.U32 R5, RZ, RZ, R15 ;  /* 0x000000ffff052224 */ /* 0x000fe200078e000f */
[----:B------:R-:W-:Y:S01]  /*23670*/  STL [R1+0x240], R45 ;  /* 0x0002402d01007387 */ /* 0x000fe20000100800 */
[----:B------:R-:W-:-:S03]  /*23680*/  PRMT R0, RZ, 0x7610, R0 ;  /* 0x00007610ff007816 */ /* 0x000fc60000000000 */
[----:B------:R0:W3:Y:S04]  /*23690*/  @P2 LDG.E.U8 R2, desc[UR20][R4.64] ;  /* 0x0000001404022981 */ /* 0x0000e8000c1e1100 */
[----:B------:R-:W-:Y:S01]  /*236a0*/  STL [R1+0x238], R44 ;  /* 0x0002382c01007387 */ /* 0x000fe20000100800 */
[----:B0-----:R-:W-:Y:S02]  /*236b0*/  @P2 IMAD.MOV.U32 R4, RZ, RZ, R29 ;  /* 0x000000ffff042224 */ /* 0x001fe400078e001d */
[----:B------:R-:W-:-:S05]  /*236c0*/  @P2 IMAD.MOV.U32 R5, RZ, RZ, R10 ;  /* 0x000000ffff052224 */ /* 0x000fca00078e000a */
[----:B------:R-:W4:Y:S04]  /*236d0*/  @P2 LDG.E.U8 R0, desc[UR20][R4.64] ;  /* 0x0000001404002981 */ /* 0x000f28000c1e1100 */
[----:B------:R-:W-:Y:S04]  /*236e0*/  STL [R1+0x22c], R43 ;  /* 0x00022c2b01007387 */ /* 0x000fe80000100800 */
[----:B------:R-:W-:Y:S04]  /*236f0*/  STL [R1+0x224], R42 ;  /* 0x0002242a01007387 */ /* 0x000fe80000100800 */
[----:B------:R-:W-:Y:S04]  /*23700*/  STL [R1+0x218], R41 ;  /* 0x0002182901007387 */ /* 0x000fe80000100800 */
[----:B------:R-:W-:Y:S04]  /*23710*/  STL [R1+0x20c], R35 ;  /* 0x00020c2301007387 */ /* 0x000fe80000100800 */
[----:B------:R-:W-:Y:S04]  /*23720*/  STL [R1+0x208], R19 ;  /* 0x0002081301007387 */ /* 0x000fe80000100800 */
[----:B------:R-:W-:Y:S04]  /*23730*/  STL [R1+0x1fc], R18 ;  /* 0x0001fc1201007387 */ /* 0x000fe80000100800 */
[----:B------:R-:W5:Y:S04]  /*23740*/  LDL.LU R28, [R1+0x254] ;  /* 0x00025400011c7983 */ /* 0x000f680000300800 */
[----:B------:R-:W5:Y:S04]  /*23750*/  LDL.LU R27, [R1+0x258] ;  /* 0x00025800011b7983 */ /* 0x000f680000300800 */
[----:B------:R-:W5:Y:S04]  /*23760*/  LDL.LU R26, [R1+0x25c] ;  /* 0x00025c00011a7983 */ /* 0x000f680000300800 */
[----:B------:R-:W-:Y:S04]  /*23770*/  STL [R1+0x1f4], R17 ;  /* 0x0001f41101007387 */ /* 0x000fe80000100800 */
[----:B------:R-:W5:Y:S04]  /*23780*/  LDL.LU R25, [R1+0x26c] ;  /* 0x00026c0001197983 */ /* 0x000f680000300800 */
[----:B------:R-:W5:Y:S04]  /*23790*/  LDL.LU R24, [R1+0x274] ;  /* 0x0002740001187983 */ /* 0x000f680000300800 */
[----:B------:R-:W5:Y:S04]  /*237a0*/  LDL.LU R23, [R1+0x27c] ;  /* 0x00027c0001177983 */ /* 0x000f680000300800 */
[----:B------:R-:W5:Y:S04]  /*237b0*/  LDL.LU R22, [R1+0x280] ;  /* 0x0002800001167983 */ /* 0x000f680000300800 */
[----:B------:R-:W-:Y:S04]  /*237c0*/  STL [R1+0x1ec], R16 ;  /* 0x0001ec1001007387 */ /* 0x000fe80000100800 */
        /* <DEDUP_REMOVED lines=12> */
[----:B------:R-:W5:Y:S01]  /*23890*/  LDL.LU R50, [R1+0x2c8] ;  /* 0x0002c80001327983 */ /* 0x000f620000300800 */
[----:B------:R-:W-:-:S03]  /*238a0*/  PRMT R9, RZ, 0x7610, R9 ;  /* 0x00007610ff097816 */ /* 0x000fc60000000009 */
[----:B------:R-:W-:Y:S04]  /*238b0*/  STL [R1+0x1b4], R8 ;  /* 0x0001b40801007387 */ /* 0x000fe80000100800 */
[----:B------:R-:W-:Y:S04]  /*238c0*/  STL [R1+0x1a4], R7 ;  /* 0x0001a40701007387 */ /* 0x000fe80000100800 */
[----:B------:R-:W-:Y:S04]  /*238d0*/  STL [R1+0x1d70], R9 ;  /* 0x001d700901007387 */ /* 0x000fe80000100800 */
[----:B---3--:R5:W-:Y:S04]  /*238e0*/  STL [R1+0xf4], R2 ;  /* 0x0000f40201007387 */ /* 0x008be80000100800 */
[----:B----4-:R0:W-:Y:S04]  /*238f0*/  STL [R1+0xf0], R0 ;  /* 0x0000f00001007387 */ /* 0x0101e80000100800 */
[----:B--2---:R1:W-:Y:S01]  /*23900*/  STL [R1+0x17c], R3 ;  /* 0x00017c0301007387 */ /* 0x0043e20000100800 */
[----:B-----5:R-:W-:-:S02]  /*23910*/  SEL R2, R20, R28, !P3 ;  /* 0x0000001c14027207 */ /* 0x020fc40005800000 */
[----:B0-----:R-:W-:-:S03]  /*23920*/  SEL R0, R20, R27, !P3 ;  /* 0x0000001b14007207 */ /* 0x001fc60005800000 */
[----:B------:R0:W-:Y:S01]  /*23930*/  STL [R1+0x38], R2 ;  /* 0x0000380201007387 */ /* 0x0001e20000100800 */
[----:B-1----:R-:W-:-:S03]  /*23940*/  SEL R3, R20, R26, !P3 ;  /* 0x0000001a14037207 */ /* 0x002fc60005800000 */
[----:B------:R1:W-:Y:S04]  /*23950*/  STL [R1+0x34], R0 ;  /* 0x0000340001007387 */ /* 0x0003e80000100800 */
[----:B------:R2:W-:Y:S01]  /*23960*/  STL [R1+0x30], R3 ;  /* 0x0000300301007387 */ /* 0x0005e20000100800 */
[----:B0-----:R-:W-:-:S03]  /*23970*/  SEL R2, R20, R25, !P3 ;  /* 0x0000001914027207 */ /* 0x001fc60005800000 */
[----:B------:R-:W-:Y:S01]  /*23980*/  STL [R1+0x194], R6 ;  /* 0x0001940601007387 */ /* 0x000fe20000100800 */
[----:B-1----:R-:W-:-:S03]  /*23990*/  SEL R0, R20, R24, !P3 ;  /* 0x0000001814007207 */ /* 0x002fc60005800000 */
[----:B------:R0:W-:Y:S01]  /*239a0*/  STL [R1+0x2c], R2 ;  /* 0x00002c0201007387 */ /* 0x0001e20000100800 */
[----:B--2---:R-:W-:-:S03]  /*239b0*/  SEL R3, R20, R23, !P3 ;  /* 0x0000001714037207 */ /* 0x004fc60005800000 */
[----:B------:R1:W-:Y:S01]  /*239c0*/  STL [R1+0x28], R0 ;  /* 0x0000280001007387 */ /* 0x0003e20000100800 */
[----:B0-----:R-:W-:-:S03]  /*239d0*/  SEL R2, R20, R22, !P3 ;  /* 0x0000001614027207 */ /* 0x001fc60005800000 */
[----:B------:R-:W-:Y:S01]  /*239e0*/  STL [R1+0x24], R3 ;  /* 0x0000240301007387 */ /* 0x000fe20000100800 */
[C---:B-1----:R-:W-:Y:S02]  /*239f0*/  SEL R0, R20.reuse, R21, !P3 ;  /* 0x0000001514007207 */ /* 0x042fe40005800000 */
[C---:B------:R-:W-:Y:S01]  /*23a00*/  SEL R9, R20.reuse, R31, !P3 ;  /* 0x0000001f14097207 */ /* 0x040fe20005800000 */
[----:B------:R-:W-:Y:S04]  /*23a10*/  STL [R1+0x20], R2 ;  /* 0x0000200201007387 */ /* 0x000fe80000100800 */
[----:B------:R-:W-:Y:S01]  /*23a20*/  STL [R1+0x1d74], R9 ;  /* 0x001d740901007387 */ /* 0x000fe20000100800 */
[----:B------:R-:W-:-:S03]  /*23a30*/  SEL R76, R20, R32, !P3 ;  /* 0x00000020144c7207 */ /* 0x000fc60005800000 */
[----:B------:R0:W-:Y:S01]  /*23a40*/  STL [R1+0x1c], R0 ;  /* 0x00001c0001007387 */ /* 0x0001e20000100800 */
[----:B------:R-:W-:-:S03]  /*23a50*/  SEL R6, R20, R34, !P3 ;  /* 0x0000002214067207 */ /* 0x000fc60005800000 */
[----:B------:R-:W-:Y:S04]  /*23a60*/  STL [R1+0x1d78], R76 ;  /* 0x001d784c01007387 */ /* 0x000fe80000100800 */
[----:B------:R-:W-:Y:S01]  /*23a70*/  STL [R1+0x1d7c], R6 ;  /* 0x001d7c0601007387 */ /* 0x000fe20000100800 */
[C---:B------:R-:W-:Y:S02]  /*23a80*/  SEL R74, R20.reuse, R36, !P3 ;  /* 0x00000024144a7207 */ /* 0x040fe40005800000 */
[----:B------:R-:W-:-:S03]  /*23a90*/  SEL R7, R20, R33, !P3 ;  /* 0x0000002114077207 */ /* 0x000fc60005800000 */
[----:B------:R-:W-:Y:S04]  /*23aa0*/  STL [R1+0x1d80], R74 ;  /* 0x001d804a01007387 */ /* 0x000fe80000100800 */
[----:B------:R-:W-:Y:S01]  /*23ab0*/  STL [R1+0x1d84], R7 ;  /* 0x001d840701007387 */ /* 0x000fe20000100800 */
[C---:B0-----:R-:W-:Y:S02]  /*23ac0*/  SEL R0, R20.reuse, R56, !P3 ;  /* 0x0000003814007207 */ /* 0x041fe40005800000 */
[----:B------:R-:W-:-:S03]  /*23ad0*/  SEL R2, R20, R52, !P3 ;  /* 0x0000003414027207 */ /* 0x000fc60005800000 */
[----:B------:R-:W-:Y:S04]  /*23ae0*/  STL [R1+0x1d88], R0 ;  /* 0x001d880001007387 */ /* 0x000fe80000100800 */
[----:B------:R-:W-:Y:S04]  /*23af0*/  STL [R1+0x1d8c], R2 ;  /* 0x001d8c0201007387 */ /* 0x000fe80000100800 */
[----:B------:R-:W2:Y:S04]  /*23b00*/  LDL.LU R79, [R1+0x2cc] ;  /* 0x0002cc00014f7983 */ /* 0x000ea80000300800 */
[----:B------:R-:W3:Y:S04]  /*23b10*/  LDL.LU R91, [R1+0x2d4] ;  /* 0x0002d400015b7983 */ /* 0x000ee80000300800 */
[----:B------:R-:W4:Y:S04]  /*23b20*/  LDL.LU R81, [R1+0x2dc] ;  /* 0x0002dc0001517983 */ /* 0x000f280000300800 */
[----:B------:R-:W5:Y:S04]  /*23b30*/  LDL.LU R89, [R1+0x2e4] ;  /* 0x0002e40001597983 */ /* 0x000f680000300800 */
[----:B------:R-:W3:Y:S04]  /*23b40*/  LDL.LU R83, [R1+0x2ec] ;  /* 0x0002ec0001537983 */ /* 0x000ee80000300800 */
        /* <DEDUP_REMOVED lines=23> */
[----:B------:R-:W-:-:S03]  /*23cc0*/  SEL R93, R20, R50, !P3 ;  /* 0x00000032145d7207 */ /* 0x000fc60005800000 */
[----:B------:R-:W5:Y:S04]  /*23cd0*/  LDL.LU R52, [R1+0x804] ;  /* 0x0008040001347983 */ /* 0x000f680000300800 */
[----:B------:R-:W5:Y:S04]  /*23ce0*/  LDL.LU R50, [R1+0x80c] ;  /* 0x00080c0001327983 */ /* 0x000f680000300800 */
[----:B------:R0:W-:Y:S04]  /*23cf0*/  STL [R1+0x1d90], R93 ;  /* 0x001d905d01007387 */ /* 0x0001e80000100800 */
[----:B------:R-:W5:Y:S04]  /*23d00*/  LDL.LU R8, [R1+0x810] ;  /* 0x0008100001087983 */ /* 0x000f680000300800 */
[----:B------:R-:W5:Y:S04]  /*23d10*/  LDL.LU R59, [R1+0x81c] ;  /* 0x00081c00013b7983 */ /* 0x000f680000300800 */
[----:B------:R-:W5:Y:S04]  /*23d20*/  LDL.LU R17, [R1+0x848] ;  /* 0x0008480001117983 */ /* 0x000f680000300800 */
[----:B------:R-:W5:Y:S01]  /*23d30*/  LDL.LU R14, [R1+0x838] ;  /* 0x00083800010e7983 */ /* 0x000f620000300800 */
[----:B--2---:R-:W-:-:S02]  /*23d40*/  SEL R92, R20, R79, !P3 ;  /* 0x0000004f145c7207 */ /* 0x004fc40005800000 */
[C---:B----4-:R-:W-:Y:S02]  /*23d50*/  SEL R90, R20.reuse, R81, !P3 ;  /* 0x00000051145a7207 */ /* 0x050fe40005800000 */
[C---:B---3--:R-:W-:Y:S02]  /*23d60*/  SEL R88, R20.reuse, R83, !P3 ;  /* 0x0000005314587207 */ /* 0x048fe40005800000 */
        /* <DEDUP_REMOVED lines=16> */
[----:B------:R-:W2:Y:S01]  /*23e70*/  LDL.LU R56, [R1+0x83c] ;  /* 0x00083c0001387983 */ /* 0x000ea20000300800 */
[----:B------:R-:W-:-:S03]  /*23e80*/  SEL R62, R20, R52, !P3 ;  /* 0x00000034143e7207 */ /* 0x000fc60005800000 */
[----:B------:R-:W3:Y:S04]  /*23e90*/  LDL.LU R12, [R1+0x840] ;  /* 0x00084000010c7983 */ /* 0x000ee80000300800 */
[----:B------:R-:W4:Y:S01]  /*23ea0*/  LDL.LU R54, [R1+0x844] ;  /* 0x0008440001367983 */ /* 0x000f220000300800 */
[----:B------:R-:W-:-:S03]  /*23eb0*/  SEL R61, R20, R50, !P3 ;  /* 0x00000032143d7207 */ /* 0x000fc60005800000 */
[----:B------:R-:W5:Y:S04]  /*23ec0*/  LDL.LU R10, [R1+0x834] ;  /* 0x00083400010a7983 */ /* 0x000f680000300800 */
[----:B------:R-:W2:Y:S04]  /*23ed0*/  LDL.LU R52, [R1+0x820] ;  /* 0x0008200001347983 */ /* 0x000ea80000300800 */
[----:B------:R-:W2:Y:S04]  /*23ee0*/  LDL.LU R15, [R1+0x830] ;  /* 0x00083000010f7983 */ /* 0x000ea80000300800 */
        /* <DEDUP_REMOVED lines=9> */
[----:B------:R-:W4:Y:S01]  /*23f80*/  LDL.LU R27, [R1+0x7f4] ;  /* 0x0007f400011b7983 */ /* 0x000f220000300800 */
[----:B------:R-:W-:-:S03]  /*23f90*/  SEL R65, R20, R36, !P3 ;  /* 0x0000002414417207 */ /* 0x000fc60005800000 */
[----:B------:R-:W4:Y:S04]  /*23fa0*/  LDL.LU R26, [R1+0x7d8] ;  /* 0x0007d800011a7983 */ /* 0x000f280000300800 */
[----:B------:R-:W4:Y:S01]  /*23fb0*/  LDL.LU R25, [R1+0x7e0] ;  /* 0x0007e00001197983 */ /* 0x000f220000300800 */
[----:B------:R-:W-:-:S03]  /*23fc0*/  SEL R66, R20, R34, !P3 ;  /* 0x0000002214427207 */ /* 0x000fc60005800000 */
        /* <DEDUP_REMOVED lines=8> */
[----:B------:R-:W4:Y:S04]  /*24050*/  LDL.LU R34, [R1+0x7d4] ;  /* 0x0007d40001227983 */ /* 0x000f280000300800 */
[----:B------:R-:W4:Y:S04]  /*24060*/  LDL.LU R33, [R1+0x7d0] ;  /* 0x0007d00001217983 */ /* 0x000f280000300800 */
[----:B------:R-:W4:Y:S04]  /*24070*/  LDL.LU R32, [R1+0x7c0] ;  /* 0x0007c00001207983 */ /* 0x000f280000300800 */
[----:B------:R-:W4:Y:S04]  /*24080*/  LDL.LU R31, [R1+0x7bc] ;  /* 0x0007bc00011f7983 */ /* 0x000f280000300800 */
[----:B------:R-:W4:Y:S01]  /*24090*/  LDL.LU R21, [R1+0x7b8] ;  /* 0x0007b80001157983 */ /* 0x000f220000300800 */
[----:B------:R-:W-:-:S02]  /*240a0*/  SEL R58, R20, R17, !P3 ;  /* 0x00000011143a7207 */ /* 0x000fc40005800000 */
[C---:B------:R-:W-:Y:S02]  /*240b0*/  SEL R57, R20.reuse, R14, !P3 ;  /* 0x0000000e14397207 */ /* 0x040fe40005800000 */
[C---:B------:R-:W-:Y:S02]  /*240c0*/  SEL R60, R20.reuse, R8, !P3 ;  /* 0x00000008143c7207 */ /* 0x040fe40005800000 */
[C---:B---3--:R-:W-:Y:S02]  /*240d0*/  SEL R55, R20.reuse, R12, !P3 ;  /* 0x0000000c14377207 */ /* 0x048fe40005800000 */
[C---:B-----5:R-:W-:Y:S02]  /*240e0*/  SEL R53, R20.reuse, R10, !P3 ;  /* 0x0000000a14357207 */ /* 0x060fe40005800000 */
[C---:B--2---:R-:W-:Y:S02]  /*240f0*/  SEL R51, R20.reuse, R15, !P3 ;  /* 0x0000000f14337207 */ /* 0x044fe40005800000 */
[----:B----4-:R-:W-:-:S02]  /*24100*/  SEL R49, R20, R35, !P3 ;  /* 0x0000002314317207 */ /* 0x010fc40005800000 */
[C---:B------:R-:W-:Y:S02]  /*24110*/  SEL R48, R20.reuse, R37, !P3 ;  /* 0x0000002514307207 */ /* 0x040fe40005800000 */
[C---:B------:R-:W-:Y:S02]  /*24120*/  SEL R47, R20.reuse, R38, !P3 ;  /* 0x00000026142f7207 */ /* 0x040fe40005800000 */
[C---:B------:R-:W-:Y:S02]  /*24130*/  SEL R46, R20.reuse, R39, !P3 ;  /* 0x00000027142e7207 */ /* 0x040fe40005800000 */
[C---:B------:R-:W-:Y:S02]  /*24140*/  SEL R45, R20.reuse, R40, !P3 ;  /* 0x00000028142d7207 */ /* 0x040fe40005800000 */
[C---:B------:R-:W-:Y:S02]  /*24150*/  SEL R43, R20.reuse, R29, !P3 ;  /* 0x0000001d142b7207 */ /* 0x040fe40005800000 */
[----:B------:R-:W2:Y:S01]  /*24160*/  LDL.LU R29, [R1+0x7b4] ;  /* 0x0007b400011d7983 */ /* 0x000ea20000300800 */
[----:B------:R-:W-:-:S03]  /*24170*/  SEL R42, R20, R28, !P3 ;  /* 0x0000001c142a7207 */ /* 0x000fc60005800000 */
[----:B------:R-:W3:Y:S01]  /*24180*/  LDL.LU R28, [R1+0x7b0] ;  /* 0x0007b000011c7983 */ /* 0x000ee20000300800 */
[----:B------:R-:W-:-:S03]  /*24190*/  SEL R41, R20, R27, !P3 ;  /* 0x0000001b14297207 */ /* 0x000fc60005800000 */
[----:B------:R-:W4:Y:S01]  /*241a0*/  LDL.LU R27, [R1+0x7ac] ;  /* 0x0007ac00011b7983 */ /* 0x000f220000300800 */
[----:B------:R-:W-:-:S03]  /*241b0*/  SEL R40, R20, R26, !P3 ;  /* 0x0000001a14287207 */ /* 0x000fc60005800000 */
[----:B------:R-:W5:Y:S01]  /*241c0*/  LDL.LU R26, [R1+0x7a0] ;  /* 0x0007a000011a7983 */ /* 0x000f620000300800 */
[----:B------:R-:W-:-:S03]  /*241d0*/  SEL R39, R20, R25, !P3 ;  /* 0x0000001914277207 */ /* 0x000fc60005800000 */
[----:B------:R-:W2:Y:S01]  /*241e0*/  LDL.LU R25, [R1+0x7a4] ;  /* 0x0007a40001197983 */ /* 0x000ea20000300800 */
[----:B------:R-:W-:-:S03]  /*241f0*/  SEL R38, R20, R24, !P3 ;  /* 0x0000001814267207 */ /* 0x000fc60005800000 */
[----:B------:R-:W2:Y:S01]  /*24200*/  LDL.LU R24, [R1+0x7a8] ;  /* 0x0007a80001187983 */ /* 0x000ea20000300800 */
[C---:B------:R-:W-:Y:S02]  /*24210*/  SEL R44, R20.reuse, R30, !P3 ;  /* 0x0000001e142c7207 */ /* 0x040fe40005800000 */
[C---:B------:R-:W-:Y:S02]  /*24220*/  SEL R37, R20.reuse, R23, !P3 ;  /* 0x0000001714257207 */ /* 0x040fe40005800000 */
        /* <DEDUP_REMOVED lines=19> */
[----:B0-----:R-:W2:Y:S04]  /*24360*/  LDL.LU R93, [R1+0x38] ;  /* 0x00003800015d7983 */ /* 0x001ea80000300800 */
[----:B------:R-:W3:Y:S04]  /*24370*/  LDL.LU R2, [R1+0x34] ;  /* 0x0000340001027983 */ /* 0x000ee80000300800 */
[----:B------:R-:W4:Y:S04]  /*24380*/  LDL.LU R0, [R1+0x30] ;  /* 0x0000300001007983 */ /* 0x000f280000300800 */
[----:B------:R-:W5:Y:S04]  /*24390*/  LDL.LU R7, [R1+0x2c] ;  /* 0x00002c0001077983 */ /* 0x000f680000300800 */
[----:B------:R-:W5:Y:S04]  /*243a0*/  LDL.LU R74, [R1+0x28] ;  /* 0x00002800014a7983 */ /* 0x000f680000300800 */
[----:B------:R-:W5:Y:S04]  /*243b0*/  LDL.LU R6, [R1+0x24] ;  /* 0x0000240001067983 */ /* 0x000f680000300800 */
[----:B------:R-:W5:Y:S04]  /*243c0*/  LDL.LU R76, [R1+0x20] ;  /* 0x00002000014c7983 */ /* 0x000f680000300800 */
[----:B------:R-:W5:Y:S01]  /*243d0*/  LDL.LU R9, [R1+0x1c] ;  /* 0x00001c0001097983 */ /* 0x000f620000300800 */
[----:B--2---:R-:W-:-:S02]  /*243e0*/  IMAD R93, R93, UR39, RZ ;  /* 0x000000275d5d7c24 */ /* 0x004fc4000f8e02ff */
[----:B---3--:R-:W-:-:S03]  /*243f0*/  IMAD R2, R2, UR39, RZ ;  /* 0x0000002702027c24 */ /* 0x008fc6000f8e02ff */
[----:B------:R0:W-:Y:S01]  /*24400*/  STL [R1+0x38], R93 ;  /* 0x0000385d01007387 */ /* 0x0001e20000100800 */
[----:B----4-:R-:W-:Y:S02]  /*24410*/  IMAD R0, R0, UR39, RZ ;  /* 0x0000002700007c24 */ /* 0x010fe4000f8e02ff */
[----:B-----5:R-:W-:Y:S01]  /*24420*/  IMAD R7, R7, UR39, RZ ;  /* 0x0000002707077c24 */ /* 0x020fe2000f8e02ff */
[----:B0-----:R-:W2:Y:S01]  /*24430*/  LDL.LU R93, [R1+0x1d90] ;  /* 0x001d9000015d7983 */ /* 0x001ea20000300800 */
[----:B------:R-:W-:-:S03]  /*24440*/  IMAD R74, R74, UR39, RZ ;  /* 0x000000274a4a7c24 */ /* 0x000fc6000f8e02ff */
[----:B------:R0:W-:Y:S01]  /*24450*/  STL [R1+0x34], R2 ;  /* 0x0000340201007387 */ /* 0x0001e20000100800 */
[----:B------:R-:W-:Y:S02]  /*24460*/  IMAD R6, R6, UR39, RZ ;  /* 0x0000002706067c24 */ /* 0x000fe4000f8e02ff */
[----:B------:R-:W-:Y:S01]  /*24470*/  IMAD R76, R76, UR39, RZ ;  /* 0x000000274c4c7c24 */ /* 0x000fe2000f8e02ff */
[----:B0-----:R-:W3:Y:S04]  /*24480*/  LDL.LU R2, [R1+0x1d8c] ;  /* 0x001d8c0001027983 */ /* 0x001ee80000300800 */
[----:B------:R0:W-:Y:S01]  /*24490*/  STL [R1+0x30], R0 ;  /* 0x0000300001007387 */ /* 0x0001e20000100800 */
[----:B------:R-:W-:-:S03]  /*244a0*/  IMAD R9, R9, UR39, RZ ;  /* 0x0000002709097c24 */ /* 0x000fc6000f8e02ff */
[----:B0-----:R-:W4:Y:S04]  /*244b0*/  LDL.LU R0, [R1+0x1d88] ;  /* 0x001d880001007983 */ /* 0x001f280000300800 */
[----:B------:R0:W-:Y:S04]  /*244c0*/  STL [R1+0x2c], R7 ;  /* 0x00002c0701007387 */ /* 0x0001e80000100800 */
[----:B0-----:R-:W5:Y:S04]  /*244d0*/  LDL.LU R7, [R1+0x1d84] ;  /* 0x001d840001077983 */ /* 0x001f680000300800 */
[----:B------:R0:W-:Y:S04]  /*244e0*/  STL [R1+0x28], R74 ;  /* 0x0000284a01007387 */ /* 0x0001e80000100800 */
[----:B0-----:R-:W2:Y:S04]  /*244f0*/  LDL.LU R74, [R1+0x1d80] ;  /* 0x001d8000014a7983 */ /* 0x001ea80000300800 */
[----:B------:R0:W-:Y:S04]  /*24500*/  STL [R1+0x24], R6 ;  /* 0x0000240601007387 */ /* 0x0001e80000100800 */
[----:B0-----:R-:W2:Y:S04]  /*24510*/  LDL.LU R6, [R1+0x1d7c] ;  /* 0x001d7c0001067983 */ /* 0x001ea80000300800 */
[----:B------:R0:W-:Y:S04]  /*24520*/  STL [R1+0x20], R76 ;  /* 0x0000204c01007387 */ /* 0x0001e80000100800 */
[----:B0-----:R-:W2:Y:S04]  /*24530*/  LDL.LU R76, [R1+0x1d78] ;  /* 0x001d7800014c7983 */ /* 0x001ea80000300800 */
[----:B------:R0:W-:Y:S04]  /*24540*/  STL [R1+0x1c], R9 ;  /* 0x00001c0901007387 */ /* 0x0001e80000100800 */
[----:B0-----:R-:W2:Y:S01]  /*24550*/  LDL.LU R9, [R1+0x1d74] ;  /* 0x001d740001097983 */ /* 0x001ea20000300800 */
[----:B------:R-:W-:-:S02]  /*24560*/  SEL R91, R20, R91, !P3 ;  /* 0x0000005b145b7207 */ /* 0x000fc40005800000 */
[C---:B------:R-:W-:Y:S02]  /*24570*/  SEL R87, R20.reuse, R87, !P3 ;  /* 0x0000005714577207 */ /* 0x040fe40005800000 */
[C---:B------:R-:W-:Y:S02]  /*24580*/  SEL R59, R20.reuse, R59, !P3 ;  /* 0x0000003b143b7207 */ /* 0x040fe40005800000 */
[C---:B------:R-:W-:Y:S02]  /*24590*/  SEL R56, R20.reuse, R56, !P3 ;  /* 0x0000003814387207 */ /* 0x040fe40005800000 */
[----:B------:R-:W-:Y:S01]  /*245a0*/  SEL R54, R20, R54, !P3 ;  /* 0x0000003614367207 */ /* 0x000fe20005800000 */
[----:B---3--:R-:W-:Y:S02]  /*245b0*/  IMAD R2, R2, UR39, RZ ;  /* 0x0000002702027c24 */ /* 0x008fe4000f8e02ff */
[----:B----4-:R-:W-:Y:S02]  /*245c0*/  IMAD R0, R0, UR39, RZ ;  /* 0x0000002700007c24 */ /* 0x010fe4000f8e02ff */
[----:B-----5:R-:W-:-:S02]  /*245d0*/  IMAD R7, R7, UR39, RZ ;  /* 0x0000002707077c24 */ /* 0x020fc4000f8e02ff */
[----:B--2---:R-:W-:Y:S02]  /*245e0*/  IMAD R74, R74, UR39, RZ ;  /* 0x000000274a4a7c24 */ /* 0x004fe4000f8e02ff */
[----:B------:R-:W-:Y:S02]  /*245f0*/  IMAD R6, R6, UR39, RZ ;  /* 0x0000002706067c24 */ /* 0x000fe4000f8e02ff */
[----:B------:R-:W-:Y:S02]  /*24600*/  IMAD R76, R76, UR39, RZ ;  /* 0x000000274c4c7c24 */ /* 0x000fe4000f8e02ff */
[----:B------:R-:W-:-:S05]  /*24610*/  IMAD R9, R9, UR39, RZ ;  /* 0x0000002709097c24 */ /* 0x000fca000f8e02ff */
[----:B------:R0:W-:Y:S04]  /*24620*/  STL [R1+0x18], R9 ;  /* 0x0000180901007387 */ /* 0x0001e80000100800 */
[----:B0-----:R-:W2:Y:S04]  /*24630*/  LDL.LU R9, [R1+0x1d70] ;  /* 0x001d700001097983 */ /* 0x001ea80000300800 */
[----:B------:R0:W-:Y:S04]  /*24640*/  STL [R1+0x14], R76 ;  /* 0x0000144c01007387 */ /* 0x0001e80000100800 */
[----:B0-----:R-:W3:Y:S04]  /*24650*/  LDL.LU R76, [R1+0x1d6c] ;  /* 0x001d6c00014c7983 */ /* 0x001ee80000300800 */
[----:B------:R0:W-:Y:S04]  /*24660*/  STL [R1+0x10], R6 ;  /* 0x0000100601007387 */ /* 0x0001e80000100800 */
[----:B0-----:R-:W4:Y:S04]  /*24670*/  LDL.LU R6, [R1+0x1d68] ;  /* 0x001d680001067983 */ /* 0x001f280000300800 */
[----:B------:R0:W-:Y:S04]  /*24680*/  STL [R1+0xc], R74 ;  /* 0x00000c4a01007387 */ /* 0x0001e80000100800 */
[----:B0-----:R-:W5:Y:S04]  /*24690*/  LDL.LU R74, [R1+0x1d64] ;  /* 0x001d6400014a7983 */ /* 0x001f680000300800 */
[----:B------:R0:W-:Y:S04]  /*246a0*/  STL [R1+0x8], R7 ;  /* 0x0000080701007387 */ /* 0x0001e80000100800 */
[----:B0-----:R-:W2:Y:S04]  /*246b0*/  LDL.LU R7, [R1+0x1d60] ;  /* 0x001d600001077983 */ /* 0x001ea80000300800 */
[----:B------:R0:W-:Y:S04]  /*246c0*/  STL [R1+0x4], R0 ;  /* 0x0000040001007387 */ /* 0x0001e80000100800 */
[----:B0-----:R-:W2:Y:S04]  /*246d0*/  LDL.LU R0, [R1+0x1d5c] ;  /* 0x001d5c0001007983 */ /* 0x001ea80000300800 */
[----:B------:R0:W-:Y:S02]  /*246e0*/  STL [R1], R2 ;  /* 0x0000000201007387 */ /* 0x0001e40000100800 */
[----:B0-----:R-:W-:-:S05]  /*246f0*/  IMAD R2, R91, UR39, RZ ;  /* 0x000000275b027c24 */ /* 0x001fca000f8e02ff */
[----:B------:R0:W-:Y:S02]  /*24700*/  STL [R1+0x40], R2 ;  /* 0x0000400201007387 */ /* 0x0001e40000100800 */
        /* <DEDUP_REMOVED lines=65> */
[----:B------:R0:W-:Y:S01]  /*24b20*/  STL [R1+0xc8], R2 ;  /* 0x0000c80201007387 */ /* 0x0001e20000100800 */
[----:B------:R-:W-:Y:S01]  /*24b30*/  SEL R52, R20, R52, !P3 ;  /* 0x0000003414347207 */ /* 0x000fe20005800000 */
        /* <DEDUP_REMOVED lines=91> */
[C---:B------:R-:W-:Y:S01]  /*250f0*/  SEL R15, R20.reuse, R15, !P3 ;  /* 0x0000000f140f7207 */ /* 0x040fe20005800000 */
[----:B0-----:R-:W-:Y:S01]  /*25100*/  IMAD R2, R17, UR39, RZ ;  /* 0x0000002711027c24 */ /* 0x001fe2000f8e02ff */
[----:B------:R-:W-:-:S04]  /*25110*/  SEL R14, R20, R14, !P3 ;  /* 0x0000000e140e7207 */ /* 0x000fc80005800000 */
[----:B------:R0:W-:Y:S01]  /*25120*/  STL [R1+0x168], R2 ;  /* 0x0001680201007387 */ /* 0x0001e20000100800 */
[----:B------:R-:W-:Y:S01]  /*25130*/  SEL R10, R20, R10, !P3 ;  /* 0x0000000a140a7207 */ /* 0x000fe20005800000 */
[----:B------:R-:W-:Y:S01]  /*25140*/  IMAD R14, R14, UR39, RZ ;  /* 0x000000270e0e7c24 */ /* 0x000fe2000f8e02ff */
[----:B------:R-:W-:Y:S01]  /*25150*/  SEL R5, R20, R5, !P3 ;  /* 0x0000000514057207 */ /* 0x000fe20005800000 */
[----:B0-----:R-:W-:Y:S01]  /*25160*/  IMAD R2, R16, UR39, RZ ;  /* 0x0000002710027c24 */ /* 0x001fe2000f8e02ff */
[----:B------:R-:W-:-:S04]  /*25170*/  SEL R4, R20, R4, !P3 ;  /* 0x0000000414047207 */ /* 0x000fc80005800000 */
[----:B------:R0:W-:Y:S01]  /*25180*/  STL [R1+0x16c], R2 ;  /* 0x00016c0201007387 */ /* 0x0001e20000100800 */
[----:B------:R-:W-:Y:S02]  /*25190*/  IMAD R10, R10, UR39, RZ ;  /* 0x000000270a0a7c24 */ /* 0x000fe4000f8e02ff */
[----:B------:R-:W-:Y:S02]  /*251a0*/  IMAD R5, R5, UR39, RZ ;  /* 0x0000002705057c24 */ /* 0x000fe4000f8e02ff */
[----:B0-----:R-:W-:Y:S02]  /*251b0*/  IMAD R2, R15, UR39, RZ ;  /* 0x000000270f027c24 */ /* 0x001fe4000f8e02ff */
[----:B------:R-:W-:-:S03]  /*251c0*/  IMAD R4, R4, UR39, RZ ;  /* 0x0000002704047c24 */ /* 0x000fc6000f8e02ff */
[----:B------:R0:W-:Y:S04]  /*251d0*/  STL [R1+0x170], R2 ;  /* 0x0001700201007387 */ /* 0x0001e80000100800 */
[----:B0-----:R-:W2:Y:S04]  /*251e0*/  LDL.LU R2, [R1+0x1d58] ;  /* 0x001d580001027983 */ /* 0x001ea80000300800 */
[----:B------:R0:W-:Y:S04]  /*251f0*/  STL [R1+0x174], R14 ;  /* 0x0001740e01007387 */ /* 0x0001e80000100800 */
[----:B0-----:R-:W2:Y:S04]  /*25200*/  LDL.LU R14, [R1+0x778] ;  /* 0x00077800010e7983 */ /* 0x001ea80000300800 */
[----:B------:R0:W-:Y:S04]  /*25210*/  STL [R1+0x178], R10 ;  /* 0x0001780a01007387 */ /* 0x0001e80000100800 */
[----:B0-----:R-:W2:Y:S04]  /*25220*/  LDL.LU R10, [R1+0x794] ;  /* 0x00079400010a7983 */ /* 0x001ea80000300800 */
[----:B------:R0:W-:Y:S04]  /*25230*/  STL [R1+0x188], R5 ;  /* 0x0001880501007387 */ /* 0x0001e80000100800 */
[----:B0-----:R-:W2:Y:S04]  /*25240*/  LDL R5, [R1+0x15a0] ;  /* 0x0015a00001057983 */ /* 0x001ea80000100800 */
[----:B------:R0:W-:Y:S04]  /*25250*/  STL [R1+0x184], R4 ;  /* 0x0001840401007387 */ /* 0x0001e80000100800 */
[----:B0-----:R-:W2:Y:S02]  /*25260*/  LDL R4, [R1+0x159c] ;  /* 0x00159c0001047983 */ /* 0x001ea40000100800 */
[----:B--2---:R-:W-:-:S04]  /*25270*/  @P2 LOP3.LUT R5, R5, R4, RZ, 0x3c, !PT ;  /* 0x0000000405052212 */ /* 0x004fc800078e3cff */
[----:B------:R-:W-:-:S04]  /*25280*/  @P2 LOP3.LUT R4, R5, R4, RZ, 0x3c, !PT ;  /* 0x0000000405042212 */ /* 0x000fc800078e3cff */
[----:B------:R-:W-:-:S05]  /*25290*/  @P2 LOP3.LUT R5, R5, R4, RZ, 0x3c, !PT ;  /* 0x0000000405052212 */ /* 0x000fca00078e3cff */
[----:B------:R-:W2:Y:S01]  /*252a0*/  @P2 LDG.E.U8 R9, desc[UR20][R4.64] ;  /* 0x0000001404092981 */ /* 0x000ea2000c1e1100 */
[----:B------:R-:W-:-:S05]  /*252b0*/  SEL R3, R20, R3, !P3 ;  /* 0x0000000314037207 */ /* 0x000fca0005800000 */
[----:B------:R-:W-:-:S05]  /*252c0*/  IMAD R3, R3, UR39, RZ ;  /* 0x0000002703037c24 */ /* 0x000fca000f8e02ff */
[----:B------:R-:W-:Y:S04]  /*252d0*/  STL [R1+0x198], R3 ;  /* 0x0001980301007387 */ /* 0x000fe80000100800 */
[----:B--2---:R0:W-:Y:S04]  /*252e0*/  STL [R1+0xe4], R9 ;  /* 0x0000e40901007387 */ /* 0x0041e80000100800 */
[----:B0-----:R-:W2:Y:S04]  /*252f0*/  LDL.LU R9, [R1+0x1d54] ;  /* 0x001d540001097983 */ /* 0x001ea80000300800 */
[----:B------:R-:W2:Y:S04]  /*25300*/  LDL R4, [R1+0x15ac] ;  /* 0x0015ac0001047983 */ /* 0x000ea80000100800 */
[----:B------:R-:W2:Y:S01]  /*25310*/  LDL R5, [R1+0x15b0] ;  /* 0x0015b00001057983 */ /* 0x000ea20000100800 */
[----:B------:R-:W-:-:S02]  /*25320*/  PRMT R91, RZ, 0x7610, R91 ;  /* 0x00007610ff5b7816 */ /* 0x000fc4000000005b */
[----:B------:R-:W-:Y:S02]  /*25330*/  SEL R8, R20, R8, !P3 ;  /* 0x0000000814087207 */ /* 0x000fe40005800000 */
[----:B--2---:R-:W-:-:S04]  /*25340*/  @P2 LOP3.LUT R5, R5, R4, RZ, 0x3c, !PT ;  /* 0x0000000405052212 */ /* 0x004fc800078e3cff */
[----:B------:R-:W-:-:S04]  /*25350*/  @P2 LOP3.LUT R4, R5, R4, RZ, 0x3c, !PT ;  /* 0x0000000405042212 */ /* 0x000fc800078e3cff */
[----:B------:R-:W-:-:S05]  /*25360*/  @P2 LOP3.LUT R5, R5, R4, RZ, 0x3c, !PT ;  /* 0x0000000405052212 */ /* 0x000fca00078e3cff */
[----:B------:R-:W2:Y:S01]  /*25370*/  @P2 LDG.E.U8 R91, desc[UR20][R4.64] ;  /* 0x00000014045b2981 */ /* 0x000ea2000c1e1100 */
[----:B------:R-:W-:Y:S01]  /*25380*/  SEL R3, R20, R10, !P3 ;  /* 0x0000000a14037207 */ /* 0x000fe20005800000 */
[----:B------:R-:W-:Y:S01]  /*25390*/  IMAD R10, R8, UR40, RZ ;  /* 0x00000028080a7c24 */ /* 0x000fe2000f8e02ff */
[----:B------:R-:W-:Y:S01]  /*253a0*/  PRMT R90, RZ, 0x7610, R90 ;  /* 0x00007610ff5a7816 */ /* 0x000fe2000000005a */
[----:B------:R-:W3:Y:S01]  /*253b0*/  LDL.LU R8, [R1+0x1d50] ;  /* 0x001d500001087983 */ /* 0x000ee20000300800 */
[----:B------:R-:W-:Y:S01]  /*253c0*/  PRMT R88, RZ, 0x7610, R88 ;  /* 0x00007610ff587816 */ /* 0x000fe20000000058 */
[----:B------:R-:W-:Y:S01]  /*253d0*/  IMAD R3, R3, UR41, RZ ;  /* 0x0000002903037c24 */ /* 0x000fe2000f8e02ff */
[----:B------:R-:W-:Y:S01]  /*253e0*/  PRMT R87, RZ, 0x7610, R87 ;  /* 0x00007610ff577816 */ /* 0x000fe20000000057 */
[----:B------:R0:W-:Y:S01]  /*253f0*/  STL [R1+0x3c], R10 ;  /* 0x00003c0a01007387 */ /* 0x0001e20000100800 */
[----:B------:R-:W-:Y:S02]  /*25400*/  PRMT R86, RZ, 0x7610, R86 ;  /* 0x00007610ff567816 */ /* 0x000fe40000000056 */
[----:B------:R-:W-:-:S02]  /*25410*/  SEL R89, R20, R89, !P3 ;  /* 0x0000005914597207 */ /* 0x000fc40005800000 */
[C---:B------:R-:W-:Y:S02]  /*25420*/  SEL R13, R20.reuse, R13, !P3 ;  /* 0x0000000d140d7207 */ /* 0x040fe40005800000 */
[C---:B------:R-:W-:Y:S02]  /*25430*/  SEL R12, R20.reuse, R12, !P3 ;  /* 0x0000000c140c7207 */ /* 0x040fe40005800000 */
[C---:B------:R-:W-:Y:S01]  /*25440*/  SEL R11, R20.reuse, R11, !P3 ;  /* 0x0000000b140b7207 */ /* 0x040fe20005800000 */
[----:B------:R-:W-:Y:S01]  /*25450*/  IMAD R93, R93, UR39, RZ ;  /* 0x000000275d5d7c24 */ /* 0x000fe2000f8e02ff */
[----:B0-----:R-:W-:Y:S01]  /*25460*/  SEL R10, R20, R14, !P3 ;  /* 0x0000000e140a7207 */ /* 0x001fe20005800000 */
[----:B------:R-:W-:Y:S01]  /*25470*/  IMAD R92, R92, UR39, RZ ;  /* 0x000000275c5c7c24 */ /* 0x000fe2000f8e02ff */
[----:B------:R-:W3:Y:S01]  /*25480*/  LDL.LU R14, [R1+0x760] ;  /* 0x00076000010e7983 */ /* 0x000ee20000300800 */
[----:B------:R-:W-:Y:S01]  /*25490*/  PRMT R85, RZ, 0x7610, R85 ;  /* 0x00007610ff557816 */ /* 0x000fe20000000055 */
[----:B------:R-:W0:Y:S02]  /*254a0*/  LDCU UR40, c[0x0][0x3b0] ;  /* 0x00007600ff2877ac */ /* 0x000e240008000800 */
[----:B------:R1:W-:Y:S01]  /*254b0*/  STL [R1+0x190], R3 ;  /* 0x0001900301007387 */ /* 0x0003e20000100800 */
[----:B------:R-:W-:Y:S01]  /*254c0*/  PRMT R84, RZ, 0x7610, R84 ;  /* 0x00007610ff547816 */ /* 0x000fe20000000054 */
[----:B------:R-:W0:Y:S02]  /*254d0*/  LDCU UR41, c[0x0][0x3b0] ;  /* 0x00007600ff2977ac */ /* 0x000e240008000800 */
[----:B-1----:R-:W3:Y:S04]  /*254e0*/  LDL.LU R3, [R1+0x780] ;  /* 0x0007800001037983 */ /* 0x002ee80000300800 */
[----:B------:R-:W3:Y:S04]  /*254f0*/  LDL R4, [R1+0x5c4] ;  /* 0x0005c40001047983 */ /* 0x000ee80000100800 */
[----:B------:R-:W3:Y:S04]  /*25500*/  LDL R5, [R1+0x5c8] ;  /* 0x0005c80001057983 */ /* 0x000ee80000100800 */
[----:B--2---:R1:W-:Y:S04]  /*25510*/  STL [R1+0x1c08], R91 ;  /* 0x001c085b01007387 */ /* 0x0043e80000100800 */
[----:B-1----:R-:W2:Y:S01]  /*25520*/  LDL.LU R91, [R1+0x76c] ;  /* 0x00076c00015b7983 */ /* 0x002ea20000300800 */
[----:B------:R-:W-:Y:S01]  /*25530*/  IMAD R10, R10, UR42, RZ ;  /* 0x0000002a0a0a7c24 */ /* 0x000fe2000f8e02ff */
[----:B------:R-:W-:-:S02]  /*25540*/  PRMT R83, RZ, 0x7610, R83 ;  /* 0x00007610ff537816 */ /* 0x000fc40000000053 */
[----:B------:R-:W-:Y:S02]  /*25550*/  PRMT R82, RZ, 0x7610, R82 ;  /* 0x00007610ff527816 */ /* 0x000fe40000000052 */
[----:B------:R-:W-:Y:S01]  /*25560*/  PRMT R81, RZ, 0x7610, R81 ;  /* 0x00007610ff517816 */ /* 0x000fe20000000051 */
[----:B------:R2:W-:Y:S01]  /*25570*/  STL [R1+0x18c], R10 ;  /* 0x00018c0a01007387 */ /* 0x0005e20000100800 */
        /* <DEDUP_REMOVED lines=16> */
[----:B------:R-:W-:Y:S01]  /*25680*/  PRMT R62, RZ, 0x7610, R62 ;  /* 0x00007610ff3e7816 */ /* 0x000fe2000000003e */
[----:B------:R-:W-:Y:S01]  /*25690*/  IMAD R89, R89, UR39, RZ ;  /* 0x0000002759597c24 */ /* 0x000fe2000f8e02ff */
[-C--:B---3--:R-:W-:Y:S01]  /*256a0*/  @P2 LOP3.LUT R5, R5, R4.reuse, RZ, 0x3c, !PT ;  /* 0x0000000405052212 */ /* 0x088fe200078e3cff */
[----:B------:R-:W-:Y:S01]  /*256b0*/  IMAD R13, R13, UR39, RZ ;  /* 0x000000270d0d7c24 */ /* 0x000fe2000f8e02ff */
[----:B------:R-:W-:Y:S01]  /*256c0*/  SEL R3, R20, R3, !P3 ;  /* 0x0000000314037207 */ /* 0x000fe20005800000 */
[----:B------:R-:W-:Y:S01]  /*256d0*/  IMAD R12, R12, UR39, RZ ;  /* 0x000000270c0c7c24 */ /* 0x000fe2000f8e02ff */
[----:B------:R-:W-:Y:S01]  /*256e0*/  @P2 LOP3.LUT R4, R5, R4, RZ, 0x3c, !PT ;  /* 0x0000000405042212 */ /* 0x000fe200078e3cff */
[----:B------:R-:W-:Y:S01]  /*256f0*/  IMAD R11, R11, UR39, RZ ;  /* 0x000000270b0b7c24 */ /* 0x000fe2000f8e02ff */
[----:B------:R-:W1:Y:S02]  /*25700*/  LDCU UR39, c[0x0][0x3b0] ;  /* 0x00007600ff2777ac */ /* 0x000e640008000800 */
[----:B------:R-:W-:-:S02]  /*25710*/  @P2 LOP3.LUT R5, R5, R4, RZ, 0x3c, !PT ;  /* 0x0000000405052212 */ /* 0x000fc400078e3cff */
[----:B------:R-:W-:Y:S01]  /*25720*/  PRMT R61, RZ, 0x7610, R61 ;  /* 0x00007610ff3d7816 */ /* 0x000fe2000000003d */
[----:B------:R-:W3:Y:S02]  /*25730*/  LDCU UR42, c[0x0][0x3b0] ;  /* 0x00007600ff2a77ac */ /* 0x000ee40008000800 */
[----:B------:R-:W3:Y:S01]  /*25740*/  @P2 LDG.E.U8 R90, desc[UR20][R4.64] ;  /* 0x00000014045a2981 */ /* 0x000ee2000c1e1100 */
[----:B--2---:R-:W-:Y:S01]  /*25750*/  SEL R10, R20, R91, !P3 ;  /* 0x0000005b140a7207 */ /* 0x004fe20005800000 */
[----:B------:R-:W-:Y:S01]  /*25760*/  IMAD R91, R3, UR43, RZ ;  /* 0x0000002b035b7c24 */ /* 0x000fe2000f8e02ff */
[----:B------:R-:W-:Y:S01]  /*25770*/  PRMT R60, RZ, 0x7610, R60 ;  /* 0x00007610ff3c7816 */ /* 0x000fe2000000003c */
[----:B------:R-:W2:Y:S01]  /*25780*/  LDL.LU R3, [R1+0x770] ;  /* 0x0007700001037983 */ /* 0x000ea20000300800 */
[----:B------:R-:W0:Y:S03]  /*25790*/  LDCU UR43, c[0x0][0x3b0] ;  /* 0x00007600ff2b77ac */ /* 0x000e260008000800 */
[----:B------:R1:W-:Y:S04]  /*257a0*/  STL [R1+0x1a0], R91 ;  /* 0x0001a05b01007387 */ /* 0x0003e80000100800 */
[----:B-1----:R-:W4:Y:S04]  /*257b0*/  LDL.LU R91, [R1+0x750] ;  /* 0x00075000015b7983 */ /* 0x002f280000300800 */
[----:B------:R-:W4:Y:S04]  /*257c0*/  LDL R4, [R1+0x624] ;  /* 0x0006240001047983 */ /* 0x000f280000100800 */
[----:B------:R-:W4:Y:S01]  /*257d0*/  LDL R5, [R1+0x628] ;  /* 0x0006280001057983 */ /* 0x000f220000100800 */
[----:B------:R-:W-:Y:S01]  /*257e0*/  IMAD R10, R10, UR44, RZ ;  /* 0x0000002c0a0a7c24 */ /* 0x000fe2000f8e02ff */
[----:B------:R-:W-:Y:S01]  /*257f0*/  PRMT R59, RZ, 0x7610, R59 ;  /* 0x00007610ff3b7816 */ /* 0x000fe2000000003b */
[----:B------:R-:W1:Y:S01]  /*25800*/  LDCU UR44, c[0x0][0x3b0] ;  /* 0x00007600ff2c77ac */ /* 0x000e620008000800 */
[----:B---3--:R3:W-:Y:S04]  /*25810*/  STL [R1+0x1c0c], R90 ;  /* 0x001c0c5a01007387 */ /* 0x0087e80000100800 */
[----:B---3--:R-:W3:Y:S04]  /*25820*/  LDL R90, [R1+0x11c0] ;  /* 0x0011c000015a7983 */ /* 0x008ee80000100800 */
[----:B------:R0:W-:Y:S04]  /*25830*/  STL [R1+0x19c], R10 ;  /* 0x00019c0a01007387 */ /* 0x0001e80000100800 */
[----:B0-----:R-:W3:Y:S01]  /*25840*/  LDL.LU R10, [R1+0x75c] ;  /* 0x00075c00010a7983 */ /* 0x001ee20000300800 */
[----:B--2---:R-:W-:-:S05]  /*25850*/  SEL R3, R20, R3, !P3 ;  /* 0x0000000314037207 */ /* 0x004fca0005800000 */
[----:B------:R-:W-:Y:S01]  /*25860*/  IMAD R3, R3, UR45, RZ ;  /* 0x0000002d03037c24 */ /* 0x000fe2000f8e02ff */
[----:B------:R-:W0:Y:S01]  /*25870*/  LDCU UR45, c[0x0][0x3b0] ;  /* 0x00007600ff2d77ac */ /* 0x000e220008000800 */
[----:B----4-:R-:W-:-:S04]  /*25880*/  @P2 LOP3.LUT R5, R5, R4, RZ, 0x3c, !PT ;  /* 0x0000000405052212 */ /* 0x010fc800078e3cff */
[----:B------:R-:W-:-:S04]  /*25890*/  @P2 LOP3.LUT R4, R5, R4, RZ, 0x3c, !PT ;  /* 0x0000000405042212 */ /* 0x000fc800078e3cff */
[----:B------:R-:W-:Y:S01]  /*258a0*/  @P2 LOP3.LUT R5, R5, R4, RZ, 0x3c, !PT ;  /* 0x0000000405052212 */ /* 0x000fe200078e3cff */
[----:B------:R2:W-:Y:S04]  /*258b0*/  STL [R1+0x1ac], R3 ;  /* 0x0001ac0301007387 */ /* 0x0005e80000100800 */
[----:B------:R-:W4:Y:S04]  /*258c0*/  @P2 LDG.E.U8 R88, desc[UR20][R4.64] ;  /* 0x0000001404582981 */ /* 0x000f28000c1e1100 */
[----:B------:R-:W5:Y:S04]  /*258d0*/  LDL.LU R4, [R1+0x738] ;  /* 0x0007380001047983 */ /* 0x000f680000300800 */
[----:B------:R-:W5:Y:S01]  /*258e0*/  LDL R5, [R1+0x11bc] ;  /* 0x0011bc0001057983 */ /* 0x000f620000100800 */
[----:B--2---:R-:W-:-:S02]  /*258f0*/  SEL R3, R20, R14, !P3 ;  /* 0x0000000e14037207 */ /* 0x004fc40005800000 */
[----:B---3--:R-:W-:-:S05]  /*25900*/  SEL R10, R20, R10, !P3 ;  /* 0x0000000a140a7207 */ /* 0x008fca0005800000 */
[----:B------:R-:W-:Y:S01]  /*25910*/  IMAD R10, R10, UR46, RZ ;  /* 0x0000002e0a0a7c24 */ /* 0x000fe2000f8e02ff */
[----:B------:R-:W-:Y:S01]  /*25920*/  PRMT R58, RZ, 0x7610, R58 ;  /* 0x00007610ff3a7816 */ /* 0x000fe2000000003a */
[----:B------:R-:W2:Y:S01]  /*25930*/  LDCU UR46, c[0x0][0x3b0] ;  /* 0x00007600ff2e77ac */ /* 0x000ea20008000800 */
[----:B----4-:R3:W-:Y:S04]  /*25940*/  STL [R1+0x1c10], R88 ;  /* 0x001c105801007387 */ /* 0x0107e80000100800 */
[----:B---3--:R-:W3:Y:S04]  /*25950*/  LDL.LU R88, [R1+0x740] ;  /* 0x0007400001587983 */ /* 0x008ee80000300800 */
[----:B------:R-:W4:Y:S04]  /*25960*/  LDL.LU R14, [R1+0x744] ;  /* 0x00074400010e7983 */ /* 0x000f280000300800 */
[----:B------:R5:W-:Y:S02]  /*25970*/  STL [R1+0x1a8], R10 ;  /* 0x0001a80a01007387 */ /* 0x000be40000100800 */
[----:B-----5:R-:W-:Y:S01]  /*25980*/  SEL R10, R20, R4, !P3 ;  /* 0x00000004140a7207 */ /* 0x020fe20005800000 */
[----:B------:R-:W-:Y:S01]  /*25990*/  IMAD R4, R3, UR47, RZ ;  /* 0x0000002f03047c24 */ /* 0x000fe2000f8e02ff */
[----:B------:R-:W5:Y:S01]  /*259a0*/  LDCU UR47, c[0x0][0x3b0] ;  /* 0x00007600ff2f77ac */ /* 0x000f620008000800 */
[----:B------:R-:W2:Y:S04]  /*259b0*/  LDL.LU R3, [R1+0x748] ;  /* 0x0007480001037983 */ /* 0x000ea80000300800 */
[----:B------:R0:W-:Y:S02]  /*259c0*/  STL [R1+0x1b8], R4 ;  /* 0x0001b80401007387 */ /* 0x0001e40000100800 */
[----:B0-----:R-:W-:-:S02]  /*259d0*/  @P2 IMAD.MOV.U32 R4, RZ, RZ, R90 ;  /* 0x000000ffff042224 */ /* 0x001fc400078e005a */
[----:B------:R-:W3:Y:S04]  /*259e0*/  LDL.LU R90, [R1+0x728] ;  /* 0x00072800015a7983 */ /* 0x000ee80000300800 */
[----:B------:R-:W3:Y:S04]  /*259f0*/  @P2 LDG.E.U8 R87, desc[UR20][R4.64] ;  /* 0x0000001404572981 */ /* 0x000ee8000c1e1100 */
[----:B------:R-:W4:Y:S04]  /*25a00*/  LDL R4, [R1+0x11d4] ;  /* 0x0011d40001047983 */ /* 0x000f280000100800 */
[----:B------:R-:W4:Y:S01]  /*25a10*/  LDL R5, [R1+0x11d8] ;  /* 0x0011d80001057983 */ /* 0x000f220000100800 */
[----:B------:R-:W-:Y:S01]  /*25a20*/  IMAD R10, R10, UR48, RZ ;  /* 0x000000300a0a7c24 */ /* 0x000fe2000f8e02ff */
[----:B------:R-:W-:Y:S01]  /*25a30*/  PRMT R57, RZ, 0x7610, R57 ;  /* 0x00007610ff397816 */ /* 0x000fe20000000039 */
[----:B------:R-:W0:Y:S01]  /*25a40*/  LDCU UR48, c[0x0][0x3b0] ;  /* 0x00007600ff3077ac */ /* 0x000e220008000800 */
[----:B--2---:R-:W-:-:S05]  /*25a50*/  SEL R3, R20, R3, !P3 ;  /* 0x0000000314037207 */ /* 0x004fca0005800000 */
[----:B------:R-:W-:Y:S01]  /*25a60*/  IMAD R3, R3, UR49, RZ ;  /* 0x0000003103037c24 */ /* 0x000fe2000f8e02ff */
[----:B------:R-:W2:Y:S01]  /*25a70*/  LDCU UR49, c[0x0][0x3b0] ;  /* 0x00007600ff3177ac */ /* 0x000ea20008000800 */
[----:B---3--:R3:W-:Y:S04]  /*25a80*/  STL [R1+0x1c14], R87 ;  /* 0x001c145701007387 */ /* 0x0087e80000100800 */
[----:B---3--:R-:W3:Y:S01]  /*25a90*/  LDL R87, [R1+0x1208] ;  /* 0x0012080001577983 */ /* 0x008ee20000100800 */
[----:B----4-:R-:W-:-:S04]  /*25aa0*/  @P2 LOP3.LUT R5, R5, R4, RZ, 0x3c, !PT ;  /* 0x0000000405052212 */ /* 0x010fc800078e3cff */
[C---:B------:R-:W-:Y:S01]  /*25ab0*/  @P2 LOP3.LUT R4, R5.reuse, R4, RZ, 0x3c, !PT ;  /* 0x0000000405042212 */ /* 0x040fe200078e3cff */
[----:B------:R4:W-:Y:S03]  /*25ac0*/  STL [R1+0x1b0], R10 ;  /* 0x0001b00a01007387 */ /* 0x0009e60000100800 */
[----:B------:R-:W-:-:S05]  /*25ad0*/  @P2 LOP3.LUT R5, R5, R4, RZ, 0x3c, !PT ;  /* 0x0000000405052212 */ /* 0x000fca00078e3cff */
[----:B------:R-:W2:Y:S01]  /*25ae0*/  @P2 LDG.E.U8 R86, desc[UR20][R4.64] ;  /* 0x0000001404562981 */ /* 0x000ea2000c1e1100 */
[----:B----4-:R-:W-:-:S03]  /*25af0*/  SEL R10, R20, R91, !P3 ;  /* 0x0000005b140a7207 */ /* 0x010fc60005800000 */
[----:B------:R-:W4:Y:S04]  /*25b00*/  LDL.LU R91, [R1+0x72c] ;  /* 0x00072c00015b7983 */ /* 0x000f280000300800 */
[----:B------:R0:W-:Y:S04]  /*25b10*/  STL [R1+0x1c4], R3 ;  /* 0x0001c40301007387 */ /* 0x0001e80000100800 */
[----:B------:R-:W3:Y:S04]  /*25b20*/  LDL R4, [R1+0x11ec] ;  /* 0x0011ec0001047983 */ /* 0x000ee80000100800 */
[----:B------:R-:W3:Y:S01]  /*25b30*/  LDL R5, [R1+0x11f0] ;  /* 0x0011f00001057983 */ /* 0x000ee20000100800 */
[----:B------:R-:W-:Y:S01]  /*25b40*/  IMAD R10, R10, UR50, RZ ;  /* 0x000000320a0a7c24 */ /* 0x000fe2000f8e02ff */
[----:B0-----:R-:W-:Y:S01]  /*25b50*/  SEL R3, R20, R88, !P3 ;  /* 0x0000005814037207 */ /* 0x001fe20005800000 */
[----:B------:R-:W0:Y:S01]  /*25b60*/  LDCU UR50, c[0x0][0x3b0] ;  /* 0x00007600ff3277ac */ /* 0x000e220008000800 */
[----:B--2---:R2:W-:Y:S04]  /*25b70*/  STL [R1+0x1c18], R86 ;  /* 0x001c185601007387 */ /* 0x0045e80000100800 */
[----:B--2---:R-:W2:Y:S04]  /*25b80*/  LDL R86, [R1+0x1204] ;  /* 0x0012040001567983 */ /* 0x004ea80000100800 */
[----:B------:R-:W4:Y:S01]  /*25b90*/  LDL.LU R88, [R1+0x718] ;  /* 0x0007180001587983 */ /* 0x000f220000300800 */
[----:B---3--:R-:W-:-:S04]  /*25ba0*/  @P2 LOP3.LUT R5, R5, R4, RZ, 0x3c, !PT ;  /* 0x0000000405052212 */ /* 0x008fc800078e3cff */
[C---:B------:R-:W-:Y:S01]  /*25bb0*/  @P2 LOP3.LUT R4, R5.reuse, R4, RZ, 0x3c, !PT ;  /* 0x0000000405042212 */ /* 0x040fe200078e3cff */
[----:B------:R3:W-:Y:S03]  /*25bc0*/  STL [R1+0x1c0], R10 ;  /* 0x0001c00a01007387 */ /* 0x0007e60000100800 */
[----:B------:R-:W-:-:S05]  /*25bd0*/  @P2 LOP3.LUT R5, R5, R4, RZ, 0x3c, !PT ;  /* 0x0000000405052212 */ /* 0x000fca00078e3cff */
[----:B------:R0:W4:Y:S01]  /*25be0*/  @P2 LDG.E.U8 R85, desc[UR20][R4.64] ;  /* 0x0000001404552981 */ /* 0x000122000c1e1100 */
[----:B---3--:R-:W-:Y:S01]  /*25bf0*/  SEL R10, R20, R14, !P3 ;  /* 0x0000000e140a7207 */ /* 0x008fe20005800000 */
[----:B------:R-:W-:Y:S01]  /*25c00*/  IMAD R14, R3, UR51, RZ ;  /* 0x00000033030e7c24 */ /* 0x000fe2000f8e02ff */
[----:B------:R-:W-:Y:S01]  /*25c10*/  PRMT R56, RZ, 0x7610, R56 ;  /* 0x00007610ff387816 */ /* 0x000fe20000000038 */
[----:B------:R-:W3:Y:S01]  /*25c20*/  LDL.LU R3, [R1+0x73c] ;  /* 0x00073c0001037983 */ /* 0x000ee20000300800 */
[----:B------:R-:W-:Y:S01]  /*25c30*/  PRMT R55, RZ, 0x7610, R55 ;  /* 0x00007610ff377816 */ /* 0x000fe20000000037 */
[----:B------:R-:W1:Y:S02]  /*25c40*/  LDCU UR51, c[0x0][0x3b0] ;  /* 0x00007600ff3377ac */ /* 0x000e640008000800 */
[----:B------:R5:W-:Y:S01]  /*25c50*/  STL [R1+0x1d0], R14 ;  /* 0x0001d00e01007387 */ /* 0x000be20000100800 */
[----:B0-----:R-:W-:Y:S01]  /*25c60*/  IMAD R4, R10, UR52, RZ ;  /* 0x000000340a047c24 */ /* 0x001fe2000f8e02ff */
[----:B------:R-:W-:Y:S01]  /*25c70*/  SEL R10, R20, R90, !P3 ;  /* 0x0000005a140a7207 */ /* 0x000fe20005800000 */
[----:B------:R-:W0:Y:S01]  /*25c80*/  LDCU UR52, c[0x0][0x3b0] ;  /* 0x00007600ff3477ac */ /* 0x000e220008000800 */
[----:B-----5:R-:W5:Y:S01]  /*25c90*/  LDL.LU R14, [R1+0x71c] ;  /* 0x00071c00010e7983 */ /* 0x020f620000300800 */
[----:B--2---:R-:W-:-:S03]  /*25ca0*/  @P2 IMAD.MOV.U32 R5, RZ, RZ, R86 ;  /* 0x000000ffff052224 */ /* 0x004fc600078e0056 */
[----:B----4-:R2:W-:Y:S01]  /*25cb0*/  STL [R1+0x1c1c], R85 ;  /* 0x001c1c5501007387 */ /* 0x0105e20000100800 */
[----:B---3--:R-:W-:-:S03]  /*25cc0*/  SEL R3, R20, R3, !P3 ;  /* 0x0000000314037207 */ /* 0x008fc60005800000 */
[----:B--2---:R-:W2:Y:S02]  /*25cd0*/  LDL.LU R85, [R1+0x720] ;  /* 0x0007200001557983 */ /* 0x004ea40000300800 */
[----:B------:R-:W-:Y:S01]  /*25ce0*/  IMAD R3, R3, UR53, RZ ;  /* 0x0000003503037c24 */ /* 0x000fe2000f8e02ff */
[----:B------:R-:W3:Y:S01]  /*25cf0*/  LDCU UR53, c[0x0][0x3b0] ;  /* 0x00007600ff3577ac */ /* 0x000ee20008000800 */
[----:B------:R4:W-:Y:S04]  /*25d00*/  STL [R1+0x1cc], R4 ;  /* 0x0001cc0401007387 */ /* 0x0009e80000100800 */
[----:B------:R-:W2:Y:S01]  /*25d10*/  LDL.LU R90, [R1+0x714] ;  /* 0x00071400015a7983 */ /* 0x000ea20000300800 */
[----:B----4-:R-:W-:-:S03]  /*25d20*/  @P2 IMAD.MOV.U32 R4, RZ, RZ, R87 ;  /* 0x000000ffff042224 */ /* 0x010fc600078e0057 */
[----:B------:R4:W-:Y:S04]  /*25d30*/  STL [R1+0x1e0], R3 ;  /* 0x0001e00301007387 */ /* 0x0009e80000100800 */
[----:B------:R0:W2:Y:S04]  /*25d40*/  @P2 LDG.E.U8 R84, desc[UR20][R4.64] ;  /* 0x0000001404542981 */ /* 0x0000a8000c1e1100 */
[----:B------:R-:W0:Y:S04]  /*25d50*/  LDL R4, [R1+0x121c] ;  /* 0x00121c0001047983 */ /* 0x000e280000100800 */
[----:B------:R-:W0:Y:S01]  /*25d60*/  LDL R5, [R1+0x1220] ;  /* 0x0012200001057983 */ /* 0x000e220000100800 */
[----:B------:R-:W-:Y:S01]  /*25d70*/  IMAD R10, R10, UR54, RZ ;  /* 0x000000360a0a7c24 */ /* 0x000fe2000f8e02ff */
[----:B----4-:R-:W-:Y:S01]  /*25d80*/  SEL R3, R20, R91, !P3 ;  /* 0x0000005b14037207 */ /* 0x010fe20005800000 */
[----:B------:R-:W4:Y:S01]  /*25d90*/  LDCU UR54, c[0x0][0x3b0] ;  /* 0x00007600ff3677ac */ /* 0x000f220008000800 */
[----:B0-----:R-:W-:-:S04]  /*25da0*/  @P2 LOP3.LUT R5, R5, R4, RZ, 0x3c, !PT ;  /* 0x0000000405052212 */ /* 0x001fc800078e3cff */
[----:B------:R-:W-:-:S04]  /*25db0*/  @P2 LOP3.LUT R4, R5, R4, RZ, 0x3c, !PT ;  /* 0x0000000405042212 */ /* 0x000fc800078e3cff */
[----:B------:R-:W-:Y:S01]  /*25dc0*/  @P2 LOP3.LUT R5, R5, R4, RZ, 0x3c, !PT ;  /* 0x0000000405052212 */ /* 0x000fe200078e3cff */
[----:B--2---:R0:W-:Y:S04]  /*25dd0*/  STL [R1+0x1c20], R84 ;  /* 0x001c205401007387 */ /* 0x0041e80000100800 */
[----:B------:R2:W3:Y:S04]  /*25de0*/  @P2 LDG.E.U8 R83, desc[UR20][R4.64] ;  /* 0x0000001404532981 */ /* 0x0004e8000c1e1100 */
[----:B0-----:R-:W3:Y:S04]  /*25df0*/  LDL R84, [R1+0x1234] ;  /* 0x0012340001547983 */ /* 0x001ee80000100800 */
[----:B------:R-:W4:Y:S04]  /*25e00*/  LDL.LU R86, [R1+0x704] ;  /* 0x0007040001567983 */ /* 0x000f280000300800 */
[----:B------:R-:W4:Y:S04]  /*25e10*/  LDL R87, [R1+0x1244] ;  /* 0x0012440001577983 */ /* 0x000f280000100800 */
[----:B------:R-:W4:Y:S01]  /*25e20*/  LDL R91, [R1+0x1248] ;  /* 0x00124800015b7983 */ /* 0x000f220000100800 */
[----:B------:R-:W-:Y:S01]  /*25e30*/  IMAD R3, R3, UR55, RZ ;  /* 0x0000003703037c24 */ /* 0x000fe2000f8e02ff */
[----:B------:R-:W-:Y:S01]  /*25e40*/  PRMT R54, RZ, 0x7610, R54 ;  /* 0x00007610ff367816 */ /* 0x000fe20000000036 */
[----:B------:R-:W0:Y:S01]  /*25e50*/  LDCU UR55, c[0x0][0x3b0] ;  /* 0x00007600ff3777ac */ /* 0x000e220008000800 */
[----:B------:R1:W-:Y:S02]  /*25e60*/  STL [R1+0x1d8], R10 ;  /* 0x0001d80a01007387 */ /* 0x0003e40000100800 */
[----:B-1----:R-:W-:-:S02]  /*25e70*/  SEL R10, R20, R88, !P3 ;  /* 0x00000058140a7207 */ /* 0x002fc40005800000 */
[----:B------:R-:W4:Y:S03]  /*25e80*/  LDL.LU R88, [R1+0x6f8] ;  /* 0x0006f80001587983 */ /* 0x000f260000300800 */
[----:B--2---:R-:W-:Y:S01]  /*25e90*/  IMAD R4, R10, UR56, RZ ;  /* 0x000000380a047c24 */ /* 0x004fe2000f8e02ff */
[----:B------:R5:W-:Y:S01]  /*25ea0*/  STL [R1+0x1e8], R3 ;  /* 0x0001e80301007387 */ /* 0x000be20000100800 */
[----:B---3--:R-:W-:-:S03]  /*25eb0*/  @P2 IMAD.MOV.U32 R5, RZ, RZ, R84 ;  /* 0x000000ffff052224 */ /* 0x008fc600078e0054 */
[----:B------:R-:W-:Y:S01]  /*25ec0*/  STL [R1+0x1c24], R83 ;  /* 0x001c245301007387 */ /* 0x000fe20000100800 */
[----:B-----5:R-:W-:Y:S01]  /*25ed0*/  SEL R3, R20, R14, !P3 ;  /* 0x0000000e14037207 */ /* 0x020fe20005800000 */
[----:B------:R-:W1:Y:S02]  /*25ee0*/  LDCU UR56, c[0x0][0x3b0] ;  /* 0x00007600ff3877ac */ /* 0x000e640008000800 */
[----:B------:R-:W2:Y:S04]  /*25ef0*/  LDL.LU R14, [R1+0x6e8] ;  /* 0x0006e800010e7983 */ /* 0x000ea80000300800 */
[----:B------:R3:W-:Y:S02]  /*25f00*/  STL [R1+0x1e4], R4 ;  /* 0x0001e40401007387 */ /* 0x0007e40000100800 */
[----:B---3--:R-:W-:-:S05]  /*25f10*/  @P2 IMAD.MOV.U32 R4, RZ, RZ, R8 ;  /* 0x000000ffff042224 */ /* 0x008fca00078e0008 */
[----:B------:R3:W5:Y:S01]  /*25f20*/  @P2 LDG.E.U8 R82, desc[UR20][R4.64] ;  /* 0x0000001404522981 */ /* 0x000762000c1e1100 */
[----:B------:R-:W-:Y:S01]  /*25f30*/  SEL R10, R20, R85, !P3 ;  /* 0x00000055140a7207 */ /* 0x000fe20005800000 */
[----:B------:R-:W-:Y:S01]  /*25f40*/  IMAD R3, R3, UR57, RZ ;  /* 0x0000003903037c24 */ /* 0x000fe2000f8e02ff */
[----:B------:R-:W-:Y:S01]  /*25f50*/  PRMT R53, RZ, 0x7610, R53 ;  /* 0x00007610ff357816 */ /* 0x000fe20000000035 */
[----:B------:R-:W2:Y:S01]  /*25f60*/  LDL R85, [R1+0x1254] ;  /* 0x0012540001557983 */ /* 0x000ea20000100800 */
[----:B------:R-:W-:Y:S01]  /*25f70*/  PRMT R52, RZ, 0x7610, R52 ;  /* 0x00007610ff347816 */ /* 0x000fe20000000034 */
[----:B------:R-:W0:Y:S02]  /*25f80*/  LDCU UR57, c[0x0][0x3b0] ;  /* 0x00007600ff3977ac */ /* 0x000e240008000800 */
[----:B------:R1:W-:Y:S01]  /*25f90*/  STL [R1+0x1f8], R3 ;  /* 0x0001f80301007387 */ /* 0x0003e20000100800 */
[----:B---3--:R-:W-:-:S03]  /*25fa0*/  IMAD R4, R10, UR58, RZ ;  /* 0x0000003a0a047c24 */ /* 0x008fc6000f8e02ff */
[----:B------:R-:W3:Y:S01]  /*25fb0*/  LDL.LU R8, [R1+0x6ec] ;  /* 0x0006ec0001087983 */ /* 0x000ee20000300800 */
[----:B----4-:R-:W-:Y:S01]  /*25fc0*/  @P2 IMAD.MOV.U32 R5, RZ, RZ, R87 ;  /* 0x000000ffff052224 */ /* 0x010fe200078e0057 */
[C---:B-1----:R-:W-:Y:S01]  /*25fd0*/  SEL R3, R20.reuse, R90, !P3 ;  /* 0x0000005a14037207 */ /* 0x042fe20005800000 */
[----:B------:R-:W1:Y:S01]  /*25fe0*/  LDCU UR58, c[0x0][0x3b0] ;  /* 0x00007600ff3a77ac */ /* 0x000e620008000800 */
[----:B-----5:R-:W-:Y:S04]  /*25ff0*/  STL [R1+0x1c28], R82 ;  /* 0x001c285201007387 */ /* 0x020fe80000100800 */
[----:B------:R-:W4:Y:S04]  /*26000*/  LDL.LU R90, [R1+0x6f0] ;  /* 0x0006f000015a7983 */ /* 0x000f280000300800 */
[----:B------:R5:W-:Y:S01]  /*26010*/  STL [R1+0x1f0], R4 ;  /* 0x0001f00401007387 */ /* 0x000be20000100800 */
[----:B------:R-:W-:Y:S01]  /*26020*/  SEL R10, R20, R86, !P3 ;  /* 0x00000056140a7207 */ /* 0x000fe20005800000 */
[----:B------:R-:W-:Y:S01]  /*26030*/  IMAD R3, R3, UR59, RZ ;  /* 0x0000003b03037c24 */ /* 0x000fe2000f8e02ff */
[----:B------:R-:W0:Y:S01]  /*26040*/  LDCU UR59, c[0x0][0x3b0] ;  /* 0x00007600ff3b77ac */ /* 0x000e220008000800 */
[----:B------:R-:W3:Y:S04]  /*26050*/  LDL R83, [R1+0x1264] ;  /* 0x0012640001537983 */ /* 0x000ee80000100800 */
[----:B------:R-:W3:Y:S01]  /*26060*/  LDL R86, [R1+0x1268] ;  /* 0x0012680001567983 */ /* 0x000ee20000100800 */
[----:B-----5:R-:W-:-:S05]  /*26070*/  @P2 IMAD.MOV.U32 R4, RZ, RZ, R91 ;  /* 0x000000ffff042224 */ /* 0x020fca00078e005b */
[----:B------:R5:W3:Y:S04]  /*26080*/  @P2 LDG.E.U8 R81, desc[UR20][R4.64] ;  /* 0x0000001404512981 */ /* 0x000ae8000c1e1100 */
[----:B------:R0:W-:Y:S04]  /*26090*/  STL [R1+0x204], R3 ;  /* 0x0002040301007387 */ /* 0x0001e80000100800 */
[----:B------:R-:W4:Y:S01]  /*260a0*/  LDL.LU R91, [R1+0x6f4] ;  /* 0x0006f400015b7983 */ /* 0x000f220000300800 */
[----:B-----5:R-:W-:Y:S02]  /*260b0*/  IMAD R4, R10, UR60, RZ ;  /* 0x0000003c0a047c24 */ /* 0x020fe4000f8e02ff */
[----:B--2---:R-:W-:Y:S01]  /*260c0*/  @P2 IMAD.MOV.U32 R5, RZ, RZ, R85 ;  /* 0x000000ffff052224 */ /* 0x004fe200078e0055 */
[----:B---3--:R-:W-:Y:S01]  /*260d0*/  STL [R1+0x1c2c], R81 ;  /* 0x001c2c5101007387 */ /* 0x008fe20000100800 */
[C---:B0-----:R-:W-:Y:S01]  /*260e0*/  SEL R3, R20.reuse, R88, !P3 ;  /* 0x0000005814037207 */ /* 0x041fe20005800000 */
[----:B------:R-:W0:Y:S02]  /*260f0*/  LDCU UR60, c[0x0][0x3b0] ;  /* 0x00007600ff3c77ac */ /* 0x000e240008000800 */
[----:B------:R-:W2:Y:S04]  /*26100*/  LDL.LU R87, [R1+0x6e0] ;  /* 0x0006e00001577983 */ /* 0x000ea80000300800 */
[----:B------:R3:W-:Y:S01]  /*26110*/  STL [R1+0x200], R4 ;  /* 0x0002000401007387 */ /* 0x0007e20000100800 */
[----:B------:R-:W-:Y:S01]  /*26120*/  SEL R10, R20, R14, !P3 ;  /* 0x0000000e140a7207 */ /* 0x000fe20005800000 */
[----:B------:R-:W-:Y:S01]  /*26130*/  IMAD R3, R3, UR61, RZ ;  /* 0x0000003d03037c24 */ /* 0x000fe2000f8e02ff */
[----:B------:R-:W-:Y:S01]  /*26140*/  PRMT R51, RZ, 0x7610, R51 ;  /* 0x00007610ff337816 */ /* 0x000fe20000000033 */
[----:B------:R-:W5:Y:S01]  /*26150*/  LDL R88, [R1+0x1274] ;  /* 0x0012740001587983 */ /* 0x000f620000100800 */
[----:B------:R-:W0:Y:S03]  /*26160*/  LDCU UR61, c[0x0][0x3b0] ;  /* 0x00007600ff3d77ac */ /* 0x000e260008000800 */
[----:B------:R-:W2:Y:S01]  /*26170*/  LDL R14, [R1+0x1278] ;  /* 0x00127800010e7983 */ /* 0x000ea20000100800 */
[----:B---3--:R-:W-:-:S05]  /*26180*/  @P2 IMAD.MOV.U32 R4, RZ, RZ, R9 ;  /* 0x000000ffff042224 */ /* 0x008fca00078e0009 */
[----:B------:R3:W2:Y:S04]  /*26190*/  @P2 LDG.E.U8 R80, desc[UR20][R4.64] ;  /* 0x0000001404502981 */ /* 0x0006a8000c1e1100 */
[----:B------:R0:W-:Y:S04]  /*261a0*/  STL [R1+0x214], R3 ;  /* 0x0002140301007387 */ /* 0x0001e80000100800 */
[----:B------:R-:W5:Y:S01]  /*261b0*/  LDL.LU R9, [R1+0x6e4] ;  /* 0x0006e40001097983 */ /* 0x000f620000300800 */
[----:B---3--:R-:W-:Y:S01]  /*261c0*/  IMAD R4, R10, UR62, RZ ;  /* 0x0000003e0a047c24 */ /* 0x008fe2000f8e02ff */
[C---:B0-----:R-:W-:Y:S01]  /*261d0*/  SEL R3, R20.reuse, R8, !P3 ;  /* 0x0000000814037207 */ /* 0x041fe20005800000 */
[----:B------:R-:W-:Y:S01]  /*261e0*/  @P2 IMAD.MOV.U32 R5, RZ, RZ, R83 ;  /* 0x000000ffff052224 */ /* 0x000fe200078e0053 */
[----:B--2---:R-:W-:Y:S01]  /*261f0*/  STL [R1+0x1c30], R80 ;  /* 0x001c305001007387 */ /* 0x004fe20000100800 */
[----:B----4-:R-:W-:Y:S01]  /*26200*/  SEL R10, R20, R90, !P3 ;  /* 0x0000005a140a7207 */ /* 0x010fe20005800000 */
[----:B------:R-:W0:Y:S02]  /*26210*/  LDCU UR62, c[0x0][0x3b0] ;  /* 0x00007600ff3e77ac */ /* 0x000e240008000800 */
[----:B------:R-:W2:Y:S04]  /*26220*/  LDL.LU R8, [R1+0x6dc] ;  /* 0x0006dc0001087983 */ /* 0x000ea80000300800 */
[----:B------:R3:W-:Y:S04]  /*26230*/  STL [R1+0x210], R4 ;  /* 0x0002100401007387 */ /* 0x0007e80000100800 */
[----:B------:R-:W4:Y:S04]  /*26240*/  LDL R84, [R1+0x1284] ;  /* 0x0012840001547983 */ /* 0x000f280000100800 */
[----:B------:R-:W2:Y:S01]  /*26250*/  LDL R85, [R1+0x1288] ;  /* 0x0012880001557983 */ /* 0x000ea20000100800 */
[----:B---3--:R-:W-:-:S02]  /*26260*/  @P2 IMAD.MOV.U32 R4, RZ, RZ, R86 ;  /* 0x000000ffff042224 */ /* 0x008fc400078e0056 */
[----:B------:R-:W-:Y:S01]  /*26270*/  IMAD R90, R3, UR63, RZ ;  /* 0x0000003f035a7c24 */ /* 0x000fe2000f8e02ff */
[----:B------:R-:W3:Y:S04]  /*26280*/  LDL.LU R86, [R1+0x6d8] ;  /* 0x0006d80001567983 */ /* 0x000ee80000300800 */
[----:B------:R0:W2:Y:S01]  /*26290*/  @P2 LDG.E.U8 R79, desc[UR20][R4.64] ;  /* 0x00000014044f2981 */ /* 0x0000a2000c1e1100 */
[----:B------:R-:W-:Y:S01]  /*262a0*/  SEL R3, R20, R91, !P3 ;  /* 0x0000005b14037207 */ /* 0x000fe20005800000 */
[----:B------:R-:W1:Y:S01]  /*262b0*/  LDCU UR63, c[0x0][0x3b0] ;  /* 0x00007600ff3f77ac */ /* 0x000e620008000800 */
[----:B0-----:R-:W-:Y:S02]  /*262c0*/  IMAD R4, R10, UR64, RZ ;  /* 0x000000400a047c24 */ /* 0x001fe4000f8e02ff */
[----:B-----5:R-:W-:Y:S01]  /*262d0*/  @P2 IMAD.MOV.U32 R5, RZ, RZ, R88 ;  /* 0x000000ffff052224 */ /* 0x020fe200078e0058 */
[----:B------:R-:W-:Y:S01]  /*262e0*/  SEL R10, R20, R87, !P3 ;  /* 0x00000057140a7207 */ /* 0x000fe20005800000 */
[----:B--2---:R-:W-:Y:S01]  /*262f0*/  STL [R1+0x1c34], R79 ;  /* 0x001c344f01007387 */ /* 0x004fe20000100800 */
[----:B------:R-:W-:Y:S01]  /*26300*/  IMAD R3, R3, UR65, RZ ;  /* 0x0000004103037c24 */ /* 0x000fe2000f8e02ff */
[----:B------:R-:W-:Y:S01]  /*26310*/  PRMT R50, RZ, 0x7610, R50 ;  /* 0x00007610ff327816 */ /* 0x000fe20000000032 */
[----:B------:R-:W0:Y:S01]  /*26320*/  LDCU UR64, c[0x0][0x3b0] ;  /* 0x00007600ff4077ac */ /* 0x000e220008000800 */
[----:B------:R-:W2:Y:S01]  /*26330*/  LDL.LU R91, [R1+0x6d0] ;  /* 0x0006d000015b7983 */ /* 0x000ea20000300800 */
[----:B------:R-:W-:-:S02]  /*26340*/  PRMT R49, RZ, 0x7610, R49 ;  /* 0x00007610ff317816 */ /* 0x000fc40000000031 */
[----:B------:R-:W-:Y:S01]  /*26350*/  PRMT R48, RZ, 0x7610, R48 ;  /* 0x00007610ff307816 */ /* 0x000fe20000000030 */
[----:B------:R5:W-:Y:S01]  /*26360*/  STL [R1+0x21c], R4 ;  /* 0x00021c0401007387 */ /* 0x000be20000100800 */
[----:B------:R-:W0:Y:S03]  /*26370*/  LDCU UR65, c[0x0][0x3b0] ;  /* 0x00007600ff4177ac */ /* 0x000e260008000800 */
[----:B------:R-:W2:Y:S04]  /*26380*/  LDL R80, [R1+0x1294] ;  /* 0x0012940001507983 */ /* 0x000ea80000100800 */
[----:B------:R-:W3:Y:S01]  /*26390*/  LDL R87, [R1+0x1298] ;  /* 0x0012980001577983 */ /* 0x000ee20000100800 */
[----:B-----5:R-:W-:-:S05]  /*263a0*/  @P2 IMAD.MOV.U32 R4, RZ, RZ, R14 ;  /* 0x000000ffff042224 */ /* 0x020fca00078e000e */
[----:B------:R5:W3:Y:S02]  /*263b0*/  @P2 LDG.E.U8 R78, desc[UR20][R4.64] ;  /* 0x00000014044e2981 */ /* 0x000ae4000c1e1100 */
[----:B-----5:R-:W-:Y:S02]  /*263c0*/  @P2 IMAD.MOV.U32 R4, RZ, RZ, R85 ;  /* 0x000000ffff042224 */ /* 0x020fe400078e0055 */
[----:B----4-:R-:W-:-:S05]  /*263d0*/  @P2 IMAD.MOV.U32 R5, RZ, RZ, R84 ;  /* 0x000000ffff052224 */ /* 0x010fca00078e0054 */
[----:B------:R4:W5:Y:S04]  /*263e0*/  @P2 LDG.E.U8 R77, desc[UR20][R4.64] ;  /* 0x00000014044d2981 */ /* 0x000968000c1e1100 */
[----:B------:R0:W-:Y:S04]  /*263f0*/  STL [R1+0x230], R3 ;  /* 0x0002300301007387 */ /* 0x0001e80000100800 */
[----:B------:R-:W5:Y:S01]  /*26400*/  LDL.LU R88, [R1+0x6d4] ;  /* 0x0006d40001587983 */ /* 0x000f620000300800 */
[----:B0-----:R-:W-:Y:S01]  /*26410*/  SEL R3, R20, R9, !P3 ;  /* 0x0000000914037207 */ /* 0x001fe20005800000 */
[----:B------:R-:W-:Y:S01]  /*26420*/  IMAD R9, R10, UR66, RZ ;  /* 0x000000420a097c24 */ /* 0x000fe2000f8e02ff */
[----:B------:R-:W-:Y:S01]  /*26430*/  SEL R10, R20, R8, !P3 ;  /* 0x00000008140a7207 */ /* 0x000fe20005800000 */
[----:B------:R-:W0:Y:S04]  /*26440*/  LDCU UR66, c[0x0][0x3b0] ;  /* 0x00007600ff4277ac */ /* 0x000e280008000800 */
[----:B----4-:R-:W-:Y:S01]  /*26450*/  IMAD R4, R10, UR68, RZ ;  /* 0x000000440a047c24 */ /* 0x010fe2000f8e02ff */
[----:B------:R-:W-:Y:S01]  /*26460*/  PRMT R47, RZ, 0x7610, R47 ;  /* 0x00007610ff2f7816 */ /* 0x000fe2000000002f */
[----:B--2---:R-:W-:Y:S01]  /*26470*/  @P2 IMAD.MOV.U32 R5, RZ, RZ, R80 ;  /* 0x000000ffff052224 */ /* 0x004fe200078e0050 */
[----:B---3--:R-:W-:Y:S01]  /*26480*/  STL [R1+0x1c38], R78 ;  /* 0x001c384e01007387 */ /* 0x008fe20000100800 */
[C---:B------:R-:W-:Y:S01]  /*26490*/  SEL R10, R20.reuse, R91, !P3 ;  /* 0x0000005b140a7207 */ /* 0x040fe20005800000 */
[----:B------:R-:W-:Y:S01]  /*264a0*/  IMAD R8, R3, UR67, RZ ;  /* 0x0000004303087c24 */ /* 0x000fe2000f8e02ff */
[----:B------:R-:W2:Y:S01]  /*264b0*/  LDCU UR68, c[0x0][0x3b0] ;  /* 0x00007600ff4477ac */ /* 0x000ea20008000800 */
[----:B------:R-:W3:Y:S01]  /*264c0*/  LDL.LU R14, [R1+0x6c8] ;  /* 0x0006c800010e7983 */ /* 0x000ee20000300800 */
[----:B------:R-:W-:Y:S01]  /*264d0*/  SEL R3, R20, R86, !P3 ;  /* 0x0000005614037207 */ /* 0x000fe20005800000 */
[----:B------:R-:W4:Y:S02]  /*264e0*/  LDCU UR67, c[0x0][0x3b0] ;  /* 0x00007600ff4377ac */ /* 0x000f240008000800 */
[----:B------:R-:W2:Y:S04]  /*264f0*/  LDL R81, [R1+0x12a4] ;  /* 0x0012a40001517983 */ /* 0x000ea80000100800 */
[----:B------:R-:W4:Y:S04]  /*26500*/  LDL R82, [R1+0x12a8] ;  /* 0x0012a80001527983 */ /* 0x000f280000100800 */
[----:B------:R-:W4:Y:S04]  /*26510*/  LDL.LU R85, [R1+0x6cc] ;  /* 0x0006cc0001557983 */ /* 0x000f280000300800 */
[----:B-----5:R-:W-:Y:S04]  /*26520*/  STL [R1+0x1c3c], R77 ;  /* 0x001c3c4d01007387 */ /* 0x020fe80000100800 */
[----:B------:R-:W5:Y:S04]  /*26530*/  LDL.LU R83, [R1+0x6bc] ;  /* 0x0006bc0001537983 */ /* 0x000f680000300800 */
[----:B------:R0:W-:Y:S01]  /*26540*/  STL [R1+0x234], R4 ;  /* 0x0002340401007387 */ /* 0x0001e20000100800 */
[----:B------:R-:W-:-:S02]  /*26550*/  IMAD R91, R3, UR69, RZ ;  /* 0x00000045035b7c24 */ /* 0x000fc4000f8e02ff */
[----:B0-----:R-:W-:Y:S01]  /*26560*/  @P2 IMAD.MOV.U32 R4, RZ, RZ, R87 ;  /* 0x000000ffff042224 */ /* 0x001fe200078e0057 */
[----:B------:R-:W4:Y:S01]  /*26570*/  LDL R84, [R1+0x12b4] ;  /* 0x0012b40001547983 */ /* 0x000f220000100800 */
[----:B------:R-:W-:Y:S01]  /*26580*/  SEL R3, R20, R88, !P3 ;  /* 0x0000005814037207 */ /* 0x000fe20005800000 */
[----:B------:R-:W0:Y:S02]  /*26590*/  LDCU UR69, c[0x0][0x3b0] ;  /* 0x00007600ff4577ac */ /* 0x000e240008000800 */
[----:B------:R1:W4:Y:S04]  /*265a0*/  @P2 LDG.E.U8 R75, desc[UR20][R4.64] ;  /* 0x00000014044b2981 */ /* 0x000328000c1e1100 */
[----:B------:R-:W5:Y:S04]  /*265b0*/  LDL R86, [R1+0x12b8] ;  /* 0x0012b80001567983 */ /* 0x000f680000100800 */
[----:B------:R-:W5:Y:S01]  /*265c0*/  LDL.LU R87, [R1+0x6c4] ;  /* 0x0006c40001577983 */ /* 0x000f620000300800 */
[----:B-1----:R-:W-:Y:S01]  /*265d0*/  IMAD R4, R10, UR70, RZ ;  /* 0x000000460a047c24 */ /* 0x002fe2000f8e02ff */
[----:B------:R-:W-:Y:S01]  /*265e0*/  PRMT R46, RZ, 0x7610, R46 ;  /* 0x00007610ff2e7816 */ /* 0x000fe2000000002e */
[----:B------:R-:W-:Y:S01]  /*265f0*/  IMAD R3, R3, UR71, RZ ;  /* 0x0000004703037c24 */ /* 0x000fe2000f8e02ff */
[----:B------:R-:W-:Y:S01]  /*26600*/  PRMT R45, RZ, 0x7610, R45 ;  /* 0x00007610ff2d7816 */ /* 0x000fe2000000002d */
[----:B------:R-:W1:Y:S01]  /*26610*/  LDCU UR70, c[0x0][0x3b0] ;  /* 0x00007600ff4677ac */ /* 0x000e620008000800 */
[----:B------:R-:W0:Y:S01]  /*26620*/  LDCU UR71, c[0x0][0x3b0] ;  /* 0x00007600ff4777ac */ /* 0x000e220008000800 */
[----:B--2---:R-:W-:Y:S01]  /*26630*/  @P2 IMAD.MOV.U32 R5, RZ, RZ, R81 ;  /* 0x000000ffff052224 */ /* 0x004fe200078e0051 */
[----:B---3--:R-:W-:Y:S01]  /*26640*/  SEL R10, R20, R14, !P3 ;  /* 0x0000000e140a7207 */ /* 0x008fe20005800000 */
[----:B----4-:R-:W-:Y:S04]  /*26650*/  STL [R1+0x1c40], R75 ;  /* 0x001c404b01007387 */ /* 0x010fe80000100800 */
[----:B------:R-:W2:Y:S04]  /*26660*/  LDL.LU R88, [R1+0x6b4] ;  /* 0x0006b40001587983 */ /* 0x000ea80000300800 */
[----:B------:R3:W-:Y:S04]  /*26670*/  STL [R1+0x244], R4 ;  /* 0x0002440401007387 */ /* 0x0007e80000100800 */
[----:B------:R-:W4:Y:S04]  /*26680*/  LDL R79, [R1+0x12c4] ;  /* 0x0012c400014f7983 */ /* 0x000f280000100800 */
[----:B------:R-:W2:Y:S01]  /*26690*/  LDL R14, [R1+0x12c8] ;  /* 0x0012c800010e7983 */ /* 0x000ea20000100800 */
[----:B---3--:R-:W-:-:S05]  /*266a0*/  @P2 IMAD.MOV.U32 R4, RZ, RZ, R82 ;  /* 0x000000ffff042224 */ /* 0x008fca00078e0052 */
[----:B------:R3:W2:Y:S04]  /*266b0*/  @P2 LDG.E.U8 R73, desc[UR20][R4.64] ;  /* 0x0000001404492981 */ /* 0x0006a8000c1e1100 */
[----:B------:R0:W-:Y:S04]  /*266c0*/  STL [R1+0x254], R3 ;  /* 0x0002540301007387 */ /* 0x0001e80000100800 */
[----:B------:R-:W4:Y:S01]  /*266d0*/  LDL.LU R82, [R1+0x6b8] ;  /* 0x0006b80001527983 */ /* 0x000f220000300800 */
[----:B---3--:R-:W-:Y:S01]  /*266e0*/  IMAD R4, R10, UR72, RZ ;  /* 0x000000480a047c24 */ /* 0x008fe2000f8e02ff */
[C---:B0-----:R-:W-:Y:S01]  /*266f0*/  SEL R3, R20.reuse, R85, !P3 ;  /* 0x0000005514037207 */ /* 0x041fe20005800000 */
[----:B------:R-:W-:Y:S01]  /*26700*/  @P2 IMAD.MOV.U32 R5, RZ, RZ, R84 ;  /* 0x000000ffff052224 */ /* 0x000fe200078e0054 */
[----:B-----5:R-:W-:Y:S01]  /*26710*/  SEL R10, R20, R83, !P3 ;  /* 0x00000053140a7207 */ /* 0x020fe20005800000 */
[----:B------:R-:W0:Y:S01]  /*26720*/  LDCU UR72, c[0x0][0x3b0] ;  /* 0x00007600ff4877ac */ /* 0x000e220008000800 */
[----:B--2---:R-:W-:Y:S04]  /*26730*/  STL [R1+0x1c44], R73 ;  /* 0x001c444901007387 */ /* 0x004fe80000100800 */
[----:B------:R-:W2:Y:S04]  /*26740*/  LDL.LU R85, [R1+0x6ac] ;  /* 0x0006ac0001557983 */ /* 0x000ea80000300800 */
[----:B------:R3:W-:Y:S04]  /*26750*/  STL [R1+0x250], R4 ;  /* 0x0002500401007387 */ /* 0x0007e80000100800 */
[----:B------:R-:W5:Y:S04]  /*26760*/  LDL R81, [R1+0x12d4] ;  /* 0x0012d40001517983 */ /* 0x000f680000100800 */
[----:B------:R-:W2:Y:S01]  /*26770*/  LDL R83, [R1+0x12d8] ;  /* 0x0012d80001537983 */ /* 0x000ea20000100800 */
[----:B---3--:R-:W-:-:S05]  /*26780*/  @P2 IMAD.MOV.U32 R4, RZ, RZ, R86 ;  /* 0x000000ffff042224 */ /* 0x008fca00078e0056 */
[----:B------:R3:W2:Y:S02]  /*26790*/  @P2 LDG.E.U8 R72, desc[UR20][R4.64] ;  /* 0x0000001404482981 */ /* 0x0006a4000c1e1100 */
[----:B---3--:R-:W-:Y:S02]  /*267a0*/  @P2 IMAD.MOV.U32 R4, RZ, RZ, R14 ;  /* 0x000000ffff042224 */ /* 0x008fe400078e000e */
[----:B----4-:R-:W-:-:S05]  /*267b0*/  @P2 IMAD.MOV.U32 R5, RZ, RZ, R79 ;  /* 0x000000ffff052224 */ /* 0x010fca00078e004f */
[----:B------:R3:W4:Y:S01]  /*267c0*/  @P2 LDG.E.U8 R71, desc[UR20][R4.64] ;  /* 0x0000001404472981 */ /* 0x000722000c1e1100 */
[----:B------:R-:W-:Y:S01]  /*267d0*/  IMAD R3, R3, UR73, RZ ;  /* 0x0000004903037c24 */ /* 0x000fe2000f8e02ff */
[----:B------:R-:W0:Y:S04]  /*267e0*/  LDCU UR73, c[0x0][0x3b0] ;  /* 0x00007600ff4977ac */ /* 0x000e280008000800 */
[----:B------:R1:W-:Y:S04]  /*267f0*/  STL [R1+0x25c], R3 ;  /* 0x00025c0301007387 */ /* 0x0003e80000100800 */
[----:B------:R-:W4:Y:S01]  /*26800*/  LDL.LU R86, [R1+0x698] ;  /* 0x0006980001567983 */ /* 0x000f220000300800 */
[----:B-1----:R-:W-:Y:S01]  /*26810*/  SEL R3, R20, R87, !P3 ;  /* 0x0000005714037207 */ /* 0x002fe20005800000 */
[----:B------:R-:W-:Y:S01]  /*26820*/  IMAD R87, R10, UR74, RZ ;  /* 0x0000004a0a577c24 */ /* 0x000fe2000f8e02ff */
[----:B------:R-:W-:Y:S01]  /*26830*/  SEL R10, R20, R88, !P3 ;  /* 0x00000058140a7207 */ /* 0x000fe20005800000 */
[----:B------:R-:W1:Y:S02]  /*26840*/  LDCU UR74, c[0x0][0x3b0] ;  /* 0x00007600ff4a77ac */ /* 0x000e640008000800 */
[----:B------:R-:W-:-:S02]  /*26850*/  IMAD R3, R3, UR75, RZ ;  /* 0x0000004b03037c24 */ /* 0x000fc4000f8e02ff */
[----:B---3--:R-:W-:Y:S01]  /*26860*/  IMAD R4, R10, UR76, RZ ;  /* 0x0000004c0a047c24 */ /* 0x008fe2000f8e02ff */
[----:B------:R-:W-:Y:S01]  /*26870*/  PRMT R44, RZ, 0x7610, R44 ;  /* 0x00007610ff2c7816 */ /* 0x000fe2000000002c */
[----:B------:R-:W3:Y:S01]  /*26880*/  LDCU UR75, c[0x0][0x3b0] ;  /* 0x00007600ff4b77ac */ /* 0x000ee20008000800 */
[----:B------:R-:W-:Y:S01]  /*26890*/  PRMT R43, RZ, 0x7610, R43 ;  /* 0x00007610ff2b7816 */ /* 0x000fe2000000002b */
[----:B------:R-:W0:Y:S01]  /*268a0*/  LDCU UR76, c[0x0][0x3b0] ;  /* 0x00007600ff4c77ac */ /* 0x000e220008000800 */
[----:B-----5:R-:W-:Y:S01]  /*268b0*/  @P2 IMAD.MOV.U32 R5, RZ, RZ, R81 ;  /* 0x000000ffff052224 */ /* 0x020fe200078e0051 */
[----:B--2---:R-:W-:Y:S04]  /*268c0*/  STL [R1+0x1c48], R72 ;  /* 0x001c484801007387 */ /* 0x004fe80000100800 */
[----:B------:R-:W2:Y:S04]  /*268d0*/  LDL.LU R80, [R1+0x69c] ;  /* 0x00069c0001507983 */ /* 0x000ea80000300800 */
[----:B------:R-:W5:Y:S04]  /*268e0*/  LDL R84, [R1+0x12e4] ;  /* 0x0012e40001547983 */ /* 0x000f680000100800 */
[----:B------:R-:W3:Y:S04]  /*268f0*/  LDL R88, [R1+0x12e8] ;  /* 0x0012e80001587983 */ /* 0x000ee80000100800 */
[----:B------:R-:W-:Y:S04]  /*26900*/  STL [R1+0x274], R3 ;  /* 0x0002740301007387 */ /* 0x000fe80000100800 */
[----:B------:R-:W3:Y:S04]  /*26910*/  LDL.LU R14, [R1+0x6a4] ;  /* 0x0006a400010e7983 */ /* 0x000ee80000300800 */
[----:B----4-:R-:W-:Y:S04]  /*26920*/  STL [R1+0x1c4c], R71 ;  /* 0x001c4c4701007387 */ /* 0x010fe80000100800 */
[----:B------:R-:W4:Y:S04]  /*26930*/  LDL.LU R78, [R1+0x6a8] ;  /* 0x0006a800014e7983 */ /* 0x000f280000300800 */
[----:B------:R0:W-:Y:S02]  /*26940*/  STL [R1+0x26c], R4 ;  /* 0x00026c0401007387 */ /* 0x0001e40000100800 */
[----:B0-----:R-:W-:-:S05]  /*26950*/  @P2 IMAD.MOV.U32 R4, RZ, RZ, R83 ;  /* 0x000000ffff042224 */ /* 0x001fca00078e0053 */
[----:B------:R5:W4:Y:S01]  /*26960*/  @P2 LDG.E.U8 R70, desc[UR20][R4.64] ;  /* 0x0000001404462981 */ /* 0x000b22000c1e1100 */
[C---:B------:R-:W-:Y:S02]  /*26970*/  SEL R3, R20.reuse, R82, !P3 ;  /* 0x0000005214037207 */ /* 0x040fe40005800000 */
[C---:B------:R-:W-:Y:S01]  /*26980*/  SEL R10, R20.reuse, R85, !P3 ;  /* 0x00000055140a7207 */ /* 0x040fe20005800000 */
[----:B------:R-:W4:Y:S02]  /*26990*/  LDL R82, [R1+0x12f4] ;  /* 0x0012f40001527983 */ /* 0x000f240000100800 */
[----:B------:R-:W-:Y:S01]  /*269a0*/  IMAD R3, R3, UR7, RZ ;  /* 0x0000000703037c24 */ /* 0x000fe2000f8e02ff */
[----:B------:R-:W0:Y:S01]  /*269b0*/  LDCU UR7, c[0x0][0x3b0] ;  /* 0x00007600ff0777ac */ /* 0x000e220008000800 */
[----:B------:R-:W4:Y:S04]  /*269c0*/  LDL R85, [R1+0x12f8] ;  /* 0x0012f80001557983 */ /* 0x000f280000100800 */
[----:B------:R1:W-:Y:S04]  /*269d0*/  STL [R1+0x280], R3 ;  /* 0x0002800301007387 */ /* 0x0003e80000100800 */
[----:B------:R-:W4:Y:S01]  /*269e0*/  LDL.LU R83, [R1+0x6a0] ;  /* 0x0006a00001537983 */ /* 0x000f220000300800 */
[----:B-1----:R-:W-:Y:S01]  /*269f0*/  SEL R3, R20, R86, !P3 ;  /* 0x0000005614037207 */ /* 0x002fe20005800000 */
[----:B------:R-:W-:Y:S01]  /*26a00*/  IMAD R86, R10, UR16, RZ ;  /* 0x000000100a567c24 */ /* 0x000fe2000f8e02ff */
[----:B------:R-:W-:Y:S01]  /*26a10*/  PRMT R42, RZ, 0x7610, R42 ;  /* 0x00007610ff2a7816 */ /* 0x000fe2000000002a */
[----:B------:R-:W1:Y:S01]  /*26a20*/  LDCU UR16, c[0x0][0x3b0] ;  /* 0x00007600ff1077ac */ /* 0x000e620008000800 */
[----:B--2---:R-:W-:Y:S01]  /*26a30*/  SEL R10, R20, R80, !P3 ;  /* 0x00000050140a7207 */ /* 0x004fe20005800000 */
[----:B-----5:R-:W-:-:S02]  /*26a40*/  @P2 IMAD.MOV.U32 R5, RZ, RZ, R84 ;  /* 0x000000ffff052224 */ /* 0x020fc400078e0054 */
[----:B---3--:R-:W-:-:S05]  /*26a50*/  @P2 IMAD.MOV.U32 R4, RZ, RZ, R88 ;  /* 0x000000ffff042224 */ /* 0x008fca00078e0058 */
[----:B------:R2:W3:Y:S04]  /*26a60*/  @P2 LDG.E.U8 R69, desc[UR20][R4.64] ;  /* 0x0000001404452981 */ /* 0x0004e8000c1e1100 */
[----:B----4-:R-:W-:Y:S04]  /*26a70*/  STL [R1+0x1c50], R70 ;  /* 0x001c504601007387 */ /* 0x010fe80000100800 */
[----:B------:R-:W4:Y:S04]  /*26a80*/  LDL.LU R81, [R1+0x688] ;  /* 0x0006880001517983 */ /* 0x000f280000300800 */
[----:B------:R-:W5:Y:S04]  /*26a90*/  LDL R79, [R1+0x1304] ;  /* 0x00130400014f7983 */ /* 0x000f680000100800 */
[----:B------:R-:W4:Y:S01]  /*26aa0*/  LDL R80, [R1+0x1308] ;  /* 0x0013080001507983 */ /* 0x000f220000100800 */
[----:B--2---:R-:W-:-:S02]  /*26ab0*/  @P2 IMAD.MOV.U32 R4, RZ, RZ, R85 ;  /* 0x000000ffff042224 */ /* 0x004fc400078e0055 */
[----:B------:R-:W-:Y:S02]  /*26ac0*/  @P2 IMAD.MOV.U32 R5, RZ, RZ, R82 ;  /* 0x000000ffff052224 */ /* 0x000fe400078e0052 */
[----:B------:R-:W-:Y:S01]  /*26ad0*/  IMAD R3, R3, UR17, RZ ;  /* 0x0000001103037c24 */ /* 0x000fe2000f8e02ff */
[----:B------:R-:W2:Y:S02]  /*26ae0*/  LDCU UR17, c[0x0][0x3b0] ;  /* 0x00007600ff1177ac */ /* 0x000ea40008000800 */
[----:B------:R5:W2:Y:S01]  /*26af0*/  @P2 LDG.E.U8 R68, desc[UR20][R4.64] ;  /* 0x0000001404442981 */ /* 0x000aa2000c1e1100 */
[----:B------:R-:W-:-:S03]  /*26b00*/  IMAD R84, R10, UR18, RZ ;  /* 0x000000120a547c24 */ /* 0x000fc6000f8e02ff */
[----:B------:R0:W-:Y:S01]  /*26b10*/  STL [R1+0x290], R3 ;  /* 0x0002900301007387 */ /* 0x0001e20000100800 */
[C---:B------:R-:W-:Y:S01]  /*26b20*/  SEL R10, R20.reuse, R78, !P3 ;  /* 0x0000004e140a7207 */ /* 0x040fe20005800000 */
[----:B------:R-:W1:Y:S02]  /*26b30*/  LDCU UR18, c[0x0][0x3b0] ;  /* 0x00007600ff1277ac */ /* 0x000e640008000800 */
[----:B------:R-:W2:Y:S01]  /*26b40*/  LDL.LU R88, [R1+0x690] ;  /* 0x0006900001587983 */ /* 0x000ea20000300800 */
[----:B0-----:R-:W-:-:S03]  /*26b50*/  SEL R3, R20, R14, !P3 ;  /* 0x0000000e14037207 */ /* 0x001fc60005800000 */
[----:B---3--:R-:W-:Y:S04]  /*26b60*/  STL [R1+0x1c54], R69 ;  /* 0x001c544501007387 */ /* 0x008fe80000100800 */
[----:B------:R-:W3:Y:S04]  /*26b70*/  LDL.LU R14, [R1+0x680] ;  /* 0x00068000010e7983 */ /* 0x000ee80000300800 */
[----:B------:R-:W3:Y:S04]  /*26b80*/  LDL R71, [R1+0x1314] ;  /* 0x0013140001477983 */ /* 0x000ee80000100800 */
[----:B------:R-:W3:Y:S01]  /*26b90*/  LDL R78, [R1+0x1318] ;  /* 0x00131800014e7983 */ /* 0x000ee20000100800 */
[----:B-----5:R-:W-:-:S02]  /*26ba0*/  @P2 IMAD.MOV.U32 R5, RZ, RZ, R79 ;  /* 0x000000ffff052224 */ /* 0x020fc400078e004f */
[----:B----4-:R-:W-:-:S05]  /*26bb0*/  @P2 IMAD.MOV.U32 R4, RZ, RZ, R80 ;  /* 0x000000ffff042224 */ /* 0x010fca00078e0050 */
[----:B------:R0:W4:Y:S01]  /*26bc0*/  @P2 LDG.E.U8 R67, desc[UR20][R4.64] ;  /* 0x0000001404432981 */ /* 0x000122000c1e1100 */
[----:B------:R-:W-:Y:S01]  /*26bd0*/  IMAD R3, R3, UR19, RZ ;  /* 0x0000001303037c24 */ /* 0x000fe2000f8e02ff */
[----:B------:R-:W-:Y:S01]  /*26be0*/  PRMT R41, RZ, 0x7610, R41 ;  /* 0x00007610ff297816 */ /* 0x000fe20000000029 */
[----:B------:R-:W5:Y:S03]  /*26bf0*/  LDCU UR19, c[0x0][0x3b0] ;  /* 0x00007600ff1377ac */ /* 0x000f660008000800 */
[----:B------:R0:W-:Y:S04]  /*26c00*/  STL [R1+0x2a0], R3 ;  /* 0x0002a00301007387 */ /* 0x0001e80000100800 */
[----:B------:R-:W5:Y:S01]  /*26c10*/  LDL.LU R85, [R1+0x68c] ;  /* 0x00068c0001557983 */ /* 0x000f620000300800 */
[----:B0-----:R-:W-:Y:S01]  /*26c20*/  SEL R3, R20, R83, !P3 ;  /* 0x0000005314037207 */ /* 0x001fe20005800000 */
[----:B------:R-:W-:Y:S01]  /*26c30*/  IMAD R83, R10, UR28, RZ ;  /* 0x0000001c0a537c24 */ /* 0x000fe2000f8e02ff */
[----:B------:R-:W-:Y:S01]  /*26c40*/  SEL R10, R20, R81, !P3 ;  /* 0x00000051140a7207 */ /* 0x000fe20005800000 */
[----:B--2---:R-:W-:Y:S01]  /*26c50*/  STL [R1+0x1c58], R68 ;  /* 0x001c584401007387 */ /* 0x004fe20000100800 */
[----:B------:R-:W-:Y:S01]  /*26c60*/  PRMT R40, RZ, 0x7610, R40 ;  /* 0x00007610ff287816 */ /* 0x000fe20000000028 */
[----:B------:R-:W0:Y:S02]  /*26c70*/  LDCU UR28, c[0x0][0x3b0] ;  /* 0x00007600ff1c77ac */ /* 0x000e240008000800 */
[----:B------:R-:W2:Y:S01]  /*26c80*/  LDL.LU R77, [R1+0x674] ;  /* 0x00067400014d7983 */ /* 0x000ea20000300800 */
[----:B------:R-:W-:Y:S01]  /*26c90*/  IMAD R4, R10, UR30, RZ ;  /* 0x0000001e0a047c24 */ /* 0x000fe2000f8e02ff */
[----:B------:R-:W-:Y:S01]  /*26ca0*/  PRMT R39, RZ, 0x7610, R39 ;  /* 0x00007610ff277816 */ /* 0x000fe20000000027 */
[----:B------:R-:W-:Y:S01]  /*26cb0*/  IMAD R81, R3, UR29, RZ ;  /* 0x0000001d03517c24 */ /* 0x000fe2000f8e02ff */
[----:B------:R-:W2:Y:S01]  /*26cc0*/  LDL R72, [R1+0x1324] ;  /* 0x0013240001487983 */ /* 0x000ea20000100800 */
[----:B------:R-:W-:Y:S01]  /*26cd0*/  SEL R3, R20, R88, !P3 ;  /* 0x0000005814037207 */ /* 0x000fe20005800000 */
[----:B------:R-:W0:Y:S02]  /*26ce0*/  LDCU UR29, c[0x0][0x3b0] ;  /* 0x00007600ff1d77ac */ /* 0x000e240008000800 */
[----:B------:R-:W2:Y:S01]  /*26cf0*/  LDL R82, [R1+0x1328] ;  /* 0x0013280001527983 */ /* 0x000ea20000100800 */
[----:B------:R-:W0:Y:S03]  /*26d00*/  LDCU UR30, c[0x0][0x3b0] ;  /* 0x00007600ff1e77ac */ /* 0x000e260008000800 */
[----:B------:R-:W2:Y:S01]  /*26d10*/  LDL.LU R73, [R1+0x67c] ;  /* 0x00067c0001497983 */ /* 0x000ea20000300800 */
[----:B---3--:R-:W-:-:S03]  /*26d20*/  @P2 IMAD.MOV.U32 R5, RZ, RZ, R71 ;  /* 0x000000ffff052224 */ /* 0x008fc600078e0047 */
[----:B----4-:R-:W-:Y:S04]  /*26d30*/  STL [R1+0x1c5c], R67 ;  /* 0x001c5c4301007387 */ /* 0x010fe80000100800 */
[----:B------:R-:W3:Y:S04]  /*26d40*/  LDL.LU R88, [R1+0x66c] ;  /* 0x00066c0001587983 */ /* 0x000ee80000300800 */
[----:B------:R-:W4:Y:S04]  /*26d50*/  LDL R75, [R1+0x1334] ;  /* 0x00133400014b7983 */ /* 0x000f280000100800 */
[----:B------:R-:W3:Y:S04]  /*26d60*/  LDL R79, [R1+0x1338] ;  /* 0x00133800014f7983 */ /* 0x000ee80000100800 */
[----:B------:R0:W-:Y:S02]  /*26d70*/  STL [R1+0x2a8], R4 ;  /* 0x0002a80401007387 */ /* 0x0001e40000100800 */
[----:B0-----:R-:W-:-:S05]  /*26d80*/  @P2 IMAD.MOV.U32 R4, RZ, RZ, R78 ;  /* 0x000000ffff042224 */ /* 0x001fca00078e004e */
[----:B------:R2:W3:Y:S02]  /*26d90*/  @P2 LDG.E.U8 R66, desc[UR20][R4.64] ;  /* 0x0000001404422981 */ /* 0x0004e4000c1e1100 */
[----:B--2---:R-:W-:Y:S02]  /*26da0*/  @P2 IMAD.MOV.U32 R4, RZ, RZ, R82 ;  /* 0x000000ffff042224 */ /* 0x004fe400078e0052 */
[----:B------:R-:W-:-:S05]  /*26db0*/  @P2 IMAD.MOV.U32 R5, RZ, RZ, R72 ;  /* 0x000000ffff052224 */ /* 0x000fca00078e0048 */
[----:B------:R4:W2:Y:S01]  /*26dc0*/  @P2 LDG.E.U8 R65, desc[UR20][R4.64] ;  /* 0x0000001404412981 */ /* 0x0008a2000c1e1100 */
[C---:B------:R-:W-:Y:S01]  /*26dd0*/  SEL R10, R20.reuse, R14, !P3 ;  /* 0x0000000e140a7207 */ /* 0x040fe20005800000 */
[----:B------:R-:W-:Y:S01]  /*26de0*/  IMAD R80, R3, UR31, RZ ;  /* 0x0000001f03507c24 */ /* 0x000fe2000f8e02ff */
[----:B-----5:R-:W-:Y:S01]  /*26df0*/  SEL R3, R20, R85, !P3 ;  /* 0x0000005514037207 */ /* 0x020fe20005800000 */
[----:B------:R-:W5:Y:S01]  /*26e00*/  LDL.LU R14, [R1+0x664] ;  /* 0x00066400010e7983 */ /* 0x000f620000300800 */
[----:B------:R-:W0:Y:S03]  /*26e10*/  LDCU UR31, c[0x0][0x3b0] ;  /* 0x00007600ff1f77ac */ /* 0x000e260008000800 */
[----:B---3--:R-:W-:Y:S04]  /*26e20*/  STL [R1+0x1c60], R66 ;  /* 0x001c604201007387 */ /* 0x008fe80000100800 */
[----:B------:R-:W3:Y:S04]  /*26e30*/  LDL.LU R85, [R1+0x668] ;  /* 0x0006680001557983 */ /* 0x000ee80000300800 */
[----:B------:R-:W3:Y:S01]  /*26e40*/  LDL R71, [R1+0x1344] ;  /* 0x0013440001477983 */ /* 0x000ee20000100800 */
[----:B------:R-:W-:Y:S01]  /*26e50*/  IMAD R78, R10, UR32, RZ ;  /* 0x000000200a4e7c24 */ /* 0x000fe2000f8e02ff */
[----:B------:R-:W-:Y:S01]  /*26e60*/  SEL R10, R20, R77, !P3 ;  /* 0x0000004d140a7207 */ /* 0x000fe20005800000 */
[----:B----4-:R-:W-:Y:S01]  /*26e70*/  @P2 IMAD.MOV.U32 R5, RZ, RZ, R75 ;  /* 0x000000ffff052224 */ /* 0x010fe200078e004b */
[----:B------:R-:W4:Y:S01]  /*26e80*/  LDL.LU R82, [R1+0x654] ;  /* 0x0006540001527983 */ /* 0x000f220000300800 */
[----:B------:R-:W-:Y:S01]  /*26e90*/  PRMT R38, RZ, 0x7610, R38 ;  /* 0x00007610ff267816 */ /* 0x000fe20000000026 */
[----:B------:R-:W0:Y:S01]  /*26ea0*/  LDCU UR32, c[0x0][0x3b0] ;  /* 0x00007600ff2077ac */ /* 0x000e220008000800 */
[----:B------:R-:W-:Y:S01]  /*26eb0*/  IMAD R4, R10, UR34, RZ ;  /* 0x000000220a047c24 */ /* 0x000fe2000f8e02ff */
[----:B--2---:R-:W-:Y:S01]  /*26ec0*/  STL [R1+0x1c64], R65 ;  /* 0x001c644101007387 */ /* 0x004fe20000100800 */
[----:B------:R-:W-:Y:S01]  /*26ed0*/  IMAD R77, R3, UR33, RZ ;  /* 0x00000021034d7c24 */ /* 0x000fe2000f8e02ff */
[C---:B------:R-:W-:Y:S01]  /*26ee0*/  SEL R10, R20.reuse, R88, !P3 ;  /* 0x00000058140a7207 */ /* 0x040fe20005800000 */
[----:B------:R-:W2:Y:S01]  /*26ef0*/  LDCU UR33, c[0x0][0x3b0] ;  /* 0x00007600ff2177ac */ /* 0x000ea20008000800 */
[----:B------:R-:W2:Y:S01]  /*26f00*/  LDL.LU R72, [R1+0x658] ;  /* 0x0006580001487983 */ /* 0x000ea20000300800 */
[----:B------:R-:W-:Y:S01]  /*26f10*/  PRMT R37, RZ, 0x7610, R37 ;  /* 0x00007610ff257816 */ /* 0x000fe20000000025 */
[----:B------:R-:W0:Y:S02]  /*26f20*/  LDCU UR34, c[0x0][0x3b0] ;  /* 0x00007600ff2277ac */ /* 0x000e240008000800 */
[----:B------:R1:W-:Y:S01]  /*26f30*/  STL [R1+0x2c8], R4 ;  /* 0x0002c80401007387 */ /* 0x0003e20000100800 */
[----:B------:R-:W-:-:S03]  /*26f40*/  SEL R3, R20, R73, !P3 ;  /* 0x0000004914037207 */ /* 0x000fc60005800000 */
[----:B------:R-:W2:Y:S04]  /*26f50*/  LDL R73, [R1+0x1354] ;  /* 0x0013540001497983 */ /* 0x000ea80000100800 */
[----:B------:R-:W2:Y:S01]  /*26f60*/  LDL R88, [R1+0x1358] ;  /* 0x0013580001587983 */ /* 0x000ea20000100800 */
[----:B-1----:R-:W-:-:S05]  /*26f70*/  @P2 IMAD.MOV.U32 R4, RZ, RZ, R79 ;  /* 0x000000ffff042224 */ /* 0x002fca00078e004f */
[----:B------:R1:W2:Y:S02]  /*26f80*/  @P2 LDG.E.U8 R64, desc[UR20][R4.64] ;  /* 0x0000001404402981 */ /* 0x0002a4000c1e1100 */
[----:B-1----:R-:W-:Y:S02]  /*26f90*/  @P2 IMAD.MOV.U32 R4, RZ, RZ, R2 ;  /* 0x000000ffff042224 */ /* 0x002fe400078e0002 */
[----:B---3--:R-:W-:-:S05]  /*26fa0*/  @P2 IMAD.MOV.U32 R5, RZ, RZ, R71 ;  /* 0x000000ffff052224 */ /* 0x008fca00078e0047 */
[----:B------:R1:W3:Y:S01]  /*26fb0*/  @P2 LDG.E.U8 R63, desc[UR20][R4.64] ;  /* 0x00000014043f2981 */ /* 0x0002e2000c1e1100 */
[----:B------:R-:W-:Y:S01]  /*26fc0*/  IMAD R3, R3, UR35, RZ ;  /* 0x0000002303037c24 */ /* 0x000fe2000f8e02ff */
[----:B------:R-:W0:Y:S04]  /*26fd0*/  LDCU UR35, c[0x0][0x3b0] ;  /* 0x00007600ff2377ac */ /* 0x000e280008000800 */
[----:B------:R5:W-:Y:S01]  /*26fe0*/  STL [R1+0x2dc], R3 ;  /* 0x0002dc0301007387 */ /* 0x000be20000100800 */
[----:B------:R-:W-:Y:S01]  /*26ff0*/  IMAD R79, R10, UR36, RZ ;  /* 0x000000240a4f7c24 */ /* 0x000fe2000f8e02ff */
[C---:B------:R-:W-:Y:S01]  /*27000*/  SEL R10, R20.reuse, R85, !P3 ;  /* 0x00000055140a7207 */ /* 0x040fe20005800000 */
[----:B------:R-:W0:Y:S01]  /*27010*/  LDCU UR36, c[0x0][0x3b0] ;  /* 0x00007600ff2477ac */ /* 0x000e220008000800 */
[----:B------:R-:W3:Y:S01]  /*27020*/  LDL.LU R75, [R1+0x650] ;  /* 0x00065000014b7983 */ /* 0x000ee20000300800 */
[----:B-----5:R-:W-:-:S02]  /*27030*/  SEL R3, R20, R14, !P3 ;  /* 0x0000000e14037207 */ /* 0x020fc40005800000 */
[----:B-1----:R-:W-:-:S03]  /*27040*/  IMAD R4, R10, UR37, RZ ;  /* 0x000000250a047c24 */ /* 0x002fc6000f8e02ff */
[----:B------:R-:W-:Y:S01]  /*27050*/  IMAD R3, R3, UR5, RZ ;  /* 0x0000000503037c24 */ /* 0x000fe2000f8e02ff */
[----:B--2---:R-:W-:Y:S01]  /*27060*/  STL [R1+0x1c68], R64 ;  /* 0x001c684001007387 */ /* 0x004fe20000100800 */
[----:B------:R-:W-:Y:S01]  /*27070*/  @P2 IMAD.MOV.U32 R5, RZ, RZ, R73 ;  /* 0x000000ffff052224 */ /* 0x000fe200078e0049 */
[C---:B------:R-:W-:Y:S01]  /*27080*/  SEL R10, R20.reuse, R72, !P3 ;  /* 0x00000048140a7207 */ /* 0x040fe20005800000 */
[----:B------:R-:W1:Y:S01]  /*27090*/  LDCU UR5, c[0x0][0x3b0] ;  /* 0x00007600ff0577ac */ /* 0x000e620008000800 */
[----:B------:R-:W2:Y:S01]  /*270a0*/  LDL.LU R14, [R1+0x644] ;  /* 0x00064400010e7983 */ /* 0x000ea20000300800 */
[----:B------:R-:W-:Y:S02]  /*270b0*/  PRMT R36, RZ, 0x7610, R36 ;  /* 0x00007610ff247816 */ /* 0x000fe40000000024 */
[----:B------:R-:W-:Y:S01]  /*270c0*/  PRMT R35, RZ, 0x7610, R35 ;  /* 0x00007610ff237816 */ /* 0x000fe20000000023 */
[----:B------:R-:W5:Y:S01]  /*270d0*/  LDL R70, [R1+0x1364] ;  /* 0x0013640001467983 */ /* 0x000f620000100800 */
[----:B------:R-:W0:Y:S03]  /*270e0*/  LDCU UR37, c[0x0][0x3b0] ;  /* 0x00007600ff2577ac */ /* 0x000e260008000800 */
[----:B------:R-:W2:Y:S04]  /*270f0*/  LDL R85, [R1+0x1368] ;  /* 0x0013680001557983 */ /* 0x000ea80000100800 */
[----:B------:R4:W-:Y:S04]  /*27100*/  STL [R1+0x2ec], R3 ;  /* 0x0002ec0301007387 */ /* 0x0009e80000100800 */
[----:B------:R-:W2:Y:S01]  /*27110*/  LDL.LU R2, [R1+0x640] ;  /* 0x0006400001027983 */ /* 0x000ea20000300800 */
[----:B----4-:R-:W-:-:S03]  /*27120*/  SEL R3, R20, R82, !P3 ;  /* 0x0000005214037207 */ /* 0x010fc60005800000 */
[----:B---3--:R-:W-:Y:S04]  /*27130*/  STL [R1+0x1c6c], R63 ;  /* 0x001c6c3f01007387 */ /* 0x008fe80000100800 */
[----:B------:R-:W3:Y:S04]  /*27140*/  LDL.LU R82, [R1+0x63c] ;  /* 0x00063c0001527983 */ /* 0x000ee80000300800 */
[----:B------:R4:W-:Y:S01]  /*27150*/  STL [R1+0x2e4], R4 ;  /* 0x0002e40401007387 */ /* 0x0009e20000100800 */
[----:B------:R-:W-:Y:S01]  /*27160*/  IMAD R3, R3, UR38, RZ ;  /* 0x0000002603037c24 */ /* 0x000fe2000f8e02ff */
[----:B------:R-:W0:Y:S02]  /*27170*/  LDCU UR38, c[0x0][0x3b0] ;  /* 0x00007600ff2677ac */ /* 0x000e240008000800 */
[----:B------:R-:W2:Y:S04]  /*27180*/  LDL R71, [R1+0x1374] ;  /* 0x0013740001477983 */ /* 0x000ea80000100800 */
[----:B------:R-:W2:Y:S01]  /*27190*/  LDL R72, [R1+0x1378] ;  /* 0x0013780001487983 */ /* 0x000ea20000100800 */
[----:B----4-:R-:W-:-:S05]  /*271a0*/  @P2 IMAD.MOV.U32 R4, RZ, RZ, R88 ;  /* 0x000000ffff042224 */ /* 0x010fca00078e0058 */
[----:B------:R4:W2:Y:S04]  /*271b0*/  @P2 LDG.E.U8 R62, desc[UR20][R4.64] ;  /* 0x00000014043e2981 */ /* 0x0008a8000c1e1100 */
[----:B------:R0:W-:Y:S04]  /*271c0*/  STL [R1+0x2f8], R3 ;  /* 0x0002f80301007387 */ /* 0x0001e80000100800 */
[----:B------:R-:W3:Y:S01]  /*271d0*/  LDL.LU R88, [R1+0x638] ;  /* 0x0006380001587983 */ /* 0x000ee20000300800 */
[----:B----4-:R-:W-:Y:S01]  /*271e0*/  IMAD R4, R10, UR39, RZ ;  /* 0x000000270a047c24 */ /* 0x010fe2000f8e02ff */
[C---:B0-----:R-:W-:Y:S01]  /*271f0*/  SEL R3, R20.reuse, R75, !P3 ;  /* 0x0000004b14037207 */ /* 0x041fe20005800000 */
[----:B-----5:R-:W-:Y:S01]  /*27200*/  @P2 IMAD.MOV.U32 R5, RZ, RZ, R70 ;  /* 0x000000ffff052224 */ /* 0x020fe200078e0046 */
[----:B--2---:R-:W-:Y:S01]  /*27210*/  STL [R1+0x1c70], R62 ;  /* 0x001c703e01007387 */ /* 0x004fe20000100800 */
[----:B------:R-:W-:Y:S01]  /*27220*/  SEL R10, R20, R14, !P3 ;  /* 0x0000000e140a7207 */ /* 0x000fe20005800000 */
[----:B------:R-:W0:Y:S02]  /*27230*/  LDCU UR39, c[0x0][0x3b0] ;  /* 0x00007600ff2777ac */ /* 0x000e240008000800 */
[----:B------:R-:W-:Y:S04]  /*27240*/  STL [R1+0x1c7c], R62 ;  /* 0x001c7c3e01007387 */ /* 0x000fe80000100800 */
[----:B------:R-:W2:Y:S04]  /*27250*/  LDL.LU R75, [R1+0x3e8] ;  /* 0x0003e800014b7983 */ /* 0x000ea80000300800 */
[----:B------:R4:W-:Y:S01]  /*27260*/  STL [R1+0x2f4], R4 ;  /* 0x0002f40401007387 */ /* 0x0009e20000100800 */
[----:B------:R-:W-:Y:S01]  /*27270*/  IMAD R3, R3, UR40, RZ ;  /* 0x0000002803037c24 */ /* 0x000fe2000f8e02ff */
[----:B------:R-:W-:Y:S01]  /*27280*/  PRMT R34, RZ, 0x7610, R34 ;  /* 0x00007610ff227816 */ /* 0x000fe20000000022 */
[----:B------:R-:W5:Y:S01]  /*27290*/  LDCU UR40, c[0x0][0x3b0] ;  /* 0x00007600ff2877ac */ /* 0x000f620008000800 */
[----:B------:R-:W2:Y:S04]  /*272a0*/  LDL R73, [R1+0x1384] ;  /* 0x0013840001497983 */ /* 0x000ea80000100800 */
[----:B------:R-:W2:Y:S01]  /*272b0*/  LDL R14, [R1+0x1388] ;  /* 0x00138800010e7983 */ /* 0x000ea20000100800 */
[----:B----4-:R-:W-:-:S05]  /*272c0*/  @P2 IMAD.MOV.U32 R4, RZ, RZ, R85 ;  /* 0x000000ffff042224 */ /* 0x010fca00078e0055 */
[----:B------:R4:W2:Y:S04]  /*272d0*/  @P2 LDG.E.U8 R61, desc[UR20][R4.64] ;  /* 0x00000014043d2981 */ /* 0x0008a8000c1e1100 */
[----:B------:R0:W-:Y:S04]  /*272e0*/  STL [R1+0x304], R3 ;  /* 0x0003040301007387 */ /* 0x0001e80000100800 */
[----:B------:R-:W5:Y:S01]  /*272f0*/  LDL.LU R85, [R1+0x330] ;  /* 0x0003300001557983 */ /* 0x000f620000300800 */
[----:B----4-:R-:W-:Y:S01]  /*27300*/  IMAD R4, R10, UR41, RZ ;  /* 0x000000290a047c24 */ /* 0x010fe2000f8e02ff */
[C---:B0-----:R-:W-:Y:S01]  /*27310*/  SEL R3, R20.reuse, R2, !P3 ;  /* 0x0000000214037207 */ /* 0x041fe20005800000 */
[----:B------:R-:W-:Y:S01]  /*27320*/  @P2 IMAD.MOV.U32 R5, RZ, RZ, R71 ;  /* 0x000000ffff052224 */ /* 0x000fe200078e0047 */
[----:B--2---:R-:W-:Y:S01]  /*27330*/  STL [R1+0x1c80], R61 ;  /* 0x001c803d01007387 */ /* 0x004fe20000100800 */
[----:B---3--:R-:W-:Y:S01]  /*27340*/  SEL R10, R20, R82, !P3 ;  /* 0x00000052140a7207 */ /* 0x008fe20005800000 */
[----:B------:R-:W0:Y:S02]  /*27350*/  LDCU UR41, c[0x0][0x3b0] ;  /* 0x00007600ff2977ac */ /* 0x000e240008000800 */
[----:B------:R-:W2:Y:S04]  /*27360*/  LDL.LU R2, [R1+0x32c] ;  /* 0x00032c0001027983 */ /* 0x000ea80000300800 */
[----:B------:R3:W-:Y:S01]  /*27370*/  STL [R1+0x300], R4 ;  /* 0x0003000401007387 */ /* 0x0007e20000100800 */
[----:B------:R-:W-:Y:S01]  /*27380*/  IMAD R3, R3, UR42, RZ ;  /* 0x0000002a03037c24 */ /* 0x000fe2000f8e02ff */
[----:B------:R-:W-:Y:S01]  /*27390*/  PRMT R33, RZ, 0x7610, R33 ;  /* 0x00007610ff217816 */ /* 0x000fe20000000021 */
[----:B------:R-:W4:Y:S01]  /*273a0*/  LDCU UR42, c[0x0][0x3b0] ;  /* 0x00007600ff2a77ac */ /* 0x000f220008000800 */
[----:B------:R-:W2:Y:S04]  /*273b0*/  LDL R69, [R1+0x1394] ;  /* 0x0013940001457983 */ /* 0x000ea80000100800 */
        /* <DEDUP_REMOVED lines=8> */
[----:B--2---:R-:W-:Y:S01]  /*27440*/  STL [R1+0x1c84], R60 ;  /* 0x001c843c01007387 */ /* 0x004fe20000100800 */
[----:B------:R-:W-:Y:S01]  /*27450*/  SEL R10, R20, R75, !P3 ;  /* 0x0000004b140a7207 */ /* 0x000fe20005800000 */
[----:B------:R-:W0:Y:S02]  /*27460*/  LDCU UR43, c[0x0][0x3b0] ;  /* 0x00007600ff2b77ac */ /* 0x000e240008000800 */
[----:B------:R-:W2:Y:S04]  /*27470*/  LDL.LU R88, [R1+0x340] ;  /* 0x0003400001587983 */ /* 0x000ea80000300800 */
[----:B------:R3:W-:Y:S01]  /*27480*/  STL [R1+0x310], R4 ;  /* 0x0003100401007387 */ /* 0x0007e20000100800 */
[----:B------:R-:W-:-:S02]  /*27490*/  IMAD R75, R3, UR44, RZ ;  /* 0x0000002c034b7c24 */ /* 0x000fc4000f8e02ff */
[----:B---3--:R-:W-:Y:S01]  /*274a0*/  @P2 IMAD.MOV.U32 R4, RZ, RZ, R14 ;  /* 0x000000ffff042224 */ /* 0x008fe200078e000e */
[----:B------:R-:W3:Y:S01]  /*274b0*/  LDL R68, [R1+0x13a4] ;  /* 0x0013a40001447983 */ /* 0x000ee20000100800 */
[----:B-----5:R-:W-:Y:S01]  /*274c0*/  SEL R3, R20, R85, !P3 ;  /* 0x0000005514037207 */ /* 0x020fe20005800000 */
[----:B------:R-:W5:Y:S02]  /*274d0*/  LDCU UR44, c[0x0][0x3b0] ;  /* 0x00007600ff2c77ac */ /* 0x000f640008000800 */
[----:B------:R0:W2:Y:S04]  /*274e0*/  @P2 LDG.E.U8 R59, desc[UR20][R4.64] ;  /* 0x00000014043b2981 */ /* 0x0000a8000c1e1100 */
[----:B------:R-:W3:Y:S04]  /*274f0*/  LDL R72, [R1+0x13a8] ;  /* 0x0013a80001487983 */ /* 0x000ee80000100800 */
[----:B------:R-:W3:Y:S01]  /*27500*/  LDL.LU R14, [R1+0x33c] ;  /* 0x00033c00010e7983 */ /* 0x000ee20000300800 */
[----:B0-----:R-:W-:-:S02]  /*27510*/  IMAD R4, R10, UR45, RZ ;  /* 0x0000002d0a047c24 */ /* 0x001fc4000f8e02ff */
[----:B------:R-:W-:Y:S01]  /*27520*/  @P2 IMAD.MOV.U32 R5, RZ, RZ, R69 ;  /* 0x000000ffff052224 */ /* 0x000fe200078e0045 */
[----:B--2---:R-:W-:Y:S01]  /*27530*/  STL [R1+0x1c88], R59 ;  /* 0x001c883b01007387 */ /* 0x004fe20000100800 */
[----:B------:R-:W-:Y:S01]  /*27540*/  SEL R10, R20, R2, !P3 ;  /* 0x00000002140a7207 */ /* 0x000fe20005800000 */
[----:B------:R-:W0:Y:S02]  /*27550*/  LDCU UR45, c[0x0][0x3b0] ;  /* 0x00007600ff2d77ac */ /* 0x000e240008000800 */
[----:B------:R-:W2:Y:S04]  /*27560*/  LDL.LU R85, [R1+0x348] ;  /* 0x0003480001557983 */ /* 0x000ea80000300800 */
[----:B------:R1:W-:Y:S04]  /*27570*/  STL [R1+0x320], R4 ;  /* 0x0003200401007387 */ /* 0x0003e80000100800 */
[----:B------:R-:W2:Y:S04]  /*27580*/  LDL R71, [R1+0x13b4] ;  /* 0x0013b40001477983 */ /* 0x000ea80000100800 */
[----:B------:R-:W2:Y:S01]  /*27590*/  LDL R73, [R1+0x13b8] ;  /* 0x0013b80001497983 */ /* 0x000ea20000100800 */
[----:B-1----:R-:W-:-:S03]  /*275a0*/  @P2 IMAD.MOV.U32 R4, RZ, RZ, R82 ;  /* 0x000000ffff042224 */ /* 0x002fc600078e0052 */
[----:B------:R-:W2:Y:S04]  /*275b0*/  LDL.LU R82, [R1+0x36c] ;  /* 0x00036c0001527983 */ /* 0x000ea80000300800 */
[----:B------:R1:W2:Y:S02]  /*275c0*/  @P2 LDG.E.U8 R58, desc[UR20][R4.64] ;  /* 0x00000014043a2981 */ /* 0x0002a4000c1e1100 */
[----:B-1----:R-:W-:Y:S02]  /*275d0*/  IMAD R4, R10, UR47, RZ ;  /* 0x0000002f0a047c24 */ /* 0x002fe4000f8e02ff */
[----:B---3--:R-:W-:Y:S02]  /*275e0*/  @P2 IMAD.MOV.U32 R5, RZ, RZ, R68 ;  /* 0x000000ffff052224 */ /* 0x008fe400078e0044 */
[----:B------:R-:W-:Y:S01]  /*275f0*/  IMAD R2, R3, UR46, RZ ;  /* 0x0000002e03027c24 */ /* 0x000fe2000f8e02ff */
[C---:B----4-:R-:W-:Y:S01]  /*27600*/  SEL R3, R20.reuse, R70, !P3 ;  /* 0x0000004614037207 */ /* 0x050fe20005800000 */
[----:B------:R-:W1:Y:S01]  /*27610*/  LDCU UR46, c[0x0][0x3b0] ;  /* 0x00007600ff2e77ac */ /* 0x000e620008000800 */
[----:B--2---:R-:W-:Y:S01]  /*27620*/  STL [R1+0x1c8c], R58 ;  /* 0x001c8c3a01007387 */ /* 0x004fe20000100800 */
[----:B------:R-:W-:Y:S01]  /*27630*/  SEL R10, R20, R88, !P3 ;  /* 0x00000058140a7207 */ /* 0x000fe20005800000 */
[----:B------:R-:W2:Y:S02]  /*27640*/  LDCU UR47, c[0x0][0x3b0] ;  /* 0x00007600ff2f77ac */ /* 0x000ea40008000800 */
[----:B------:R-:W3:Y:S04]  /*27650*/  LDL.LU R69, [R1+0x35c] ;  /* 0x00035c0001457983 */ /* 0x000ee80000300800 */
[----:B------:R4:W-:Y:S04]  /*27660*/  STL [R1+0x32c], R4 ;  /* 0x00032c0401007387 */ /* 0x0009e80000100800 */
[----:B------:R-:W2:Y:S04]  /*27670*/  LDL R65, [R1+0x13c4] ;  /* 0x0013c40001417983 */ /* 0x000ea80000100800 */
[----:B------:R-:W2:Y:S01]  /*27680*/  LDL R70, [R1+0x13c8] ;  /* 0x0013c80001467983 */ /* 0x000ea20000100800 */
[----:B----4-:R-:W-:-:S02]  /*27690*/  @P2 IMAD.MOV.U32 R4, RZ, RZ, R72 ;  /* 0x000000ffff042224 */ /* 0x010fc400078e0048 */
[----:B------:R-:W-:Y:S01]  /*276a0*/  IMAD R88, R3, UR48, RZ ;  /* 0x0000003003587c24 */ /* 0x000fe2000f8e02ff */
[----:B------:R-:W4:Y:S04]  /*276b0*/  LDL.LU R72, [R1+0x358] ;  /* 0x0003580001487983 */ /* 0x000f280000300800 */
[----:B------:R0:W2:Y:S01]  /*276c0*/  @P2 LDG.E.U8 R57, desc[UR20][R4.64] ;  /* 0x0000001404392981 */ /* 0x0000a2000c1e1100 */
[----:B------:R-:W-:Y:S01]  /*276d0*/  SEL R3, R20, R14, !P3 ;  /* 0x0000000e14037207 */ /* 0x000fe20005800000 */
[----:B------:R-:W1:Y:S01]  /*276e0*/  LDCU UR48, c[0x0][0x3b0] ;  /* 0x00007600ff3077ac */ /* 0x000e620008000800 */
[----:B0-----:R-:W-:Y:S02]  /*276f0*/  IMAD R4, R10, UR49, RZ ;  /* 0x000000310a047c24 */ /* 0x001fe4000f8e02ff */
[----:B------:R-:W-:Y:S01]  /*27700*/  @P2 IMAD.MOV.U32 R5, RZ, RZ, R71 ;  /* 0x000000ffff052224 */ /* 0x000fe200078e0047 */
[----:B--2---:R-:W-:Y:S01]  /*27710*/  STL [R1+0x1c90], R57 ;  /* 0x001c903901007387 */ /* 0x004fe20000100800 */
[----:B------:R-:W-:Y:S01]  /*27720*/  SEL R10, R20, R85, !P3 ;  /* 0x00000055140a7207 */ /* 0x000fe20005800000 */
[----:B------:R-:W0:Y:S02]  /*27730*/  LDCU UR49, c[0x0][0x3b0] ;  /* 0x00007600ff3177ac */ /* 0x000e240008000800 */
[----:B------:R-:W2:Y:S04]  /*27740*/  LDL.LU R14, [R1+0x368] ;  /* 0x00036800010e7983 */ /* 0x000ea80000300800 */
[----:B------:R1:W-:Y:S04]  /*27750*/  STL [R1+0x33c], R4 ;  /* 0x00033c0401007387 */ /* 0x0003e80000100800 */
[----:B------:R-:W2:Y:S04]  /*27760*/  LDL R66, [R1+0x13d4] ;  /* 0x0013d40001427983 */ /* 0x000ea80000100800 */
[----:B------:R-:W5:Y:S01]  /*27770*/  LDL R67, [R1+0x13d8] ;  /* 0x0013d80001437983 */ /* 0x000f620000100800 */
[----:B-1----:R-:W-:-:S02]  /*27780*/  @P2 IMAD.MOV.U32 R4, RZ, RZ, R73 ;  /* 0x000000ffff042224 */ /* 0x002fc400078e0049 */
[----:B------:R-:W-:Y:S01]  /*27790*/  IMAD R85, R3, UR50, RZ ;  /* 0x0000003203557c24 */ /* 0x000fe2000f8e02ff */
[----:B------:R-:W5:Y:S04]  /*277a0*/  LDL.LU R73, [R1+0x374] ;  /* 0x0003740001497983 */ /* 0x000f680000300800 */
[----:B------:R1:W5:Y:S01]  /*277b0*/  @P2 LDG.E.U8 R56, desc[UR20][R4.64] ;  /* 0x0000001404382981 */ /* 0x000362000c1e1100 */
[----:B------:R-:W-:Y:S01]  /*277c0*/  SEL R3, R20, R82, !P3 ;  /* 0x0000005214037207 */ /* 0x000fe20005800000 */
[----:B------:R-:W0:Y:S01]  /*277d0*/  LDCU UR50, c[0x0][0x3b0] ;  /* 0x00007600ff3277ac */ /* 0x000e220008000800 */
[----:B-1----:R-:W-:Y:S02]  /*277e0*/  @P2 IMAD.MOV.U32 R4, RZ, RZ, R70 ;  /* 0x000000ffff042224 */ /* 0x002fe400078e0046 */
[----:B------:R-:W-:-:S05]  /*277f0*/  @P2 IMAD.MOV.U32 R5, RZ, RZ, R65 ;  /* 0x000000ffff052224 */ /* 0x000fca00078e0041 */
[----:B------:R1:W5:Y:S01]  /*27800*/  @P2 LDG.E.U8 R55, desc[UR20][R4.64] ;  /* 0x0000001404372981 */ /* 0x000362000c1e1100 */
[----:B------:R-:W-:Y:S01]  /*27810*/  IMAD R82, R10, UR51, RZ ;  /* 0x000000330a527c24 */ /* 0x000fe2000f8e02ff */
[C---:B---3--:R-:W-:Y:S01]  /*27820*/  SEL R10, R20.reuse, R69, !P3 ;  /* 0x00000045140a7207 */ /* 0x048fe20005800000 */
[----:B------:R-:W-:Y:S01]  /*27830*/  IMAD R62, R3, UR52, RZ ;  /* 0x00000034033e7c24 */ /* 0x000fe2000f8e02ff */
[----:B----4-:R-:W-:Y:S01]  /*27840*/  SEL R3, R20, R72, !P3 ;  /* 0x0000004814037207 */ /* 0x010fe20005800000 */
[----:B------:R-:W3:Y:S02]  /*27850*/  LDCU UR51, c[0x0][0x3b0] ;  /* 0x00007600ff3377ac */ /* 0x000ee40008000800 */
[----:B-1----:R-:W-:Y:S01]  /*27860*/  IMAD R4, R10, UR53, RZ ;  /* 0x000000350a047c24 */ /* 0x002fe2000f8e02ff */
[----:B------:R-:W-:Y:S01]  /*27870*/  PRMT R32, RZ, 0x7610, R32 ;  /* 0x00007610ff207816 */ /* 0x000fe20000000020 */
[----:B--2---:R-:W-:Y:S01]  /*27880*/  @P2 IMAD.MOV.U32 R5, RZ, RZ, R66 ;  /* 0x000000ffff052224 */ /* 0x004fe200078e0042 */
[----:B-----5:R-:W-:Y:S01]  /*27890*/  STL [R1+0x1c94], R56 ;  /* 0x001c943801007387 */ /* 0x020fe20000100800 */
[----:B------:R-:W-:Y:S01]  /*278a0*/  SEL R10, R20, R14, !P3 ;  /* 0x0000000e140a7207 */ /* 0x000fe20005800000 */
[----:B------:R-:W-:Y:S01]  /*278b0*/  IMAD R3, R3, UR54, RZ ;  /* 0x0000003603037c24 */ /* 0x000fe2000f8e02ff */
[----:B------:R-:W-:Y:S01]  /*278c0*/  PRMT R31, RZ, 0x7610, R31 ;  /* 0x00007610ff1f7816 */ /* 0x000fe2000000001f */
[----:B------:R-:W2:Y:S01]  /*278d0*/  LDL.LU R71, [R1+0x378] ;  /* 0x0003780001477983 */ /* 0x000ea20000300800 */
[----:B------:R-:W-:Y:S01]  /*278e0*/  PRMT R30, RZ, 0x7610, R30 ;  /* 0x00007610ff1e7816 */ /* 0x000fe2000000001e */
[----:B------:R-:W1:Y:S02]  /*278f0*/  LDCU UR52, c[0x0][0x3b0] ;  /* 0x00007600ff3477ac */ /* 0x000e640008000800 */
[----:B------:R-:W4:Y:S01]  /*27900*/  LDL R68, [R1+0x13e4] ;  /* 0x0013e40001447983 */ /* 0x000f220000100800 */
[----:B------:R-:W-:Y:S01]  /*27910*/  PRMT R29, RZ, 0x7610, R29 ;  /* 0x00007610ff1d7816 */ /* 0x000fe2000000001d */
[----:B------:R-:W5:Y:S02]  /*27920*/  LDCU UR53, c[0x0][0x3b0] ;  /* 0x00007600ff3577ac */ /* 0x000f640008000800 */
[----:B------:R-:W3:Y:S01]  /*27930*/  LDL R69, [R1+0x13e8] ;  /* 0x0013e80001457983 */ /* 0x000ee20000100800 */
[----:B------:R-:W-:Y:S01]  /*27940*/  PRMT R28, RZ, 0x7610, R28 ;  /* 0x00007610ff1c7816 */ /* 0x000fe2000000001c */
[----:B------:R-:W0:Y:S02]  /*27950*/  LDCU UR54, c[0x0][0x3b0] ;  /* 0x00007600ff3677ac */ /* 0x000e240008000800 */
[----:B------:R-:W3:Y:S04]  /*27960*/  LDL.LU R70, [R1+0x3c0] ;  /* 0x0003c00001467983 */ /* 0x000ee80000300800 */
[----:B------:R-:W-:Y:S04]  /*27970*/  STL [R1+0x1c98], R55 ;  /* 0x001c983701007387 */ /* 0x000fe80000100800 */
[----:B------:R-:W3:Y:S04]  /*27980*/  LDL.LU R72, [R1+0x388] ;  /* 0x0003880001487983 */ /* 0x000ee80000300800 */
[----:B------:R0:W-:Y:S04]  /*27990*/  STL [R1+0x358], R4 ;  /* 0x0003580401007387 */ /* 0x0001e80000100800 */
[----:B------:R-:W3:Y:S04]  /*279a0*/  LDL R64, [R1+0x13f4] ;  /* 0x0013f40001407983 */ /* 0x000ee80000100800 */
[----:B------:R-:W3:Y:S01]  /*279b0*/  LDL R14, [R1+0x13f8] ;  /* 0x0013f800010e7983 */ /* 0x000ee20000100800 */
[----:B0-----:R-:W-:-:S05]  /*279c0*/  @P2 IMAD.MOV.U32 R4, RZ, RZ, R67 ;  /* 0x000000ffff042224 */ /* 0x001fca00078e0043 */
[----:B------:R0:W3:Y:S04]  /*279d0*/  @P2 LDG.E.U8 R54, desc[UR20][R4.64] ;  /* 0x0000001404362981 */ /* 0x0000e8000c1e1100 */
[----:B------:R1:W-:Y:S04]  /*279e0*/  STL [R1+0x36c], R3 ;  /* 0x00036c0301007387 */ /* 0x0003e80000100800 */
[----:B------:R-:W5:Y:S01]  /*279f0*/  LDL.LU R67, [R1+0x380] ;  /* 0x0003800001437983 */ /* 0x000f620000300800 */
[----:B0-----:R-:W-:Y:S01]  /*27a00*/  IMAD R4, R10, UR55, RZ ;  /* 0x000000370a047c24 */ /* 0x001fe2000f8e02ff */
[----:B------:R-:W-:Y:S01]  /*27a10*/  PRMT R27, RZ, 0x7610, R27 ;  /* 0x00007610ff1b7816 */ /* 0x000fe2000000001b */
[----:B------:R-:W0:Y:S01]  /*27a20*/  LDCU UR55, c[0x0][0x3b0] ;  /* 0x00007600ff3777ac */ /* 0x000e220008000800 */
[C---:B-1----:R-:W-:Y:S01]  /*27a30*/  SEL R3, R20.reuse, R73, !P3 ;  /* 0x0000004914037207 */ /* 0x042fe20005800000 */
[----:B----4-:R-:W-:Y:S01]  /*27a40*/  @P2 IMAD.MOV.U32 R5, RZ, RZ, R68 ;  /* 0x000000ffff052224 */ /* 0x010fe200078e0044 */
[----:B--2---:R-:W-:Y:S01]  /*27a50*/  SEL R10, R20, R71, !P3 ;  /* 0x00000047140a7207 */ /* 0x004fe20005800000 */
[----:B---3--:R-:W-:Y:S04]  /*27a60*/  STL [R1+0x1c9c], R54 ;  /* 0x001c9c3601007387 */ /* 0x008fe80000100800 */
[----:B------:R-:W2:Y:S04]  /*27a70*/  LDL.LU R73, [R1+0x394] ;  /* 0x0003940001497983 */ /* 0x000ea80000300800 */
[----:B------:R1:W-:Y:S04]  /*27a80*/  STL [R1+0x368], R4 ;  /* 0x0003680401007387 */ /* 0x0003e80000100800 */
[----:B------:R-:W3:Y:S04]  /*27a90*/  LDL R65, [R1+0x1404] ;  /* 0x0014040001417983 */ /* 0x000ee80000100800 */
[----:B------:R-:W4:Y:S01]  /*27aa0*/  LDL R71, [R1+0x1408] ;  /* 0x0014080001477983 */ /* 0x000f220000100800 */
[----:B-1----:R-:W-:-:S05]  /*27ab0*/  @P2 IMAD.MOV.U32 R4, RZ, RZ, R69 ;  /* 0x000000ffff042224 */ /* 0x002fca00078e0045 */
[----:B------:R1:W2:Y:S02]  /*27ac0*/  @P2 LDG.E.U8 R53, desc[UR20][R4.64] ;  /* 0x0000001404352981 */ /* 0x0002a4000c1e1100 */
[----:B-1----:R-:W-:Y:S02]  /*27ad0*/  @P2 IMAD.MOV.U32 R4, RZ, RZ, R14 ;  /* 0x000000ffff042224 */ /* 0x002fe400078e000e */
[----:B------:R-:W-:-:S05]  /*27ae0*/  @P2 IMAD.MOV.U32 R5, RZ, RZ, R64 ;  /* 0x000000ffff052224 */ /* 0x000fca00078e0040 */
[----:B------:R1:W4:Y:S01]  /*27af0*/  @P2 LDG.E.U8 R52, desc[UR20][R4.64] ;  /* 0x0000001404342981 */ /* 0x000322000c1e1100 */
[----:B------:R-:W-:Y:S01]  /*27b00*/  IMAD R3, R3, UR56, RZ ;  /* 0x0000003803037c24 */ /* 0x000fe2000f8e02ff */
[----:B------:R-:W-:Y:S01]  /*27b10*/  PRMT R26, RZ, 0x7610, R26 ;  /* 0x00007610ff1a7816 */ /* 0x000fe2000000001a */
[----:B------:R-:W-:Y:S01]  /*27b20*/  IMAD R69, R10, UR57, RZ ;  /* 0x000000390a457c24 */ /* 0x000fe2000f8e02ff */
[----:B------:R-:W0:Y:S02]  /*27b30*/  LDCU UR56, c[0x0][0x3b0] ;  /* 0x00007600ff3877ac */ /* 0x000e240008000800 */
[----:B------:R1:W-:Y:S01]  /*27b40*/  STL [R1+0x378], R3 ;  /* 0x0003780301007387 */ /* 0x0003e20000100800 */
[C---:B------:R-:W-:Y:S01]  /*27b50*/  SEL R10, R20.reuse, R72, !P3 ;  /* 0x00000048140a7207 */ /* 0x040fe20005800000 */
[----:B------:R-:W0:Y:S02]  /*27b60*/  LDCU UR57, c[0x0][0x3b0] ;  /* 0x00007600ff3977ac */ /* 0x000e240008000800 */
[----:B------:R-:W5:Y:S01]  /*27b70*/  LDL.LU R66, [R1+0x390] ;  /* 0x0003900001427983 */ /* 0x000f620000300800 */
[----:B-1----:R-:W-:Y:S01]  /*27b80*/  SEL R3, R20, R70, !P3 ;  /* 0x0000004614037207 */ /* 0x002fe20005800000 */
[----:B------:R-:W-:Y:S01]  /*27b90*/  IMAD R4, R10, UR59, RZ ;  /* 0x0000003b0a047c24 */ /* 0x000fe2000f8e02ff */
[----:B------:R-:W-:Y:S01]  /*27ba0*/  PRMT R25, RZ, 0x7610, R25 ;  /* 0x00007610ff197816 */ /* 0x000fe20000000019 */
[----:B------:R-:W1:Y:S02]  /*27bb0*/  LDCU UR59, c[0x0][0x3b0] ;  /* 0x00007600ff3b77ac */ /* 0x000e640008000800 */
[----:B------:R-:W-:Y:S01]  /*27bc0*/  IMAD R3, R3, UR58, RZ ;  /* 0x0000003a03037c24 */ /* 0x000fe2000f8e02ff */
[----:B------:R-:W-:Y:S01]  /*27bd0*/  PRMT R24, RZ, 0x7610, R24 ;  /* 0x00007610ff187816 */ /* 0x000fe20000000018 */
[----:B------:R-:W0:Y:S01]  /*27be0*/  LDCU UR58, c[0x0][0x3b0] ;  /* 0x00007600ff3a77ac */ /* 0x000e220008000800 */
[----:B---3--:R-:W-:Y:S01]  /*27bf0*/  @P2 IMAD.MOV.U32 R5, RZ, RZ, R65 ;  /* 0x000000ffff052224 */ /* 0x008fe200078e0041 */
[----:B--2---:R-:W-:Y:S04]  /*27c00*/  STL [R1+0x1ca0], R53 ;  /* 0x001ca03501007387 */ /* 0x004fe80000100800 */
[----:B------:R-:W2:Y:S04]  /*27c10*/  LDL.LU R68, [R1+0x3a8] ;  /* 0x0003a80001447983 */ /* 0x000ea80000300800 */
[----:B------:R-:W3:Y:S04]  /*27c20*/  LDL R70, [R1+0x1414] ;  /* 0x0014140001467983 */ /* 0x000ee80000100800 */
[----:B------:R-:W2:Y:S04]  /*27c30*/  LDL R72, [R1+0x1418] ;  /* 0x0014180001487983 */ /* 0x000ea80000100800 */
[----:B------:R5:W-:Y:S04]  /*27c40*/  STL [R1+0x388], R3 ;  /* 0x0003880301007387 */ /* 0x000be80000100800 */
[----:B------:R-:W2:Y:S04]  /*27c50*/  LDL.LU R14, [R1+0x3a0] ;  /* 0x0003a000010e7983 */ /* 0x000ea80000300800 */
[----:B----4-:R-:W-:Y:S04]  /*27c60*/  STL [R1+0x1ca4], R52 ;  /* 0x001ca43401007387 */ /* 0x010fe80000100800 */
[----:B------:R-:W4:Y:S04]  /*27c70*/  LDL.LU R63, [R1+0x3b4] ;  /* 0x0003b400013f7983 */ /* 0x000f280000300800 */
[----:B------:R0:W-:Y:S01]  /*27c80*/  STL [R1+0x380], R4 ;  /* 0x0003800401007387 */ /* 0x0001e20000100800 */
[----:B------:R-:W-:-:S02]  /*27c90*/  SEL R10, R20, R73, !P3 ;  /* 0x00000049140a7207 */ /* 0x000fc40005800000 */
[----:B-----5:R-:W-:Y:S01]  /*27ca0*/  SEL R3, R20, R67, !P3 ;  /* 0x0000004314037207 */ /* 0x020fe20005800000 */
[----:B------:R-:W5:Y:S04]  /*27cb0*/  LDL R64, [R1+0x1424] ;  /* 0x0014240001407983 */ /* 0x000f680000100800 */
[----:B------:R-:W4:Y:S01]  /*27cc0*/  LDL R67, [R1+0x1428] ;  /* 0x0014280001437983 */ /* 0x000f220000100800 */
[----:B0-----:R-:W-:-:S03]  /*27cd0*/  @P2 IMAD.MOV.U32 R4, RZ, RZ, R71 ;  /* 0x000000ffff042224 */ /* 0x001fc600078e0047 */
[----:B------:R-:W4:Y:S04]  /*27ce0*/  LDL.LU R71, [R1+0x3ac] ;  /* 0x0003ac0001477983 */ /* 0x000f280000300800 */
[----:B------:R0:W4:Y:S02]  /*27cf0*/  @P2 LDG.E.U8 R51, desc[UR20][R4.64] ;  /* 0x0000001404332981 */ /* 0x000124000c1e1100 */
[----:B0-----:R-:W-:Y:S01]  /*27d00*/  IMAD R4, R10, UR61, RZ ;  /* 0x0000003d0a047c24 */ /* 0x001fe2000f8e02ff */
[----:B------:R-:W-:Y:S01]  /*27d10*/  PRMT R23, RZ, 0x7610, R23 ;  /* 0x00007610ff177816 */ /* 0x000fe20000000017 */
[----:B------:R-:W-:Y:S01]  /*27d20*/  IMAD R73, R3, UR60, RZ ;  /* 0x0000003c03497c24 */ /* 0x000fe2000f8e02ff */
[C---:B------:R-:W-:Y:S01]  /*27d30*/  SEL R3, R20.reuse, R66, !P3 ;  /* 0x0000004214037207 */ /* 0x040fe20005800000 */
[----:B------:R-:W0:Y:S01]  /*27d40*/  LDCU UR60, c[0x0][0x3b0] ;  /* 0x00007600ff3c77ac */ /* 0x000e220008000800 */
[----:B---3--:R-:W-:Y:S01]  /*27d50*/  @P2 IMAD.MOV.U32 R5, RZ, RZ, R70 ;  /* 0x000000ffff052224 */ /* 0x008fe200078e0046 */
[----:B--2---:R-:W-:Y:S01]  /*27d60*/  SEL R10, R20, R68, !P3 ;  /* 0x00000044140a7207 */ /* 0x004fe20005800000 */
[----:B----4-:R-:W-:Y:S01]  /*27d70*/  STL [R1+0x1ca8], R51 ;  /* 0x001ca83301007387 */ /* 0x010fe20000100800 */
[----:B------:R-:W2:Y:S03]  /*27d80*/  LDCU UR61, c[0x0][0x3b0] ;  /* 0x00007600ff3d77ac */ /* 0x000ea60008000800 */
[----:B------:R-:W3:Y:S04]  /*27d90*/  LDL.LU R65, [R1+0x3b8] ;  /* 0x0003b80001417983 */ /* 0x000ee80000300800 */
[----:B------:R4:W-:Y:S04]  /*27da0*/  STL [R1+0x390], R4 ;  /* 0x0003900401007387 */ /* 0x0009e80000100800 */
[----:B------:R-:W2:Y:S04]  /*27db0*/  LDL R66, [R1+0x1434] ;  /* 0x0014340001427983 */ /* 0x000ea80000100800 */
[----:B------:R-:W3:Y:S01]  /*27dc0*/  LDL R68, [R1+0x1438] ;  /* 0x0014380001447983 */ /* 0x000ee20000100800 */
[----:B----4-:R-:W-:-:S05]  /*27dd0*/  @P2 IMAD.MOV.U32 R4, RZ, RZ, R72 ;  /* 0x000000ffff042224 */ /* 0x010fca00078e0048 */
[----:B------:R4:W3:Y:S01]  /*27de0*/  @P2 LDG.E.U8 R50, desc[UR20][R4.64] ;  /* 0x0000001404322981 */ /* 0x0008e2000c1e1100 */
[----:B------:R-:W-:Y:S01]  /*27df0*/  IMAD R3, R3, UR62, RZ ;  /* 0x0000003e03037c24 */ /* 0x000fe2000f8e02ff */
[----:B------:R-:W0:Y:S04]  /*27e00*/  LDCU UR62, c[0x0][0x3b0] ;  /* 0x00007600ff3e77ac */ /* 0x000e280008000800 */
[----:B------:R1:W-:Y:S04]  /*27e10*/  STL [R1+0x3a8], R3 ;  /* 0x0003a80301007387 */ /* 0x0003e80000100800 */
[----:B------:R-:W3:Y:S01]  /*27e20*/  LDL.LU R70, [R1+0x3e0] ;  /* 0x0003e00001467983 */ /* 0x000ee20000300800 */
[----:B----4-:R-:W-:-:S02]  /*27e30*/  @P2 IMAD.MOV.U32 R4, RZ, RZ, R67 ;  /* 0x000000ffff042224 */ /* 0x010fc400078e0043 */
[----:B-----5:R-:W-:Y:S01]  /*27e40*/  @P2 IMAD.MOV.U32 R5, RZ, RZ, R64 ;  /* 0x000000ffff052224 */ /* 0x020fe200078e0040 */
[----:B-1----:R-:W-:-:S04]  /*27e50*/  SEL R3, R20, R14, !P3 ;  /* 0x0000000e14037207 */ /* 0x002fc80005800000 */
[----:B------:R2:W4:Y:S02]  /*27e60*/  @P2 LDG.E.U8 R49, desc[UR20][R4.64] ;  /* 0x0000001404312981 */ /* 0x000524000c1e1100 */
[----:B--2---:R-:W-:Y:S02]  /*27e70*/  @P2 IMAD.MOV.U32 R5, RZ, RZ, R66 ;  /* 0x000000ffff052224 */ /* 0x004fe400078e0042 */
[----:B---3--:R-:W-:Y:S04]  /*27e80*/  STL [R1+0x1cac], R50 ;  /* 0x001cac3201007387 */ /* 0x008fe80000100800 */
[----:B------:R-:W2:Y:S04]  /*27e90*/  LDL.LU R14, [R1+0x3c8] ;  /* 0x0003c800010e7983 */ /* 0x000ea80000300800 */
[----:B------:R-:W3:Y:S04]  /*27ea0*/  LDL R59, [R1+0x1444] ;  /* 0x00144400013b7983 */ /* 0x000ee80000100800 */
[----:B------:R-:W5:Y:S01]  /*27eb0*/  LDL R60, [R1+0x1448] ;  /* 0x00144800013c7983 */ /* 0x000f620000100800 */
[----:B------:R-:W-:-:S05]  /*27ec0*/  @P2 IMAD.MOV.U32 R4, RZ, RZ, R68 ;  /* 0x000000ffff042224 */ /* 0x000fca00078e0044 */
[----:B------:R3:W2:Y:S01]  /*27ed0*/  @P2 LDG.E.U8 R48, desc[UR20][R4.64] ;  /* 0x0000001404302981 */ /* 0x0006a2000c1e1100 */
[----:B------:R-:W-:Y:S01]  /*27ee0*/  IMAD R3, R3, UR64, RZ ;  /* 0x0000004003037c24 */ /* 0x000fe2000f8e02ff */
[----:B------:R-:W1:Y:S01]  /*27ef0*/  LDCU UR64, c[0x0][0x3b0] ;  /* 0x00007600ff4077ac */ /* 0x000e620008000800 */
[----:B------:R-:W-:Y:S01]  /*27f00*/  IMAD R72, R10, UR63, RZ ;  /* 0x0000003f0a487c24 */ /* 0x000fe2000f8e02ff */
[C---:B------:R-:W-:Y:S02]  /*27f10*/  SEL R10, R20.reuse, R63, !P3 ;  /* 0x0000003f140a7207 */ /* 0x040fe40005800000 */
[----:B------:R0:W-:Y:S01]  /*27f20*/  STL [R1+0x3b4], R3 ;  /* 0x0003b40301007387 */ /* 0x0001e20000100800 */
[----:B------:R-:W1:Y:S03]  /*27f30*/  LDCU UR63, c[0x0][0x3b0] ;  /* 0x00007600ff3f77ac */ /* 0x000e660008000800 */
[----:B------:R-:W2:Y:S01]  /*27f40*/  LDL.LU R61, [R1+0x3c4] ;  /* 0x0003c400013d7983 */ /* 0x000ea20000300800 */
[----:B0-----:R-:W-:-:S03]  /*27f50*/  SEL R3, R20, R71, !P3 ;  /* 0x0000004714037207 */ /* 0x001fc60005800000 */
[----:B----4-:R-:W-:Y:S01]  /*27f60*/  STL [R1+0x1cb0], R49 ;  /* 0x001cb03101007387 */ /* 0x010fe20000100800 */
[----:B------:R-:W-:Y:S01]  /*27f70*/  IMAD R71, R10, UR65, RZ ;  /* 0x000000410a477c24 */ /* 0x000fe2000f8e02ff */
[C---:B------:R-:W-:Y:S01]  /*27f80*/  SEL R10, R20.reuse, R65, !P3 ;  /* 0x00000041140a7207 */ /* 0x040fe20005800000 */
[----:B------:R-:W0:Y:S01]  /*27f90*/  LDCU UR65, c[0x0][0x3b0] ;  /* 0x00007600ff4177ac */ /* 0x000e220008000800 */
[----:B------:R-:W-:Y:S01]  /*27fa0*/  IMAD R3, R3, UR66, RZ ;  /* 0x0000004203037c24 */ /* 0x000fe2000f8e02ff */
[----:B------:R-:W4:Y:S01]  /*27fb0*/  LDL.LU R67, [R1+0x3d4] ;  /* 0x0003d40001437983 */ /* 0x000f220000300800 */
[----:B------:R-:W-:Y:S01]  /*27fc0*/  PRMT R22, RZ, 0x7610, R22 ;  /* 0x00007610ff167816 */ /* 0x000fe20000000016 */
[----:B------:R-:W0:Y:S02]  /*27fd0*/  LDCU UR66, c[0x0][0x3b0] ;  /* 0x00007600ff4277ac */ /* 0x000e240008000800 */
[----:B------:R-:W4:Y:S04]  /*27fe0*/  LDL R63, [R1+0x1454] ;  /* 0x00145400013f7983 */ /* 0x000f280000100800 */
[----:B------:R-:W4:Y:S04]  /*27ff0*/  LDL R64, [R1+0x1458] ;  /* 0x0014580001407983 */ /* 0x000f280000100800 */
[----:B------:R0:W-:Y:S04]  /*28000*/  STL [R1+0x3c0], R3 ;  /* 0x0003c00301007387 */ /* 0x0001e80000100800 */
[----:B------:R-:W4:Y:S01]  /*28010*/  LDL.LU R66, [R1+0x3d0] ;  /* 0x0003d00001427983 */ /* 0x000f220000300800 */
[----:B0-----:R-:W-:Y:S01]  /*28020*/  SEL R3, R20, R70, !P3 ;  /* 0x0000004614037207 */ /* 0x001fe20005800000 */
[----:B------:R-:W-:Y:S01]  /*28030*/  IMAD R70, R10, UR67, RZ ;  /* 0x000000430a467c24 */ /* 0x000fe2000f8e02ff */
[----:B------:R-:W0:Y:S01]  /*28040*/  LDCU UR67, c[0x0][0x3b0] ;  /* 0x00007600ff4377ac */ /* 0x000e220008000800 */
[----:B---3--:R-:W-:-:S02]  /*28050*/  @P2 IMAD.MOV.U32 R5, RZ, RZ, R59 ;  /* 0x000000ffff052224 */ /* 0x008fc400078e003b */
[----:B-----5:R-:W-:-:S05]  /*28060*/  @P2 IMAD.MOV.U32 R4, RZ, RZ, R60 ;  /* 0x000000ffff042224 */ /* 0x020fca00078e003c */
[----:B------:R3:W5:Y:S01]  /*28070*/  @P2 LDG.E.U8 R47, desc[UR20][R4.64] ;  /* 0x00000014042f2981 */ /* 0x000762000c1e1100 */
[----:B--2---:R-:W-:-:S03]  /*28080*/  SEL R10, R20, R14, !P3 ;  /* 0x0000000e140a7207 */ /* 0x004fc60005800000 */
[----:B------:R-:W-:Y:S04]  /*28090*/  STL [R1+0x1cb4], R48 ;  /* 0x001cb43001007387 */ /* 0x000fe80000100800 */
[----:B------:R-:W2:Y:S04]  /*280a0*/  LDL.LU R65, [R1+0x3cc] ;  /* 0x0003cc0001417983 */ /* 0x000ea80000300800 */
[----:B------:R-:W2:Y:S04]  /*280b0*/  LDL R56, [R1+0x1464] ;  /* 0x0014640001387983 */ /* 0x000ea80000100800 */
[----:B------:R-:W2:Y:S01]  /*280c0*/  LDL R14, [R1+0x1468] ;  /* 0x00146800010e7983 */ /* 0x000ea20000100800 */
[----:B---3--:R-:W-:Y:S01]  /*280d0*/  IMAD R4, R10, UR69, RZ ;  /* 0x000000450a047c24 */ /* 0x008fe2000f8e02ff */
[----:B------:R-:W-:Y:S01]  /*280e0*/  PRMT R21, RZ, 0x7610, R21 ;  /* 0x00007610ff157816 */ /* 0x000fe20000000015 */
[----:B------:R-:W-:Y:S01]  /*280f0*/  IMAD R68, R3, UR68, RZ ;  /* 0x0000004403447c24 */ /* 0x000fe2000f8e02ff */
[----:B------:R-:W3:Y:S01]  /*28100*/  LDL.LU R60, [R1+0x54] ;  /* 0x00005400013c7983 */ /* 0x000ee20000300800 */
[----:B----4-:R-:W-:Y:S01]  /*28110*/  @P2 IMAD.MOV.U32 R5, RZ, RZ, R63 ;  /* 0x000000ffff052224 */ /* 0x010fe200078e003f */
[C---:B------:R-:W-:Y:S01]  /*28120*/  SEL R3, R20.reuse, R61, !P3 ;  /* 0x0000003d14037207 */ /* 0x040fe20005800000 */
[----:B------:R-:W4:Y:S01]  /*28130*/  LDCU UR68, c[0x0][0x3b0] ;  /* 0x00007600ff4477ac */ /* 0x000f220008000800 */
[----:B------:R-:W-:-:S02]  /*28140*/  SEL R10, R20, R67, !P3 ;  /* 0x00000043140a7207 */ /* 0x000fc40005800000 */
[----:B------:R-:W-:Y:S01]  /*28150*/  PRMT R19, RZ, 0x7610, R19 ;  /* 0x00007610ff137816 */ /* 0x000fe20000000013 */
[----:B------:R-:W0:Y:S01]  /*28160*/  LDCU UR69, c[0x0][0x3b0] ;  /* 0x00007600ff4577ac */ /* 0x000e220008000800 */
[----:B-----5:R-:W-:Y:S04]  /*28170*/  STL [R1+0x1cb8], R47 ;  /* 0x001cb82f01007387 */ /* 0x020fe80000100800 */
[----:B------:R-:W5:Y:S04]  /*28180*/  LDL.LU R59, [R1+0x3dc] ;  /* 0x0003dc00013b7983 */ /* 0x000f680000300800 */
[----:B------:R0:W-:Y:S04]  /*28190*/  STL [R1+0x3c4], R4 ;  /* 0x0003c40401007387 */ /* 0x0001e80000100800 */
[----:B------:R-:W3:Y:S04]  /*281a0*/  LDL R57, [R1+0x1474] ;  /* 0x0014740001397983 */ /* 0x000ee80000100800 */
[----:B------:R-:W4:Y:S01]  /*281b0*/  LDL R61, [R1+0x1478] ;  /* 0x00147800013d7983 */ /* 0x000f220000100800 */
[----:B0-----:R-:W-:-:S02]  /*281c0*/  @P2 IMAD.MOV.U32 R4, RZ, RZ, R64 ;  /* 0x000000ffff042224 */ /* 0x001fc400078e0040 */
[----:B------:R-:W-:Y:S01]  /*281d0*/  IMAD R67, R3, UR70, RZ ;  /* 0x0000004603437c24 */ /* 0x000fe2000f8e02ff */
[----:B------:R-:W4:Y:S04]  /*281e0*/  LDL.LU R63, [R1+0x3d8] ;  /* 0x0003d800013f7983 */ /* 0x000f280000300800 */
[----:B------:R2:W4:Y:S01]  /*281f0*/  @P2 LDG.E.U8 R46, desc[UR20][R4.64] ;  /* 0x00000014042e2981 */ /* 0x000522000c1e1100 */
[----:B------:R-:W-:Y:S01]  /*28200*/  SEL R3, R20, R66, !P3 ;  /* 0x0000004214037207 */ /* 0x000fe20005800000 */
[----:B------:R-:W0:Y:S01]  /*28210*/  LDCU UR70, c[0x0][0x3b0] ;  /* 0x00007600ff4677ac */ /* 0x000e220008000800 */
[----:B--2---:R-:W-:Y:S02]  /*28220*/  @P2 IMAD.MOV.U32 R4, RZ, RZ, R14 ;  /* 0x000000ffff042224 */ /* 0x004fe400078e000e */
[----:B------:R-:W-:-:S05]  /*28230*/  @P2 IMAD.MOV.U32 R5, RZ, RZ, R56 ;  /* 0x000000ffff052224 */ /* 0x000fca00078e0038 */
[----:B------:R2:W5:Y:S01]  /*28240*/  @P2 LDG.E.U8 R45, desc[UR20][R4.64] ;  /* 0x00000014042d2981 */ /* 0x000562000c1e1100 */
[----:B------:R-:W-:Y:S01]  /*28250*/  IMAD R66, R10, UR71, RZ ;  /* 0x000000470a427c24 */ /* 0x000fe2000f8e02ff */
[----:B------:R-:W-:Y:S01]  /*28260*/  SEL R10, R20, R65, !P3 ;  /* 0x00000041140a7207 */ /* 0x000fe20005800000 */
[----:B------:R-:W-:Y:S01]  /*28270*/  IMAD R3, R3, UR72, RZ ;  /* 0x0000004803037c24 */ /* 0x000fe2000f8e02ff */
[----:B------:R-:W-:Y:S01]  /*28280*/  PRMT R18, RZ, 0x7610, R18 ;  /* 0x00007610ff127816 */ /* 0x000fe20000000012 */
[----:B------:R-:W0:Y:S01]  /*28290*/  LDCU UR71, c[0x0][0x3b0] ;  /* 0x00007600ff4777ac */ /* 0x000e220008000800 */
[----:B------:R-:W-:Y:S01]  /*282a0*/  PRMT R17, RZ, 0x7610, R17 ;  /* 0x00007610ff117816 */ /* 0x000fe20000000011 */
[----:B------:R-:W0:Y:S01]  /*282b0*/  LDCU UR72, c[0x0][0x3b0] ;  /* 0x00007600ff4877ac */ /* 0x000e220008000800 */
[----:B--2---:R-:W-:Y:S01]  /*282c0*/  IMAD R4, R10, UR73, RZ ;  /* 0x000000490a047c24 */ /* 0x004fe2000f8e02ff */
[----:B------:R-:W2:Y:S01]  /*282d0*/  LDCU UR73, c[0x0][0x3b0] ;  /* 0x00007600ff4977ac */ /* 0x000ea20008000800 */
[----:B---3--:R-:W-:Y:S01]  /*282e0*/  @P2 IMAD.MOV.U32 R5, RZ, RZ, R57 ;  /* 0x000000ffff052224 */ /* 0x008fe200078e0039 */
[----:B----4-:R-:W-:Y:S04]  /*282f0*/  STL [R1+0x1cbc], R46 ;  /* 0x001cbc2e01007387 */ /* 0x010fe80000100800 */
[----:B------:R-:W3:Y:S04]  /*28300*/  LDL.LU R64, [R1+0x3e4] ;  /* 0x0003e40001407983 */ /* 0x000ee80000300800 */
[----:B------:R-:W4:Y:S04]  /*28310*/  LDL R58, [R1+0x1484] ;  /* 0x00148400013a7983 */ /* 0x000f280000100800 */
[----:B------:R-:W2:Y:S04]  /*28320*/  LDL R65, [R1+0x1488] ;  /* 0x0014880001417983 */ /* 0x000ea80000100800 */
[----:B------:R0:W-:Y:S04]  /*28330*/  STL [R1+0x3e0], R3 ;  /* 0x0003e00301007387 */ /* 0x0001e80000100800 */
[----:B------:R-:W2:Y:S04]  /*28340*/  LDL.LU R14, [R1+0x3f0] ;  /* 0x0003f000010e7983 */ /* 0x000ea80000300800 */
[----:B-----5:R-:W-:Y:S01]  /*28350*/  STL [R1+0x1cc0], R45 ;  /* 0x001cc02d01007387 */ /* 0x020fe20000100800 */
[----:B0-----:R-:W-:-:S03]  /*28360*/  SEL R3, R20, R60, !P3 ;  /* 0x0000003c14037207 */ /* 0x001fc60005800000 */
[----:B------:R-:W5:Y:S04]  /*28370*/  LDL.LU R60, [R1+0x3ec] ;  /* 0x0003ec00013c7983 */ /* 0x000f680000300800 */
[----:B------:R0:W-:Y:S01]  /*28380*/  STL [R1+0x3cc], R4 ;  /* 0x0003cc0401007387 */ /* 0x0001e20000100800 */
[----:B------:R-:W-:Y:S01]  /*28390*/  SEL R10, R20, R59, !P3 ;  /* 0x0000003b140a7207 */ /* 0x000fe20005800000 */
[----:B------:R-:W-:Y:S01]  /*283a0*/  IMAD R3, R3, UR74, RZ ;  /* 0x0000004a03037c24 */ /* 0x000fe2000f8e02ff */
[----:B------:R-:W1:Y:S01]  /*283b0*/  LDCU UR74, c[0x0][0x3b0] ;  /* 0x00007600ff4a77ac */ /* 0x000e620008000800 */
[----:B------:R-:W2:Y:S04]  /*283c0*/  LDL R56, [R1+0x1494] ;  /* 0x0014940001387983 */ /* 0x000ea80000100800 */
[----:B------:R-:W2:Y:S01]  /*283d0*/  LDL R59, [R1+0x1498] ;  /* 0x00149800013b7983 */ /* 0x000ea20000100800 */
[----:B0-----:R-:W-:-:S05]  /*283e0*/  @P2 IMAD.MOV.U32 R4, RZ, RZ, R61 ;  /* 0x000000ffff042224 */ /* 0x001fca00078e003d */
[----:B------:R0:W2:Y:S04]  /*283f0*/  @P2 LDG.E.U8 R44, desc[UR20][R4.64] ;  /* 0x00000014042c2981 */ /* 0x0000a8000c1e1100 */
[----:B------:R1:W-:Y:S04]  /*28400*/  STL [R1+0x3dc], R3 ;  /* 0x0003dc0301007387 */ /* 0x0003e80000100800 */
[----:B------:R-:W3:Y:S01]  /*28410*/  LDL.LU R61, [R1+0x40c] ;  /* 0x00040c00013d7983 */ /* 0x000ee20000300800 */
[----:B0-----:R-:W-:Y:S01]  /*28420*/  IMAD R4, R10, UR75, RZ ;  /* 0x0000004b0a047c24 */ /* 0x001fe2000f8e02ff */
[----:B------:R-:W0:Y:S01]  /*28430*/  LDCU UR75, c[0x0][0x3b0] ;  /* 0x00007600ff4b77ac */ /* 0x000e220008000800 */
[C---:B-1----:R-:W-:Y:S01]  /*28440*/  SEL R3, R20.reuse, R63, !P3 ;  /* 0x0000003f14037207 */ /* 0x042fe20005800000 */
[----:B----4-:R-:W-:Y:S01]  /*28450*/  @P2 IMAD.MOV.U32 R5, RZ, RZ, R58 ;  /* 0x000000ffff052224 */ /* 0x010fe200078e003a */
[----:B--2---:R-:W-:Y:S04]  /*28460*/  STL [R1+0x1cc4], R44 ;  /* 0x001cc42c01007387 */ /* 0x004fe80000100800 */
[----:B------:R-:W2:Y:S04]  /*28470*/  LDL.LU R63, [R1+0x3fc] ;  /* 0x0003fc00013f7983 */ /* 0x000ea80000300800 */
[----:B------:R1:W-:Y:S01]  /*28480*/  STL [R1+0x3d8], R4 ;  /* 0x0003d80401007387 */ /* 0x0003e20000100800 */
[----:B---3--:R-:W-:Y:S01]  /*28490*/  SEL R10, R20, R64, !P3 ;  /* 0x00000040140a7207 */ /* 0x008fe20005800000 */
[----:B------:R-:W-:Y:S01]  /*284a0*/  IMAD R3, R3, UR76, RZ ;  /* 0x0000004c03037c24 */ /* 0x000fe2000f8e02ff */
[----:B------:R-:W-:Y:S01]  /*284b0*/  PRMT R16, RZ, 0x7610, R16 ;  /* 0x00007610ff107816 */ /* 0x000fe20000000010 */
[----:B------:R-:W3:Y:S01]  /*284c0*/  LDL R57, [R1+0x14a4] ;  /* 0x0014a40001397983 */ /* 0x000ee20000100800 */
[----:B------:R-:W-:Y:S01]  /*284d0*/  PRMT R15, RZ, 0x7610, R15 ;  /* 0x00007610ff0f7816 */ /* 0x000fe2000000000f */
[----:B------:R-:W4:Y:S02]  /*284e0*/  LDCU UR76, c[0x0][0x3b0] ;  /* 0x00007600ff4c77ac */ /* 0x000f240008000800 */
[----:B------:R-:W2:Y:S01]  /*284f0*/  LDL R64, [R1+0x14a8] ;  /* 0x0014a80001407983 */ /* 0x000ea20000100800 */
[----:B-1----:R-:W-:-:S05]  /*28500*/  @P2 IMAD.MOV.U32 R4, RZ, RZ, R65 ;  /* 0x000000ffff042224 */ /* 0x002fca00078e0041 */
[----:B------:R1:W2:Y:S04]  /*28510*/  @P2 LDG.E.U8 R43, desc[UR20][R4.64] ;  /* 0x00000014042b2981 */ /* 0x0002a8000c1e1100 */
[----:B------:R0:W-:Y:S04]  /*28520*/  STL [R1+0x3e8], R3 ;  /* 0x0003e80301007387 */ /* 0x0001e80000100800 */
[----:B------:R-:W3:Y:S01]  /*28530*/  LDL.LU R65, [R1+0x3f8] ;  /* 0x0003f80001417983 */ /* 0x000ee20000300800 */
[----:B-1----:R-:W-:Y:S01]  /*28540*/  IMAD R4, R10, UR7, RZ ;  /* 0x000000070a047c24 */ /* 0x002fe2000f8e02ff */
[C---:B0-----:R-:W-:Y:S01]  /*28550*/  SEL R3, R20.reuse, R14, !P3 ;  /* 0x0000000e14037207 */ /* 0x041fe20005800000 */
[----:B------:R-:W-:Y:S01]  /*28560*/  @P2 IMAD.MOV.U32 R5, RZ, RZ, R56 ;  /* 0x000000ffff052224 */ /* 0x000fe200078e0038 */
[----:B--2---:R-:W-:Y:S01]  /*28570*/  STL [R1+0x1cc8], R43 ;  /* 0x001cc82b01007387 */ /* 0x004fe20000100800 */
[----:B-----5:R-:W-:Y:S01]  /*28580*/  SEL R10, R20, R60, !P3 ;  /* 0x0000003c140a7207 */ /* 0x020fe20005800000 */
[----:B------:R-:W0:Y:S02]  /*28590*/  LDCU UR7, c[0x0][0x3b0] ;  /* 0x00007600ff0777ac */ /* 0x000e240008000800 */
[----:B------:R-:W2:Y:S04]  /*285a0*/  LDL.LU R14, [R1+0x404] ;  /* 0x00040400010e7983 */ /* 0x000ea80000300800 */
[----:B------:R1:W-:Y:S01]  /*285b0*/  STL [R1+0x3e4], R4 ;  /* 0x0003e40401007387 */ /* 0x0003e20000100800 */
[----:B------:R-:W-:Y:S01]  /*285c0*/  IMAD R3, R3, UR16, RZ ;  /* 0x0000001003037c24 */ /* 0x000fe2000f8e02ff */
[----:B------:R-:W5:Y:S02]  /*285d0*/  LDCU UR16, c[0x0][0x3b0] ;  /* 0x00007600ff1077ac */ /* 0x000f640008000800 */
[----:B------:R-:W2:Y:S04]  /*285e0*/  LDL R58, [R1+0x14b4] ;  /* 0x0014b400013a7983 */ /* 0x000ea80000100800 */
[----:B------:R-:W2:Y:S01]  /*285f0*/  LDL R60, [R1+0x14b8] ;  /* 0x0014b800013c7983 */ /* 0x000ea20000100800 */
[----:B-1----:R-:W-:-:S05]  /*28600*/  @P2 IMAD.MOV.U32 R4, RZ, RZ, R59 ;  /* 0x000000ffff042224 */ /* 0x002fca00078e003b */
[----:B------:R1:W2:Y:S04]  /*28610*/  @P2 LDG.E.U8 R42, desc[UR20][R4.64] ;  /* 0x00000014042a2981 */ /* 0x0002a8000c1e1100 */
[----:B------:R0:W-:Y:S04]  /*28620*/  STL [R1+0x3f0], R3 ;  /* 0x0003f00301007387 */ /* 0x0001e80000100800 */
[----:B------:R-:W4:Y:S01]  /*28630*/  LDL.LU R59, [R1+0x414] ;  /* 0x00041400013b7983 */ /* 0x000f220000300800 */
[----:B-1----:R-:W-:Y:S01]  /*28640*/  IMAD R4, R10, UR17, RZ ;  /* 0x000000110a047c24 */ /* 0x002fe2000f8e02ff */
[C---:B0-----:R-:W-:Y:S01]  /*28650*/  SEL R3, R20.reuse, R61, !P3 ;  /* 0x0000003d14037207 */ /* 0x041fe20005800000 */
[----:B---3--:R-:W-:Y:S01]  /*28660*/  @P2 IMAD.MOV.U32 R5, RZ, RZ, R57 ;  /* 0x000000ffff052224 */ /* 0x008fe200078e0039 */
[----:B--2---:R-:W-:Y:S01]  /*28670*/  STL [R1+0x1ccc], R42 ;  /* 0x001ccc2a01007387 */ /* 0x004fe20000100800 */
[----:B------:R-:W-:Y:S01]  /*28680*/  SEL R10, R20, R63, !P3 ;  /* 0x0000003f140a7207 */ /* 0x000fe20005800000 */
[----:B------:R-:W0:Y:S02]  /*28690*/  LDCU UR17, c[0x0][0x3b0] ;  /* 0x00007600ff1177ac */ /* 0x000e240008000800 */
[----:B------:R-:W2:Y:S04]  /*286a0*/  LDL.LU R61, [R1+0x41c] ;  /* 0x00041c00013d7983 */ /* 0x000ea80000300800 */
[----:B------:R1:W-:Y:S01]  /*286b0*/  STL [R1+0x3ec], R4 ;  /* 0x0003ec0401007387 */ /* 0x0003e20000100800 */
[----:B------:R-:W-:Y:S01]  /*286c0*/  IMAD R3, R3, UR18, RZ ;  /* 0x0000001203037c24 */ /* 0x000fe2000f8e02ff */
[----:B------:R-:W3:Y:S02]  /*286d0*/  LDCU UR18, c[0x0][0x3b0] ;  /* 0x00007600ff1277ac */ /* 0x000ee40008000800 */
[----:B------:R-:W2:Y:S04]  /*286e0*/  LDL R56, [R1+0x14c4] ;  /* 0x0014c40001387983 */ /* 0x000ea80000100800 */
        /* <DEDUP_REMOVED lines=9> */
[----:B------:R-:W-:Y:S01]  /*28780*/  SEL R10, R20, R14, !P3 ;  /* 0x0000000e140a7207 */ /* 0x000fe20005800000 */
[----:B------:R-:W0:Y:S02]  /*28790*/  LDCU UR19, c[0x0][0x3b0] ;  /* 0x00007600ff1377ac */ /* 0x000e240008000800 */
[----:B------:R-:W2:Y:S04]  /*287a0*/  LDL.LU R65, [R1+0x418] ;  /* 0x0004180001417983 */ /* 0x000ea80000300800 */
[----:B------:R1:W-:Y:S01]  /*287b0*/  STL [R1+0x3f8], R4 ;  /* 0x0003f80401007387 */ /* 0x0003e20000100800 */
[----:B------:R-:W-:Y:S01]  /*287c0*/  IMAD R3, R3, UR28, RZ ;  /* 0x0000001c03037c24 */ /* 0x000fe2000f8e02ff */
[----:B------:R-:W0:Y:S02]  /*287d0*/  LDCU UR28, c[0x0][0x3b0] ;  /* 0x00007600ff1c77ac */ /* 0x000e240008000800 */
[----:B------:R-:W2:Y:S04]  /*287e0*/  LDL R57, [R1+0x14d4] ;  /* 0x0014d40001397983 */ /* 0x000ea80000100800 */
[----:B------:R-:W2:Y:S01]  /*287f0*/  LDL R14, [R1+0x14d8] ;  /* 0x0014d800010e7983 */ /* 0x000ea20000100800 */
[----:B-1----:R-:W-:-:S05]  /*28800*/  @P2 IMAD.MOV.U32 R4, RZ, RZ, R60 ;  /* 0x000000ffff042224 */ /* 0x002fca00078e003c */
[----:B------:R1:W2:Y:S04]  /*28810*/  @P2 LDG.E.U8 R40, desc[UR20][R4.64] ;  /* 0x0000001404282981 */ /* 0x0002a8000c1e1100 */
[----:B------:R4:W-:Y:S04]  /*28820*/  STL [R1+0x40c], R3 ;  /* 0x00040c0301007387 */ /* 0x0009e80000100800 */
[----:B------:R-:W3:Y:S01]  /*28830*/  LDL.LU R60, [R1+0x43c] ;  /* 0x00043c00013c7983 */ /* 0x000ee20000300800 */
[----:B-1----:R-:W-:Y:S02]  /*28840*/  IMAD R4, R10, UR29, RZ ;  /* 0x0000001d0a047c24 */ /* 0x002fe4000f8e02ff */
[----:B------:R-:W-:Y:S01]  /*28850*/  @P2 IMAD.MOV.U32 R5, RZ, RZ, R56 ;  /* 0x000000ffff052224 */ /* 0x000fe200078e0038 */
[----:B--2---:R-:W-:Y:S01]  /*28860*/  STL [R1+0x1cd4], R40 ;  /* 0x001cd42801007387 */ /* 0x004fe20000100800 */
[C---:B----4-:R-:W-:Y:S01]  /*28870*/  SEL R3, R20.reuse, R59, !P3 ;  /* 0x0000003b14037207 */ /* 0x050fe20005800000 */
[----:B------:R-:W1:Y:S02]  /*28880*/  LDCU UR29, c[0x0][0x3b0] ;  /* 0x00007600ff1d77ac */ /* 0x000e640008000800 */
[----:B------:R-:W2:Y:S04]  /*28890*/  LDL.LU R58, [R1+0x424] ;  /* 0x00042400013a7983 */ /* 0x000ea80000300800 */
[----:B------:R4:W-:Y:S01]  /*288a0*/  STL [R1+0x404], R4 ;  /* 0x0004040401007387 */ /* 0x0009e20000100800 */
[----:B------:R-:W-:Y:S01]  /*288b0*/  SEL R10, R20, R61, !P3 ;  /* 0x0000003d140a7207 */ /* 0x000fe20005800000 */
[----:B------:R-:W-:Y:S01]  /*288c0*/  IMAD R3, R3, UR30, RZ ;  /* 0x0000001e03037c24 */ /* 0x000fe2000f8e02ff */
[----:B------:R-:W0:Y:S01]  /*288d0*/  LDCU UR30, c[0x0][0x3b0] ;  /* 0x00007600ff1e77ac */ /* 0x000e220008000800 */
[----:B------:R-:W2:Y:S04]  /*288e0*/  LDL R59, [R1+0x14e4] ;  /* 0x0014e400013b7983 */ /* 0x000ea80000100800 */
[----:B------:R-:W2:Y:S01]  /*288f0*/  LDL R61, [R1+0x14e8] ;  /* 0x0014e800013d7983 */ /* 0x000ea20000100800 */
[----:B----4-:R-:W-:-:S05]  /*28900*/  @P2 IMAD.MOV.U32 R4, RZ, RZ, R63 ;  /* 0x000000ffff042224 */ /* 0x010fca00078e003f */
[----:B------:R4:W2:Y:S04]  /*28910*/  @P2 LDG.E.U8 R39, desc[UR20][R4.64] ;  /* 0x0000001404272981 */ /* 0x0008a8000c1e1100 */
[----:B------:R3:W-:Y:S04]  /*28920*/  STL [R1+0x414], R3 ;  /* 0x0004140301007387 */ /* 0x0007e80000100800 */
[----:B------:R-:W5:Y:S01]  /*28930*/  LDL.LU R63, [R1+0x420] ;  /* 0x00042000013f7983 */ /* 0x000f620000300800 */
[----:B----4-:R-:W-:Y:S01]  /*28940*/  IMAD R4, R10, UR31, RZ ;  /* 0x0000001f0a047c24 */ /* 0x010fe2000f8e02ff */
[C---:B---3--:R-:W-:Y:S01]  /*28950*/  SEL R3, R20.reuse, R64, !P3 ;  /* 0x0000004014037207 */ /* 0x048fe20005800000 */
[----:B------:R-:W-:Y:S01]  /*28960*/  @P2 IMAD.MOV.U32 R5, RZ, RZ, R57 ;  /* 0x000000ffff052224 */ /* 0x000fe200078e0039 */
[----:B--2---:R-:W-:Y:S01]  /*28970*/  STL [R1+0x1cd8], R39 ;  /* 0x001cd82701007387 */ /* 0x004fe20000100800 */
[----:B------:R-:W-:Y:S01]  /*28980*/  SEL R10, R20, R65, !P3 ;  /* 0x00000041140a7207 */ /* 0x000fe20005800000 */
[----:B------:R-:W2:Y:S02]  /*28990*/  LDCU UR31, c[0x0][0x3b0] ;  /* 0x00007600ff1f77ac */ /* 0x000ea40008000800 */
        /* <DEDUP_REMOVED lines=27> */
[C---:B-----5:R-:W-:Y:S01]  /*28b50*/  SEL R3, R20.reuse, R63, !P3 ;  /* 0x0000003f14037207 */ /* 0x060fe20005800000 */
[----:B------:R-:W-:Y:S01]  /*28b60*/  @P2 IMAD.MOV.U32 R5, RZ, RZ, R56 ;  /* 0x000000ffff052224 */ /* 0x000fe200078e0038 */
[----:B--2---:R-:W-:Y:S01]  /*28b70*/  STL [R1+0x1ce0], R37 ;  /* 0x001ce02501007387 */ /* 0x004fe20000100800 */
[----:B---3--:R-:W-:Y:S01]  /*28b80*/  SEL R10, R20, R64, !P3 ;  /* 0x00000040140a7207 */ /* 0x008fe20005800000 */
[----:B------:R-:W2:Y:S02]  /*28b90*/  LDCU UR35, c[0x0][0x3b0] ;  /* 0x00007600ff2377ac */ /* 0x000ea40008000800 */
[----:B------:R-:W3:Y:S04]  /*28ba0*/  LDL.LU R63, [R1+0x448] ;  /* 0x00044800013f7983 */ /* 0x000ee80000300800 */
[----:B------:R4:W-:Y:S01]  /*28bb0*/  STL [R1+0x420], R4 ;  /* 0x0004200401007387 */ /* 0x0009e20000100800 */
[----:B------:R-:W-:Y:S01]  /*28bc0*/  IMAD R3, R3, UR36, RZ ;  /* 0x0000002403037c24 */ /* 0x000fe2000f8e02ff */
[----:B------:R-:W5:Y:S02]  /*28bd0*/  LDCU UR36, c[0x0][0x3b0] ;  /* 0x00007600ff2477ac */ /* 0x000f640008000800 */
        /* <DEDUP_REMOVED lines=31> */
[----:B------:R-:W4:Y:S02]  /*28dd0*/  LDCU UR39, c[0x0][0x3b0] ;  /* 0x00007600ff2777ac */ /* 0x000f240008000800 */
        /* <DEDUP_REMOVED lines=18> */
[----:B---3--:R-:W-:-:S05]  /*28f00*/  @P2 IMAD.MOV.U32 R4, RZ, RZ, R60 ;  /* 0x000000ffff042224 */ /* 0x008fca00078e003c */
[----:B------:R3:W2:Y:S04]  /*28f10*/  @P2 LDG.E.U8 R33, desc[UR20][R4.64] ;  /* 0x0000001404212981 */ /* 0x0006a8000c1e1100 */
[----:B------:R5:W-:Y:S04]  /*28f20*/  STL [R1+0x454], R3 ;  /* 0x0004540301007387 */ /* 0x000be80000100800 */
[----:B------:R-:W4:Y:S01]  /*28f30*/  LDL.LU R60, [R1+0x614] ;  /* 0x00061400013c7983 */ /* 0x000f220000300800 */
[----:B---3--:R-:W-:Y:S02]  /*28f40*/  IMAD R4, R10, UR42, RZ ;  /* 0x0000002a0a047c24 */ /* 0x008fe4000f8e02ff */
[----:B------:R-:W-:Y:S01]  /*28f50*/  @P2 IMAD.MOV.U32 R5, RZ, RZ, R57 ;  /* 0x000000ffff052224 */ /* 0x000fe200078e0039 */
[----:B--2---:R-:W-:Y:S01]  /*28f60*/  STL [R1+0x1cf0], R33 ;  /* 0x001cf02101007387 */ /* 0x004fe20000100800 */
[C---:B-----5:R-:W-:Y:S01]  /*28f70*/  SEL R3, R20.reuse, R58, !P3 ;  /* 0x0000003a14037207 */ /* 0x060fe20005800000 */
[----:B------:R-:W2:Y:S02]  /*28f80*/  LDCU UR42, c[0x0][0x3b0] ;  /* 0x00007600ff2a77ac */ /* 0x000ea40008000800 */
[----:B------:R-:W3:Y:S04]  /*28f90*/  LDL.LU R55, [R1+0x600] ;  /* 0x0006000001377983 */ /* 0x000ee80000300800 */
[----:B------:R5:W-:Y:S01]  /*28fa0*/  STL [R1+0x450], R4 ;  /* 0x0004500401007387 */ /* 0x000be20000100800 */
[----:B------:R-:W-:Y:S01]  /*28fb0*/  SEL R10, R20, R61, !P3 ;  /* 0x0000003d140a7207 */ /* 0x000fe20005800000 */
[----:B------:R-:W-:Y:S01]  /*28fc0*/  IMAD R3, R3, UR43, RZ ;  /* 0x0000002b03037c24 */ /* 0x000fe2000f8e02ff */
[----:B------:R-:W0:Y:S01]  /*28fd0*/  LDCU UR43, c[0x0][0x3b0] ;  /* 0x00007600ff2b77ac */ /* 0x000e220008000800 */
[----:B------:R-:W2:Y:S04]  /*28fe0*/  LDL R58, [R1+0x1554] ;  /* 0x00155400013a7983 */ /* 0x000ea80000100800 */
[----:B------:R-:W2:Y:S01]  /*28ff0*/  LDL R61, [R1+0x1558] ;  /* 0x00155800013d7983 */ /* 0x000ea20000100800 */
[----:B-----5:R-:W-:-:S05]  /*29000*/  @P2 IMAD.MOV.U32 R4, RZ, RZ, R63 ;  /* 0x000000ffff042224 */ /* 0x020fca00078e003f */
[----:B------:R5:W2:Y:S04]  /*29010*/  @P2 LDG.E.U8 R32, desc[UR20][R4.64] ;  /* 0x0000001404202981 */ /* 0x000aa8000c1e1100 */
[----:B------:R4:W-:Y:S04]  /*29020*/  STL [R1+0x45c], R3 ;  /* 0x00045c0301007387 */ /* 0x0009e80000100800 */
[----:B------:R-:W3:Y:S01]  /*29030*/  LDL.LU R63, [R1+0x608] ;  /* 0x00060800013f7983 */ /* 0x000ee20000300800 */
[----:B-----5:R-:W-:Y:S01]  /*29040*/  IMAD R4, R10, UR44, RZ ;  /* 0x0000002c0a047c24 */ /* 0x020fe2000f8e02ff */
[C---:B----4-:R-:W-:Y:S01]  /*29050*/  SEL R3, R20.reuse, R64, !P3 ;  /* 0x0000004014037207 */ /* 0x050fe20005800000 */
[----:B------:R-:W-:Y:S01]  /*29060*/  @P2 IMAD.MOV.U32 R5, RZ, RZ, R59 ;  /* 0x000000ffff052224 */ /* 0x000fe200078e003b */
[----:B--2---:R-:W-:Y:S01]  /*29070*/  STL [R1+0x1cf4], R32 ;  /* 0x001cf42001007387 */ /* 0x004fe20000100800 */
[----:B------:R-:W-:Y:S01]  /*29080*/  SEL R10, R20, R65, !P3 ;  /* 0x00000041140a7207 */ /* 0x000fe20005800000 */
[----:B------:R-:W2:Y:S02]  /*29090*/  LDCU UR44, c[0x0][0x3b0] ;  /* 0x00007600ff2c77ac */ /* 0x000ea40008000800 */
[----:B------:R-:W4:Y:S04]  /*290a0*/  LDL.LU R64, [R1+0x60c] ;  /* 0x00060c0001407983 */ /* 0x000f280000300800 */
[----:B------:R5:W-:Y:S01]  /*290b0*/  STL [R1+0x458], R4 ;  /* 0x0004580401007387 */ /* 0x000be20000100800 */
[----:B------:R-:W-:Y:S01]  /*290c0*/  IMAD R3, R3, UR45, RZ ;  /* 0x0000002d03037c24 */ /* 0x000fe2000f8e02ff */
[----:B------:R-:W0:Y:S02]  /*290d0*/  LDCU UR45, c[0x0][0x3b0] ;  /* 0x00007600ff2d77ac */ /* 0x000e240008000800 */
[----:B------:R-:W2:Y:S04]  /*290e0*/  LDL R56, [R1+0x1564] ;  /* 0x0015640001387983 */ /* 0x000ea80000100800 */
[----:B------:R-:W2:Y:S01]  /*290f0*/  LDL R65, [R1+0x1568] ;  /* 0x0015680001417983 */ /* 0x000ea20000100800 */
[----:B-----5:R-:W-:-:S05]  /*29100*/  @P2 IMAD.MOV.U32 R4, RZ, RZ, R14 ;  /* 0x000000ffff042224 */ /* 0x020fca00078e000e */
[----:B------:R5:W2:Y:S04]  /*29110*/  @P2 LDG.E.U8 R31, desc[UR20][R4.64] ;  /* 0x00000014041f2981 */ /* 0x000aa8000c1e1100 */
[----:B------:R0:W-:Y:S04]  /*29120*/  STL [R1+0xcc4], R3 ;  /* 0x000cc40301007387 */ /* 0x0001e80000100800 */
[----:B------:R-:W3:Y:S01]  /*29130*/  LDL.LU R14, [R1+0x610] ;  /* 0x00061000010e7983 */ /* 0x000ee20000300800 */
[----:B-----5:R-:W-:Y:S02]  /*29140*/  IMAD R4, R10, UR46, RZ ;  /* 0x0000002e0a047c24 */ /* 0x020fe4000f8e02ff */
[----:B------:R-:W-:Y:S01]  /*29150*/  @P2 IMAD.MOV.U32 R5, RZ, RZ, R58 ;  /* 0x000000ffff052224 */ /* 0x000fe200078e003a */
[----:B--2---:R-:W-:Y:S01]  /*29160*/  STL [R1+0x1cf8], R31 ;  /* 0x001cf81f01007387 */ /* 0x004fe20000100800 */
[C---:B0-----:R-:W-:Y:S01]  /*29170*/  SEL R3, R20.reuse, R60, !P3 ;  /* 0x0000003c14037207 */ /* 0x041fe20005800000 */
[----:B------:R-:W0:Y:S02]  /*29180*/  LDCU UR46, c[0x0][0x3b0] ;  /* 0x00007600ff2e77ac */ /* 0x000e240008000800 */
[----:B------:R-:W2:Y:S04]  /*29190*/  LDL.LU R57, [R1+0x5e8] ;  /* 0x0005e80001397983 */ /* 0x000ea80000300800 */
[----:B------:R-:W5:Y:S04]  /*291a0*/  LDL R59, [R1+0x1574] ;  /* 0x00157400013b7983 */ /* 0x000f680000100800 */
[----:B------:R0:W-:Y:S01]  /*291b0*/  STL [R1+0xccc], R4 ;  /* 0x000ccc0401007387 */ /* 0x0001e20000100800 */
[----:B---3--:R-:W-:Y:S01]  /*291c0*/  SEL R10, R20, R55, !P3 ;  /* 0x00000037140a7207 */ /* 0x008fe20005800000 */
[----:B------:R-:W-:Y:S01]  /*291d0*/  IMAD R3, R3, UR47, RZ ;  /* 0x0000002f03037c24 */ /* 0x000fe2000f8e02ff */
[----:B------:R-:W3:Y:S01]  /*291e0*/  LDCU UR47, c[0x0][0x3b0] ;  /* 0x00007600ff2f77ac */ /* 0x000ee20008000800 */
[----:B------:R-:W2:Y:S01]  /*291f0*/  LDL R60, [R1+0x1578] ;  /* 0x00157800013c7983 */ /* 0x000ea20000100800 */
[----:B0-----:R-:W-:-:S05]  /*29200*/  @P2 IMAD.MOV.U32 R4, RZ, RZ, R61 ;  /* 0x000000ffff042224 */ /* 0x001fca00078e003d */
[----:B------:R0:W2:Y:S04]  /*29210*/  @P2 LDG.E.U8 R30, desc[UR20][R4.64] ;  /* 0x00000014041e2981 */ /* 0x0000a8000c1e1100 */
[----:B------:R1:W-:Y:S04]  /*29220*/  STL [R1+0xcd4], R3 ;  /* 0x000cd40301007387 */ /* 0x0003e80000100800 */
[----:B------:R-:W3:Y:S01]  /*29230*/  LDL.LU R61, [R1+0x5e4] ;  /* 0x0005e400013d7983 */ /* 0x000ee20000300800 */
[----:B0-----:R-:W-:Y:S01]  /*29240*/  IMAD R4, R10, UR48, RZ ;  /* 0x000000300a047c24 */ /* 0x001fe2000f8e02ff */
[C---:B-1----:R-:W-:Y:S01]  /*29250*/  SEL R3, R20.reuse, R63, !P3 ;  /* 0x0000003f14037207 */ /* 0x042fe20005800000 */
[----:B------:R-:W-:Y:S01]  /*29260*/  @P2 IMAD.MOV.U32 R5, RZ, RZ, R56 ;  /* 0x000000ffff052224 */ /* 0x000fe200078e0038 */
[----:B--2---:R-:W-:Y:S01]  /*29270*/  STL [R1+0x1cfc], R30 ;  /* 0x001cfc1e01007387 */ /* 0x004fe20000100800 */
[----:B----4-:R-:W-:Y:S01]  /*29280*/  SEL R10, R20, R64, !P3 ;  /* 0x00000040140a7207 */ /* 0x010fe20005800000 */
[----:B------:R-:W0:Y:S02]  /*29290*/  LDCU UR48, c[0x0][0x3b0] ;  /* 0x00007600ff3077ac */ /* 0x000e240008000800 */
[----:B------:R-:W2:Y:S04]  /*292a0*/  LDL.LU R63, [R1+0x5e0] ;  /* 0x0005e000013f7983 */ /* 0x000ea80000300800 */
[----:B------:R1:W-:Y:S01]  /*292b0*/  STL [R1+0xcdc], R4 ;  /* 0x000cdc0401007387 */ /* 0x0003e20000100800 */
[----:B------:R-:W-:Y:S01]  /*292c0*/  IMAD R3, R3, UR49, RZ ;  /* 0x0000003103037c24 */ /* 0x000fe2000f8e02ff */
[----:B------:R-:W4:Y:S02]  /*292d0*/  LDCU UR49, c[0x0][0x3b0] ;  /* 0x00007600ff3177ac */ /* 0x000f240008000800 */
        /* <DEDUP_REMOVED lines=8> */
[----:B-----5:R-:W-:Y:S01]  /*29360*/  @P2 IMAD.MOV.U32 R5, RZ, RZ, R59 ;  /* 0x000000ffff052224 */ /* 0x020fe200078e003b */
[----:B------:R-:W-:Y:S01]  /*29370*/  SEL R10, R20, R57, !P3 ;  /* 0x00000039140a7207 */ /* 0x000fe20005800000 */
[----:B------:R-:W0:Y:S02]  /*29380*/  LDCU UR50, c[0x0][0x3b0] ;  /* 0x00007600ff3277ac */ /* 0x000e240008000800 */
[----:B------:R-:W-:Y:S01]  /*29390*/  IMAD R3, R3, UR51, RZ ;  /* 0x0000003303037c24 */ /* 0x000fe2000f8e02ff */
[----:B------:R-:W1:Y:S01]  /*293a0*/  LDCU UR51, c[0x0][0x3b0] ;  /* 0x00007600ff3377ac */ /* 0x000e620008000800 */
[----:B--2---:R-:W-:Y:S04]  /*293b0*/  STL [R1+0x1d00], R29 ;  /* 0x001d001d01007387 */ /* 0x004fe80000100800 */
[----:B------:R-:W2:Y:S04]  /*293c0*/  LDL.LU R14, [R1+0x5d8] ;  /* 0x0005d800010e7983 */ /* 0x000ea80000300800 */
[----:B------:R5:W-:Y:S02]  /*293d0*/  STL [R1+0xcec], R4 ;  /* 0x000cec0401007387 */ /* 0x000be40000100800 */
[----:B-----5:R-:W-:-:S05]  /*293e0*/  @P2 IMAD.MOV.U32 R4, RZ, RZ, R60 ;  /* 0x000000ffff042224 */ /* 0x020fca00078e003c */
[----:B------:R5:W2:Y:S04]  /*293f0*/  @P2 LDG.E.U8 R28, desc[UR20][R4.64] ;  /* 0x00000014041c2981 */ /* 0x000aa8000c1e1100 */
[----:B------:R3:W-:Y:S04]  /*29400*/  STL [R1+0xcf4], R3 ;  /* 0x000cf40301007387 */ /* 0x0007e80000100800 */
[----:B------:R-:W4:Y:S04]  /*29410*/  LDL R56, [R1+0x1594] ;  /* 0x0015940001387983 */ /* 0x000f280000100800 */
[----:B------:R-:W4:Y:S01]  /*29420*/  LDL R57, [R1+0x1598] ;  /* 0x0015980001397983 */ /* 0x000f220000100800 */
[----:B-----5:R-:W-:-:S03]  /*29430*/  IMAD R4, R10, UR52, RZ ;  /* 0x000000340a047c24 */ /* 0x020fc6000f8e02ff */
[----:B------:R-:W5:Y:S01]  /*29440*/  LDL.LU R59, [R1+0x5d4] ;  /* 0x0005d400013b7983 */ /* 0x000f620000300800 */
[----:B------:R-:W-:Y:S01]  /*29450*/  @P2 IMAD.MOV.U32 R5, RZ, RZ, R58 ;  /* 0x000000ffff052224 */ /* 0x000fe200078e003a */
[C---:B---3--:R-:W-:Y:S01]  /*29460*/  SEL R3, R20.reuse, R61, !P3 ;  /* 0x0000003d14037207 */ /* 0x048fe20005800000 */
[----:B------:R-:W3:Y:S01]  /*29470*/  LDCU UR52, c[0x0][0x3b0] ;  /* 0x00007600ff3477ac */ /* 0x000ee20008000800 */
[----:B------:R-:W-:Y:S01]  /*29480*/  SEL R10, R20, R63, !P3 ;  /* 0x0000003f140a7207 */ /* 0x000fe20005800000 */
[----:B--2---:R-:W-:Y:S04]  /*29490*/  STL [R1+0x1d04], R28 ;  /* 0x001d041c01007387 */ /* 0x004fe80000100800 */
[----:B------:R2:W-:Y:S04]  /*294a0*/  STL [R1+0xcfc], R4 ;  /* 0x000cfc0401007387 */ /* 0x0005e80000100800 */
[----:B------:R-:W3:Y:S04]  /*294b0*/  LDL.LU R60, [R1+0x490] ;  /* 0x00049000013c7983 */ /* 0x000ee80000300800 */
[----:B------:R-:W3:Y:S01]  /*294c0*/  LDL R61, [R1+0x15a4] ;  /* 0x0015a400013d7983 */ /* 0x000ee20000100800 */
[----:B--2---:R-:W-:-:S03]  /*294d0*/  @P2 IMAD.MOV.U32 R4, RZ, RZ, R64 ;  /* 0x000000ffff042224 */ /* 0x004fc600078e0040 */
[----:B------:R-:W2:Y:S04]  /*294e0*/  LDL R63, [R1+0x15a8] ;  /* 0x0015a800013f7983 */ /* 0x000ea80000100800 */
[----:B------:R4:W2:Y:S02]  /*294f0*/  @P2 LDG.E.U8 R27, desc[UR20][R4.64] ;  /* 0x00000014041b2981 */ /* 0x0008a4000c1e1100 */
[----:B----4-:R-:W-:Y:S02]  /*29500*/  @P2 IMAD.MOV.U32 R4, RZ, RZ, R57 ;  /* 0x000000ffff042224 */ /* 0x010fe400078e0039 */
[----:B------:R-:W-:-:S05]  /*29510*/  @P2 IMAD.MOV.U32 R5, RZ, RZ, R56 ;  /* 0x000000ffff052224 */ /* 0x000fca00078e0038 */
[----:B------:R-:W4:Y:S01]  /*29520*/  @P2 LDG.E.U8 R26, desc[UR20][R4.64] ;  /* 0x00000014041a2981 */ /* 0x000f22000c1e1100 */
[----:B------:R-:W-:Y:S02]  /*29530*/  IMAD R28, R3, UR53, RZ ;  /* 0x00000035031c7c24 */ /* 0x000fe4000f8e02ff */
[----:B------:R-:W-:Y:S01]  /*29540*/  IMAD R29, R10, UR54, RZ ;  /* 0x000000360a1d7c24 */ /* 0x000fe2000f8e02ff */
[C---:B------:R-:W-:Y:S01]  /*29550*/  SEL R3, R20.reuse, R65, !P3 ;  /* 0x0000004114037207 */ /* 0x040fe20005800000 */
[----:B------:R-:W0:Y:S01]  /*29560*/  LDCU UR54, c[0x0][0x3b0] ;  /* 0x00007600ff3677ac */ /* 0x000e220008000800 */
[----:B------:R-:W-:Y:S01]  /*29570*/  STL [R1+0x1d10], R28 ;  /* 0x001d101c01007387 */ /* 0x000fe20000100800 */
[C---:B------:R-:W-:Y:S02]  /*29580*/  SEL R10, R20.reuse, R14, !P3 ;  /* 0x0000000e140a7207 */ /* 0x040fe40005800000 */
[----:B------:R-:W-:Y:S01]  /*29590*/  IMAD R30, R3, UR55, RZ ;  /* 0x00000037031e7c24 */ /* 0x000fe2000f8e02ff */
[----:B-----5:R-:W-:Y:S01]  /*295a0*/  SEL R3, R20, R59, !P3 ;  /* 0x0000003b14037207 */ /* 0x020fe20005800000 */
[----:B------:R-:W5:Y:S01]  /*295b0*/  LDCU UR55, c[0x0][0x3b0] ;  /* 0x00007600ff3777ac */ /* 0x000f620008000800 */
[----:B------:R-:W-:-:S03]  /*295c0*/  IMAD R31, R10, UR56, RZ ;  /* 0x000000380a1f7c24 */ /* 0x000fc6000f8e02ff */
[----:B------:R-:W-:Y:S01]  /*295d0*/  IMAD R32, R3, UR57, RZ ;  /* 0x0000003903207c24 */ /* 0x000fe2000f8e02ff */
[----:B------:R-:W0:Y:S01]  /*295e0*/  LDCU UR56, c[0x0][0x3b0] ;  /* 0x00007600ff3877ac */ /* 0x000e220008000800 */
[----:B------:R-:W0:Y:S01]  /*295f0*/  LDCU UR53, c[0x0][0x3b0] ;  /* 0x00007600ff3577ac */ /* 0x000e220008000800 */
[----:B------:R-:W0:Y:S01]  /*29600*/  LDCU UR57, c[0x0][0x3b0] ;  /* 0x00007600ff3977ac */ /* 0x000e220008000800 */
[----:B--2---:R-:W-:Y:S04]  /*29610*/  STL [R1+0x1d08], R27 ;  /* 0x001d081b01007387 */ /* 0x004fe80000100800 */
[----:B------:R-:W2:Y:S04]  /*29620*/  LDL.LU R64, [R1+0x494] ;  /* 0x0004940001407983 */ /* 0x000ea80000300800 */
[----:B------:R-:W-:Y:S04]  /*29630*/  STL [R1+0x1d0c], R29 ;  /* 0x001d0c1d01007387 */ /* 0x000fe80000100800 */
[----:B------:R-:W2:Y:S04]  /*29640*/  LDL.LU R65, [R1+0x484] ;  /* 0x0004840001417983 */ /* 0x000ea80000300800 */
[----:B------:R-:W2:Y:S04]  /*29650*/  LDL R58, [R1+0x15b4] ;  /* 0x0015b400013a7983 */ /* 0x000ea80000100800 */
[----:B------:R-:W5:Y:S01]  /*29660*/  LDL R14, [R1+0x15b8] ;  /* 0x0015b800010e7983 */ /* 0x000f620000100800 */
[----:B---3--:R-:W-:-:S03]  /*29670*/  SEL R10, R20, R60, !P3 ;  /* 0x0000003c140a7207 */ /* 0x008fc60005800000 */
[----:B------:R3:W-:Y:S04]  /*29680*/  STL [R1+0x1d14], R30 ;  /* 0x001d141e01007387 */ /* 0x0007e80000100800 */
[----:B----4-:R-:W-:Y:S01]  /*29690*/  STL [R1+0x1d18], R26 ;  /* 0x001d181a01007387 */ /* 0x010fe20000100800 */
[----:B------:R-:W-:-:S03]  /*296a0*/  @P2 IMAD.MOV.U32 R4, RZ, RZ, R63 ;  /* 0x000000ffff042224 */ /* 0x000fc600078e003f */
[----:B------:R-:W4:Y:S01]  /*296b0*/  LDL.LU R59, [R1+0x488] ;  /* 0x00048800013b7983 */ /* 0x000f220000300800 */
[----:B------:R-:W-:-:S03]  /*296c0*/  @P2 IMAD.MOV.U32 R5, RZ, RZ, R61 ;  /* 0x000000ffff052224 */ /* 0x000fc600078e003d */
[----:B------:R-:W-:Y:S04]  /*296d0*/  STL [R1+0x1d1c], R31 ;  /* 0x001d1c1f01007387 */ /* 0x000fe80000100800 */
[----:B------:R-:W3:Y:S04]  /*296e0*/  LDL.LU R60, [R1+0x48c] ;  /* 0x00048c00013c7983 */ /* 0x000ee80000300800 */
[----:B------:R-:W-:Y:S04]  /*296f0*/  STL [R1+0x1d20], R32 ;  /* 0x001d202001007387 */ /* 0x000fe80000100800 */
[----:B------:R-:W3:Y:S04]  /*29700*/  LDL R61, [R1+0x5cc] ;  /* 0x0005cc00013d7983 */ /* 0x000ee80000100800 */
[----:B------:R-:W4:Y:S04]  /*29710*/  LDL R63, [R1+0x5d0] ;  /* 0x0005d000013f7983 */ /* 0x000f280000100800 */
[----:B------:R2:W4:Y:S02]  /*29720*/  @P2 LDG.E.U8 R25, desc[UR20][R4.64] ;  /* 0x0000001404192981 */ /* 0x000524000c1e1100 */
[----:B--2---:R-:W-:-:S02]  /*29730*/  @P2 IMAD.MOV.U32 R5, RZ, RZ, R58 ;  /* 0x000000ffff052224 */ /* 0x004fc400078e003a */
[----:B-----5:R-:W-:-:S05]  /*29740*/  @P2 IMAD.MOV.U32 R4, RZ, RZ, R14 ;  /* 0x000000ffff042224 */ /* 0x020fca00078e000e */
[----:B------:R3:W2:Y:S02]  /*29750*/  @P2 LDG.E.U8 R24, desc[UR20][R4.64] ;  /* 0x0000001404182981 */ /* 0x0006a4000c1e1100 */
[----:B---3--:R-:W-:Y:S02]  /*29760*/  @P2 IMAD.MOV.U32 R5, RZ, RZ, R61 ;  /* 0x000000ffff052224 */ /* 0x008fe400078e003d */
[----:B----4-:R-:W-:-:S05]  /*29770*/  @P2 IMAD.MOV.U32 R4, RZ, RZ, R63 ;  /* 0x000000ffff042224 */ /* 0x010fca00078e003f */
[----:B------:R-:W3:Y:S01]  /*29780*/  @P2 LDG.E.U8 R23, desc[UR20][R4.64] ;  /* 0x0000001404172981 */ /* 0x000ee2000c1e1100 */
[----:B------:R-:W-:Y:S01]  /*29790*/  SEL R3, R20, R64, !P3 ;  /* 0x0000004014037207 */ /* 0x000fe20005800000 */
[----:B------:R-:W-:Y:S02]  /*297a0*/  IMAD R33, R10, UR58, RZ ;  /* 0x0000003a0a217c24 */ /* 0x000fe4000f8e02ff */
[----:B------:R-:W-:Y:S02]  /*297b0*/  STL [R1+0x1d24], R25 ;  /* 0x001d241901007387 */ /* 0x000fe40000100800 */
[----:B------:R-:W-:Y:S01]  /*297c0*/  IMAD R34, R3, UR59, RZ ;  /* 0x0000003b03227c24 */ /* 0x000fe2000f8e02ff */
[C---:B------:R-:W-:Y:S01]  /*297d0*/  SEL R10, R20.reuse, R65, !P3 ;  /* 0x00000041140a7207 */ /* 0x040fe20005800000 */
[----:B------:R-:W4:Y:S01]  /*297e0*/  LDL.LU R64, [R1+0x480] ;  /* 0x0004800001407983 */ /* 0x000f220000300800 */
[----:B------:R-:W-:Y:S01]  /*297f0*/  SEL R3, R20, R59, !P3 ;  /* 0x0000003b14037207 */ /* 0x000fe20005800000 */
[----:B------:R-:W5:Y:S02]  /*29800*/  LDCU UR58, c[0x0][0x3b0] ;  /* 0x00007600ff3a77ac */ /* 0x000f640008000800 */
[----:B------:R-:W-:Y:S01]  /*29810*/  STL [R1+0x1d28], R33 ;  /* 0x001d282101007387 */ /* 0x000fe20000100800 */
[----:B------:R-:W0:Y:S03]  /*29820*/  LDCU UR59, c[0x0][0x3b0] ;  /* 0x00007600ff3b77ac */ /* 0x000e260008000800 */
[----:B------:R-:W5:Y:S01]  /*29830*/  LDL.LU R65, [R1+0x47c] ;  /* 0x00047c0001417983 */ /* 0x000f620000300800 */
[----:B------:R-:W-:-:S03]  /*29840*/  IMAD R35, R10, UR60, RZ ;  /* 0x0000003c0a237c24 */ /* 0x000fc6000f8e02ff */
[----:B------:R-:W-:Y:S01]  /*29850*/  STL [R1+0x1d2c], R34 ;  /* 0x001d2c2201007387 */ /* 0x000fe20000100800 */
[----:B------:R-:W-:Y:S01]  /*29860*/  IMAD R36, R3, UR61, RZ ;  /* 0x0000003d03247c24 */ /* 0x000fe2000f8e02ff */
[----:B------:R-:W-:Y:S01]  /*29870*/  SEL R10, R20, R60, !P3 ;  /* 0x0000003c140a7207 */ /* 0x000fe20005800000 */
[----:B------:R-:W0:Y:S01]  /*29880*/  LDCU UR61, c[0x0][0x3b0] ;  /* 0x00007600ff3d77ac */ /* 0x000e220008000800 */
[----:B------:R-:W5:Y:S01]  /*29890*/  LDL R55, [R1+0x62c] ;  /* 0x00062c0001377983 */ /* 0x000f620000100800 */
[----:B------:R-:W0:Y:S03]  /*298a0*/  LDCU UR60, c[0x0][0x3b0] ;  /* 0x00007600ff3c77ac */ /* 0x000e260008000800 */
[----:B------:R-:W5:Y:S04]  /*298b0*/  LDL R56, [R1+0x630] ;  /* 0x0006300001387983 */ /* 0x000f680000100800 */
[----:B------:R-:W5:Y:S04]  /*298c0*/  LDL.LU R14, [R1+0x474] ;  /* 0x00047400010e7983 */ /* 0x000f680000300800 */
[----:B--2---:R-:W-:Y:S04]  /*298d0*/  STL [R1+0x1d30], R24 ;  /* 0x001d301801007387 */ /* 0x004fe80000100800 */
[----:B------:R-:W2:Y:S04]  /*298e0*/  LDL.LU R57, [R1+0x478] ;  /* 0x0004780001397983 */ /* 0x000ea80000300800 */
[----:B------:R-:W-:Y:S04]  /*298f0*/  STL [R1+0x1d34], R35 ;  /* 0x001d342301007387 */ /* 0x000fe80000100800 */
[----:B------:R-:W2:Y:S04]  /*29900*/  LDL R58, [R1+0x11c4] ;  /* 0x0011c400013a7983 */ /* 0x000ea80000100800 */
[----:B------:R-:W2:Y:S04]  /*29910*/  LDL R59, [R1+0x11c8] ;  /* 0x0011c800013b7983 */ /* 0x000ea80000100800 */
[----:B------:R-:W-:Y:S04]  /*29920*/  STL [R1+0x1d38], R36 ;  /* 0x001d382401007387 */ /* 0x000fe80000100800 */
[----:B------:R-:W2:Y:S04]  /*29930*/  LDL.LU R60, [R1+0x46c] ;  /* 0x00046c00013c7983 */ /* 0x000ea80000300800 */
[----:B---3--:R-:W-:Y:S04]  /*29940*/  STL [R1+0x1d3c], R23 ;  /* 0x001d3c1701007387 */ /* 0x008fe80000100800 */
[----:B------:R-:W3:Y:S01]  /*29950*/  LDL.LU R61, [R1+0x468] ;  /* 0x00046800013d7983 */ /* 0x000ee20000300800 */
[----:B------:R-:W-:Y:S01]  /*29960*/  IMAD R37, R10, UR62, RZ ;  /* 0x0000003e0a257c24 */ /* 0x000fe2000f8e02ff */
[----:B------:R-:W0:Y:S01]  /*29970*/  LDCU UR62, c[0x0][0x3b0] ;  /* 0x00007600ff3e77ac */ /* 0x000e220008000800 */
[C---:B----4-:R-:W-:Y:S01]  /*29980*/  SEL R3, R20.reuse, R64, !P3 ;  /* 0x0000004014037207 */ /* 0x050fe20005800000 */
[----:B------:R-:W4:Y:S04]  /*29990*/  LDL R63, [R1+0x11dc] ;  /* 0x0011dc00013f7983 */ /* 0x000f280000100800 */
[----:B------:R-:W4:Y:S01]  /*299a0*/  LDL R64, [R1+0x11e0] ;  /* 0x0011e00001407983 */ /* 0x000f220000100800 */
[----:B------:R-:W-:Y:S01]  /*299b0*/  IMAD R38, R3, UR63, RZ ;  /* 0x0000003f03267c24 */ /* 0x000fe2000f8e02ff */
[----:B------:R-:W0:Y:S01]  /*299c0*/  LDCU UR63, c[0x0][0x3b0] ;  /* 0x00007600ff3f77ac */ /* 0x000e220008000800 */
[----:B-----5:R-:W-:Y:S01]  /*299d0*/  SEL R10, R20, R65, !P3 ;  /* 0x00000041140a7207 */ /* 0x020fe20005800000 */
[----:B------:R-:W-:Y:S04]  /*299e0*/  STL [R1+0x1d40], R37 ;  /* 0x001d402501007387 */ /* 0x000fe80000100800 */
[----:B------:R-:W5:Y:S01]  /*299f0*/  LDL.LU R65, [R1+0x460] ;  /* 0x0004600001417983 */ /* 0x000f620000300800 */
[----:B------:R-:W-:-:S02]  /*29a00*/  @P2 IMAD.MOV.U32 R5, RZ, RZ, R55 ;  /* 0x000000ffff052224 */ /* 0x000fc400078e0037 */
[----:B------:R-:W-:Y:S01]  /*29a10*/  @P2 IMAD.MOV.U32 R4, RZ, RZ, R56 ;  /* 0x000000ffff042224 */ /* 0x000fe200078e0038 */
[----:B------:R-:W-:Y:S01]  /*29a20*/  SEL R3, R20, R14, !P3 ;  /* 0x0000000e14037207 */ /* 0x000fe20005800000 */
[----:B------:R-:W-:Y:S01]  /*29a30*/  IMAD R39, R10, UR64, RZ ;  /* 0x000000400a277c24 */ /* 0x000fe2000f8e02ff */
[----:B------:R-:W5:Y:S01]  /*29a40*/  LDL.LU R14, [R1+0x42c] ;  /* 0x00042c00010e7983 */ /* 0x000f620000300800 */
[----:B------:R-:W0:Y:S03]  /*29a50*/  LDCU UR64, c[0x0][0x3b0] ;  /* 0x00007600ff4077ac */ /* 0x000e260008000800 */
[----:B------:R-:W5:Y:S04]  /*29a60*/  LDL R54, [R1+0x11f4] ;  /* 0x0011f40001367983 */ /* 0x000f680000100800 */
[----:B------:R-:W5:Y:S04]  /*29a70*/  LDL R55, [R1+0x11f8] ;  /* 0x0011f80001377983 */ /* 0x000f680000100800 */
[----:B------:R0:W5:Y:S04]  /*29a80*/  @P2 LDG.E.U8 R22, desc[UR20][R4.64] ;  /* 0x0000001404162981 */ /* 0x000168000c1e1100 */
[----:B------:R-:W5:Y:S01]  /*29a90*/  LDL.LU R56, [R1+0x430] ;  /* 0x0004300001387983 */ /* 0x000f620000300800 */
[----:B------:R-:W-:Y:S01]  /*29aa0*/  IMAD R40, R3, UR65, RZ ;  /* 0x0000004103287c24 */ /* 0x000fe2000f8e02ff */
[----:B------:R-:W0:Y:S01]  /*29ab0*/  LDCU UR65, c[0x0][0x3b0] ;  /* 0x00007600ff4177ac */ /* 0x000e220008000800 */
[----:B--2---:R-:W-:-:S02]  /*29ac0*/  SEL R10, R20, R57, !P3 ;  /* 0x00000039140a7207 */ /* 0x004fc40005800000 */
[----:B------:R-:W2:Y:S01]  /*29ad0*/  LDL.LU R57, [R1+0x434] ;  /* 0x0004340001397983 */ /* 0x000ea20000300800 */
[----:B0-----:R-:W-:-:S03]  /*29ae0*/  @P2 IMAD.MOV.U32 R5, RZ, RZ, R58 ;  /* 0x000000ffff052224 */ /* 0x001fc600078e003a */
[----:B------:R-:W2:Y:S01]  /*29af0*/  LDL R58, [R1+0x120c] ;  /* 0x00120c00013a7983 */ /* 0x000ea20000100800 */
[----:B------:R-:W-:-:S03]  /*29b00*/  @P2 IMAD.MOV.U32 R4, RZ, RZ, R59 ;  /* 0x000000ffff042224 */ /* 0x000fc600078e003b */
[----:B------:R-:W2:Y:S01]  /*29b10*/  LDL.LU R59, [R1+0x428] ;  /* 0x00042800013b7983 */ /* 0x000ea20000300800 */
[----:B------:R-:W-:Y:S01]  /*29b20*/  IMAD R41, R10, UR66, RZ ;  /* 0x000000420a297c24 */ /* 0x000fe2000f8e02ff */
[----:B------:R-:W0:Y:S02]  /*29b30*/  LDCU UR66, c[0x0][0x3b0] ;  /* 0x00007600ff4277ac */ /* 0x000e240008000800 */
[----:B------:R4:W2:Y:S01]  /*29b40*/  @P2 LDG.E.U8 R21, desc[UR20][R4.64] ;  /* 0x0000001404152981 */ /* 0x0008a2000c1e1100 */
[----:B------:R-:W-:-:S03]  /*29b50*/  SEL R3, R20, R60, !P3 ;  /* 0x0000003c14037207 */ /* 0x000fc60005800000 */
[----:B------:R-:W2:Y:S01]  /*29b60*/  LDL.LU R60, [R1+0x400] ;  /* 0x00040000013c7983 */ /* 0x000ea20000300800 */
[----:B---3--:R-:W-:-:S03]  /*29b70*/  SEL R10, R20, R61, !P3 ;  /* 0x0000003d140a7207 */ /* 0x008fc60005800000 */
[----:B------:R-:W3:Y:S01]  /*29b80*/  LDL.LU R61, [R1+0x408] ;  /* 0x00040800013d7983 */ /* 0x000ee20000300800 */
[----:B----4-:R-:W-:Y:S02]  /*29b90*/  @P2 IMAD.MOV.U32 R5, RZ, RZ, R63 ;  /* 0x000000ffff052224 */ /* 0x010fe400078e003f */
[----:B------:R-:W-:Y:S01]  /*29ba0*/  @P2 IMAD.MOV.U32 R4, RZ, RZ, R64 ;  /* 0x000000ffff042224 */ /* 0x000fe200078e0040 */
[----:B------:R-:W4:Y:S04]  /*29bb0*/  LDL.LU R63, [R1+0x3f4] ;  /* 0x0003f400013f7983 */ /* 0x000f280000300800 */
[----:B------:R0:W3:Y:S01]  /*29bc0*/  @P2 LDG.E.U8 R19, desc[UR20][R4.64] ;  /* 0x0000001404132981 */ /* 0x0000e2000c1e1100 */
[----:B------:R-:W-:Y:S01]  /*29bd0*/  IMAD R42, R3, UR67, RZ ;  /* 0x00000043032a7c24 */ /* 0x000fe2000f8e02ff */
[----:B------:R-:W0:Y:S01]  /*29be0*/  LDCU UR67, c[0x0][0x3b0] ;  /* 0x00007600ff4377ac */ /* 0x000e220008000800 */
[----:B------:R-:W-:Y:S01]  /*29bf0*/  IMAD R43, R10, UR68, RZ ;  /* 0x000000440a2b7c24 */ /* 0x000fe2000f8e02ff */
[----:B-----5:R-:W-:Y:S01]  /*29c00*/  SEL R3, R20, R65, !P3 ;  /* 0x0000004114037207 */ /* 0x020fe20005800000 */
[----:B------:R-:W5:Y:S01]  /*29c10*/  LDL.LU R64, [R1+0x694] ;  /* 0x0006940001407983 */ /* 0x000f620000300800 */
[----:B------:R-:W1:Y:S03]  /*29c20*/  LDCU UR68, c[0x0][0x3b0] ;  /* 0x00007600ff4477ac */ /* 0x000e660008000800 */
[----:B------:R-:W3:Y:S01]  /*29c30*/  LDL R65, [R1+0x165c] ;  /* 0x00165c0001417983 */ /* 0x000ee20000100800 */
[----:B0-----:R-:W-:-:S02]  /*29c40*/  @P2 IMAD.MOV.U32 R5, RZ, RZ, R54 ;  /* 0x000000ffff052224 */ /* 0x001fc400078e0036 */
[----:B------:R-:W-:Y:S01]  /*29c50*/  @P2 IMAD.MOV.U32 R4, RZ, RZ, R55 ;  /* 0x000000ffff042224 */ /* 0x000fe200078e0037 */
[----:B------:R-:W-:Y:S02]  /*29c60*/  SEL R10, R20, R14, !P3 ;  /* 0x0000000e140a7207 */ /* 0x000fe40005800000 */
[----:B------:R-:W4:Y:S04]  /*29c70*/  LDL R14, [R1+0x1660] ;  /* 0x00166000010e7983 */ /* 0x000f280000100800 */
[----:B------:R0:W4:Y:S02]  /*29c80*/  @P2 LDG.E.U8 R18, desc[UR20][R4.64] ;  /* 0x0000001404122981 */ /* 0x000124000c1e1100 */
[----:B0-----:R-:W-:Y:S02]  /*29c90*/  @P2 IMAD.MOV.U32 R4, RZ, RZ, R0 ;  /* 0x000000ffff042224 */ /* 0x001fe400078e0000 */
[----:B------:R-:W5:Y:S01]  /*29ca0*/  LDL.LU R0, [R1+0x1d4c] ;  /* 0x001d4c0001007983 */ /* 0x000f620000300800 */
[----:B------:R-:W-:Y:S01]  /*29cb0*/  IMAD R45, R10, UR70, RZ ;  /* 0x000000460a2d7c24 */ /* 0x000fe2000f8e02ff */
[----:B------:R-:W0:Y:S01]  /*29cc0*/  LDCU UR70, c[0x0][0x3b0] ;  /* 0x00007600ff4677ac */ /* 0x000e220008000800 */
[----:B------:R-:W-:Y:S01]  /*29cd0*/  IMAD R44, R3, UR69, RZ ;  /* 0x00000045032c7c24 */ /* 0x000fe2000f8e02ff */
[----:B------:R-:W-:Y:S01]  /*29ce0*/  SEL R3, R20, R56, !P3 ;  /* 0x0000003814037207 */ /* 0x000fe20005800000 */
[----:B------:R-:W0:Y:S04]  /*29cf0*/  LDCU UR69, c[0x0][0x3b0] ;  /* 0x00007600ff4577ac */ /* 0x000e280008000800 */
[----:B------:R-:W-:Y:S01]  /*29d00*/  IMAD R46, R3, UR71, RZ ;  /* 0x00000047032e7c24 */ /* 0x000fe2000f8e02ff */
[----:B------:R-:W0:Y:S01]  /*29d10*/  LDCU UR71, c[0x0][0x3b0] ;  /* 0x00007600ff4777ac */ /* 0x000e220008000800 */
[----:B--2---:R-:W-:-:S05]  /*29d20*/  @P2 IMAD.MOV.U32 R5, RZ, RZ, R58 ;  /* 0x000000ffff052224 */ /* 0x004fca00078e003a */
[----:B------:R2:W5:Y:S01]  /*29d30*/  @P2 LDG.E.U8 R17, desc[UR20][R4.64] ;  /* 0x0000001404112981 */ /* 0x000562000c1e1100 */
[C---:B------:R-:W-:Y:S01]  /*29d40*/  SEL R10, R20.reuse, R57, !P3 ;  /* 0x00000039140a7207 */ /* 0x040fe20005800000 */
[----:B--2---:R-:W-:Y:S02]  /*29d50*/  @P2 IMAD.MOV.U32 R5, RZ, RZ, R76 ;  /* 0x000000ffff052224 */ /* 0x004fe400078e004c */
[----:B------:R-:W-:Y:S01]  /*29d60*/  @P2 IMAD.MOV.U32 R4, RZ, RZ, R74 ;  /* 0x000000ffff042224 */ /* 0x000fe200078e004a */
        /* <DEDUP_REMOVED lines=8> */
[----:B------:R-:W2:Y:S01]  /*29df0*/  LDL.LU R28, [R1+0x20] ;  /* 0x00002000011c7983 */ /* 0x000ea20000300800 */
[----:B------:R-:W-:-:S03]  /*29e00*/  SEL R3, R20, R59, !P3 ;  /* 0x0000003b14037207 */ /* 0x000fc60005800000 */
[----:B------:R-:W2:Y:S01]  /*29e10*/  LDL.LU R59, [R1+0x1c] ;  /* 0x00001c00013b7983 */ /* 0x000ea20000300800 */
[----:B------:R-:W-:Y:S01]  /*29e20*/  IMAD R47, R10, UR72, RZ ;  /* 0x000000480a2f7c24 */ /* 0x000fe2000f8e02ff */
[C---:B------:R-:W-:Y:S01]  /*29e30*/  SEL R10, R20.reuse, R60, !P3 ;  /* 0x0000003c140a7207 */ /* 0x040fe20005800000 */
[----:B------:R-:W-:Y:S01]  /*29e40*/  IMAD R48, R3, UR73, RZ ;  /* 0x0000004903307c24 */ /* 0x000fe2000f8e02ff */
[----:B------:R-:W2:Y:S01]  /*29e50*/  LDL.LU R60, [R1+0x18] ;  /* 0x00001800013c7983 */ /* 0x000ea20000300800 */
[----:B---3--:R-:W-:Y:S01]  /*29e60*/  SEL R3, R20, R61, !P3 ;  /* 0x0000003d14037207 */ /* 0x008fe20005800000 */
[----:B------:R-:W3:Y:S02]  /*29e70*/  LDCU UR72, c[0x0][0x3b0] ;  /* 0x00007600ff4877ac */ /* 0x000ee40008000800 */
[----:B------:R-:W3:Y:S04]  /*29e80*/  LDL.LU R61, [R1+0x14] ;  /* 0x00001400013d7983 */ /* 0x000ee80000300800 */
[----:B------:R4:W3:Y:S01]  /*29e90*/  @P2 LDG.E.U8 R16, desc[UR20][R4.64] ;  /* 0x0000001404102981 */ /* 0x0008e2000c1e1100 */
[----:B------:R-:W-:Y:S01]  /*29ea0*/  IMAD R49, R10, UR74, RZ ;  /* 0x0000004a0a317c24 */ /* 0x000fe2000f8e02ff */
[----:B------:R-:W0:Y:S02]  /*29eb0*/  LDCU UR73, c[0x0][0x3b0] ;  /* 0x00007600ff4977ac */ /* 0x000e240008000800 */
[----:B------:R-:W3:Y:S01]  /*29ec0*/  LDL.LU R52, [R1+0x10] ;  /* 0x0000100001347983 */ /* 0x000ee20000300800 */
[----:B------:R-:W-:-:S02]  /*29ed0*/  IMAD R50, R3, UR75, RZ ;  /* 0x0000004b03327c24 */ /* 0x000fc4000f8e02ff */
[----:B----4-:R-:W-:Y:S01]  /*29ee0*/  @P0 IMAD.MOV.U32 R4, RZ, RZ, R14 ;  /* 0x000000ffff040224 */ /* 0x010fe200078e000e */
[----:B------:R-:W4:Y:S01]  /*29ef0*/  LDL.LU R53, [R1+0xc] ;  /* 0x00000c0001357983 */ /* 0x000f220000300800 */
[----:B------:R-:W-:Y:S01]  /*29f00*/  @P0 IMAD.MOV.U32 R5, RZ, RZ, R65 ;  /* 0x000000ffff050224 */ /* 0x000fe200078e0041 */
[C---:B-----5:R-:W-:Y:S01]  /*29f10*/  SEL R3, R20.reuse, R64, !P3 ;  /* 0x0000004014037207 */ /* 0x060fe20005800000 */
[----:B------:R-:W5:Y:S03]  /*29f20*/  LDCU UR74, c[0x0][0x3b0] ;  /* 0x00007600ff4a77ac */ /* 0x000f660008000800 */
[----:B------:R0:W3:Y:S01]  /*29f30*/  @P0 LDG.E.U8 R15, desc[UR20][R4.64] ;  /* 0x00000014040f0981 */ /* 0x0000e2000c1e1100 */
[----:B------:R-:W-:Y:S01]  /*29f40*/  SEL R10, R20, R63, !P3 ;  /* 0x0000003f140a7207 */ /* 0x000fe20005800000 */
[C---:B------:R-:W-:Y:S01]  /*29f50*/  VIADD R14, R0.reuse, 0x1d4 ;  /* 0x000001d4000e7836 */ /* 0x040fe20000000000 */
[----:B------:R-:W1:Y:S01]  /*29f60*/  LDCU UR75, c[0x0][0x3b0] ;  /* 0x00007600ff4b77ac */ /* 0x000e620008000800 */
[----:B------:R1:W-:Y:S01]  /*29f70*/  STL [R1+0x17ec], R0 ;  /* 0x0017ec0001007387 */ /* 0x0003e20000100800 */
[----:B------:R-:W-:-:S02]  /*29f80*/  VIADD R65, R0, 0x1d5 ;  /* 0x000001d500417836 */ /* 0x000fc40000000000 */
[----:B0-----:R-:W-:Y:S02]  /*29f90*/  IMAD R4, R3, UR5, RZ ;  /* 0x0000000503047c24 */ /* 0x001fe4000f8e02ff */
[C---:B------:R-:W-:Y:S02]  /*29fa0*/  VIADD R3, R0.reuse, 0x1d2 ;  /* 0x000001d200037836 */ /* 0x040fe40000000000 */
[----:B------:R-:W-:Y:S01]  /*29fb0*/  VIADD R5, R0, 0x1d3 ;  /* 0x000001d300057836 */ /* 0x000fe20000000000 */
[----:B------:R-:W-:-:S04]  /*29fc0*/  IADD3 R63, P0, PT, R4, R7, RZ ;  /* 0x00000007043f7210 */ /* 0x000fc80007f1e0ff */
[----:B------:R-:W-:Y:S01]  /*29fd0*/  LEA.HI.X.SX32 R64, R4, R6, 0x1, P0 ;  /* 0x0000000604407211 */ /* 0x000fe200000f0eff */
[----:B------:R-:W-:Y:S01]  /*29fe0*/  IMAD R51, R10, UR76, RZ ;  /* 0x0000004c0a337c24 */ /* 0x000fe2000f8e02ff */
[----:B------:R-:W0:Y:S01]  /*29ff0*/  LDCU UR76, c[0x0][0x3b0] ;  /* 0x00007600ff4c77ac */ /* 0x000e220008000800 */
[----:B--2---:R-:W-:Y:S02]  /*2a000*/  @!P6 IMAD.MOV R76, RZ, RZ, -R76 ;  /* 0x000000ffff4ce224 */ /* 0x004fe400078e0a4c */
[----:B------:R-:W-:-:S03]  /*2a010*/  @!P5 IMAD.MOV R74, RZ, RZ, -R74 ;  /* 0x000000ffff4ad224 */ /* 0x000fc600078e0a4a */
[----:B------:R-:W-:Y:S01]  /*2a020*/  STL [R1+0x17f0], R76 ;  /* 0x0017f04c01007387 */ /* 0x000fe20000100800 */
[----:B-1----:R-:W-:-:S03]  /*2a030*/  IADD3 R0, P6, PT, R57, R7, RZ ;  /* 0x0000000739007210 */ /* 0x002fc60007fde0ff */
[----:B------:R-:W-:Y:S04]  /*2a040*/  STL [R1+0x17f4], R74 ;  /* 0x0017f44a01007387 */ /* 0x000fe80000100800 */
[----:B------:R-:W2:Y:S04]  /*2a050*/  LDL.LU R55, [R1+0x8] ;  /* 0x0000080001377983 */ /* 0x000ea80000300800 */
[----:B------:R-:W-:Y:S04]  /*2a060*/  STL [R1+0x11b8], R63 ;  /* 0x0011b83f01007387 */ /* 0x000fe80000100800 */
[----:B------:R1:W-:Y:S04]  /*2a070*/  STL [R1+0x5d8], R0 ;  /* 0x0005d80001007387 */ /* 0x0003e80000100800 */
[----:B------:R-:W5:Y:S01]  /*2a080*/  LDL.LU R56, [R1+0x4] ;  /* 0x0000040001387983 */ /* 0x000f620000300800 */
[----:B-1----:R-:W-:-:S02]  /*2a090*/  IADD3 R0, P5, PT, R30, R7, RZ ;  /* 0x000000071e007210 */ /* 0x002fc40007fbe0ff */
[----:B------:R-:W-:-:S03]  /*2a0a0*/  LEA.HI.X.SX32 R4, R57, R6, 0x1, P6 ;  /* 0x0000000639047211 */ /* 0x000fc600030f0eff */
[----:B------:R1:W-:Y:S04]  /*2a0b0*/  STL [R1+0x5e0], R0 ;  /* 0x0005e00001007387 */ /* 0x0003e80000100800 */
[----:B------:R-:W5:Y:S01]  /*2a0c0*/  LDL.LU R57, [R1] ;  /* 0x0000000001397983 */ /* 0x000f620000300800 */
[----:B-1----:R-:W-:Y:S02]  /*2a0d0*/  IADD3 R0, P0, PT, R29, R7, RZ ;  /* 0x000000071d007210 */ /* 0x002fe40007f1e0ff */
[----:B------:R-:W-:-:S03]  /*2a0e0*/  LEA.HI.X.SX32 R10, R30, R6, 0x1, P5 ;  /* 0x000000061e0a7211 */ /* 0x000fc600028f0eff */
[----:B------:R1:W-:Y:S04]  /*2a0f0*/  STL [R1+0x5e8], R0 ;  /* 0x0005e80001007387 */ /* 0x0003e80000100800 */
[----:B------:R0:W-:Y:S01]  /*2a100*/  STL [R1+0x5d4], R4 ;  /* 0x0005d40401007387 */ /* 0x0001e20000100800 */
[----:B-1----:R-:W-:-:S03]  /*2a110*/  IADD3 R0, P6, PT, R54, R7, RZ ;  /* 0x0000000736007210 */ /* 0x002fc60007fde0ff */
[----:B------:R-:W-:Y:S04]  /*2a120*/  STL [R1+0x11b4], R64 ;  /* 0x0011b44001007387 */ /* 0x000fe80000100800 */
[----:B------:R1:W-:Y:S01]  /*2a130*/  STL [R1+0x610], R0 ;  /* 0x0006100001007387 */ /* 0x0003e20000100800 */
[----:B0-----:R-:W-:-:S03]  /*2a140*/  LEA.HI.X.SX32 R4, R29, R6, 0x1, P0 ;  /* 0x000000061d047211 */ /* 0x001fc600000f0eff */
[----:B------:R0:W-:Y:S01]  /*2a150*/  STL [R1+0x5dc], R10 ;  /* 0x0005dc0a01007387 */ /* 0x0001e20000100800 */
[-C--:B-1----:R-:W-:Y:S02]  /*2a160*/  IADD3 R0, P5, PT, R58, R7.reuse, RZ ;  /* 0x000000073a007210 */ /* 0x082fe40007fbe0ff */
[----:B0-----:R-:W-:-:S03]  /*2a170*/  IADD3 R10, P0, PT, R27, R7, RZ ;  /* 0x000000071b0a7210 */ /* 0x001fc60007f1e0ff */
[----:B------:R0:W-:Y:S04]  /*2a180*/  STL [R1+0x618], R0 ;  /* 0x0006180001007387 */ /* 0x0001e80000100800 */
[----:B------:R1:W-:Y:S04]  /*2a190*/  STL [R1+0x5e4], R4 ;  /* 0x0005e40401007387 */ /* 0x0003e80000100800 */
[----:B------:R-:W-:Y:S01]  /*2a1a0*/  STL [R1+0x638], R10 ;  /* 0x0006380a01007387 */ /* 0x000fe20000100800 */
[----:B0-----:R-:W-:-:S03]  /*2a1b0*/  LEA.HI.X.SX32 R0, R54, R6, 0x1, P6 ;  /* 0x0000000636007211 */ /* 0x001fc600030f0eff */
[----:B------:R-:W5:Y:S01]  /*2a1c0*/  LDL.LU R54, [R1+0x40] ;  /* 0x0000400001367983 */ /* 0x000f620000300800 */
[----:B-1----:R-:W-:-:S03]  /*2a1d0*/  IADD3 R4, P6, PT, R28, R7, RZ ;  /* 0x000000071c047210 */ /* 0x002fc60007fde0ff */
[----:B------:R0:W-:Y:S04]  /*2a1e0*/  STL [R1+0x60c], R0 ;  /* 0x00060c0001007387 */ /* 0x0001e80000100800 */
[----:B------:R1:W-:Y:S01]  /*2a1f0*/  STL [R1+0x640], R4 ;  /* 0x0006400401007387 */ /* 0x0003e20000100800 */
[----:B0-----:R-:W-:-:S03]  /*2a200*/  LEA.HI.X.SX32 R0, R58, R6, 0x1, P5 ;  /* 0x000000063a007211 */ /* 0x001fc600028f0eff */
[----:B------:R-:W5:Y:S01]  /*2a210*/  LDL.LU R58, [R1+0x44] ;  /* 0x00004400013a7983 */ /* 0x000f620000300800 */
[----:B-1----:R-:W-:-:S03]  /*2a220*/  IADD3 R4, P5, PT, R59, R7, RZ ;  /* 0x000000073b047210 */ /* 0x002fc60007fbe0ff */
[----:B------:R0:W-:Y:S01]  /*2a230*/  STL [R1+0x614], R0 ;  /* 0x0006140001007387 */ /* 0x0001e20000100800 */
[----:B------:R-:W-:-:S03]  /*2a240*/  LEA.HI.X.SX32 R10, R28, R6, 0x1, P6 ;  /* 0x000000061c0a7211 */ /* 0x000fc600030f0eff */
[----:B------:R1:W-:Y:S01]  /*2a250*/  STL [R1+0x648], R4 ;  /* 0x0006480401007387 */ /* 0x0003e20000100800 */
[----:B0-----:R-:W-:Y:S02]  /*2a260*/  LEA.HI.X.SX32 R0, R27, R6, 0x1, P0 ;  /* 0x000000061b007211 */ /* 0x001fe400000f0eff */
[----:B-1----:R-:W-:-:S03]  /*2a270*/  IADD3 R4, P0, PT, R60, R7, RZ ;  /* 0x000000073c047210 */ /* 0x002fc60007f1e0ff */
[----:B------:R3:W-:Y:S04]  /*2a280*/  STL [R1+0x634], R0 ;  /* 0x0006340001007387 */ /* 0x0007e80000100800 */
[----:B------:R0:W-:Y:S04]  /*2a290*/  STL [R1+0x650], R4 ;  /* 0x0006500401007387 */ /* 0x0001e80000100800 */
[----:B------:R-:W-:Y:S01]  /*2a2a0*/  STL [R1+0x63c], R10 ;  /* 0x00063c0a01007387 */ /* 0x000fe20000100800 */
[----:B---3--:R-:W-:Y:S02]  /*2a2b0*/  IADD3 R0, P6, PT, R61, R7, RZ ;  /* 0x000000073d007210 */ /* 0x008fe40007fde0ff */
[----:B0-----:R-:W-:-:S02]  /*2a2c0*/  LEA.HI.X.SX32 R4, R59, R6, 0x1, P5 ;  /* 0x000000063b047211 */ /* 0x001fc400028f0eff */
[----:B------:R-:W3:Y:S04]  /*2a2d0*/  LDL.LU R59, [R1+0x48] ;  /* 0x00004800013b7983 */ /* 0x000ee80000300800 */
[----:B------:R0:W-:Y:S04]  /*2a2e0*/  STL [R1+0x658], R0 ;  /* 0x0006580001007387 */ /* 0x0001e80000100800 */
[----:B------:R1:W-:Y:S01]  /*2a2f0*/  STL [R1+0x644], R4 ;  /* 0x0006440401007387 */ /* 0x0003e20000100800 */
[----:B0-----:R-:W-:Y:S02]  /*2a300*/  IADD3 R0, P5, PT, R52, R7, RZ ;  /* 0x0000000734007210 */ /* 0x001fe40007fbe0ff */
[----:B-1----:R-:W-:-:S02]  /*2a310*/  LEA.HI.X.SX32 R4, R60, R6, 0x1, P0 ;  /* 0x000000063c047211 */ /* 0x002fc400000f0eff */
[----:B------:R-:W3:Y:S04]  /*2a320*/  LDL.LU R60, [R1+0x4c] ;  /* 0x00004c00013c7983 */ /* 0x000ee80000300800 */
[----:B------:R4:W-:Y:S04]  /*2a330*/  STL [R1+0x668], R0 ;  /* 0x0006680001007387 */ /* 0x0009e80000100800 */
[----:B------:R0:W-:Y:S01]  /*2a340*/  STL [R1+0x64c], R4 ;  /* 0x00064c0401007387 */ /* 0x0001e20000100800 */
[----:B----4-:R-:W-:Y:S02]  /*2a350*/  IADD3 R0, P0, PT, R53, R7, RZ ;  /* 0x0000000735007210 */ /* 0x010fe40007f1e0ff */
[----:B0-----:R-:W-:-:S02]  /*2a360*/  LEA.HI.X.SX32 R4, R61, R6, 0x1, P6 ;  /* 0x000000063d047211 */ /* 0x001fc400030f0eff */
[----:B------:R-:W4:Y:S04]  /*2a370*/  LDL.LU R61, [R1+0x50] ;  /* 0x00005000013d7983 */ /* 0x000f280000300800 */
[----:B------:R-:W-:Y:S04]  /*2a380*/  STL [R1+0x670], R0 ;  /* 0x0006700001007387 */ /* 0x000fe80000100800 */
[----:B------:R0:W-:Y:S04]  /*2a390*/  STL [R1+0x654], R4 ;  /* 0x0006540401007387 */ /* 0x0001e80000100800 */
[----:B------:R-:W4:Y:S01]  /*2a3a0*/  LDL.LU R29, [R1+0x58] ;  /* 0x00005800011d7983 */ /* 0x000f220000300800 */
[----:B0-----:R-:W-:-:S02]  /*2a3b0*/  LEA.HI.X.SX32 R4, R52, R6, 0x1, P5 ;  /* 0x0000000634047211 */ /* 0x001fc400028f0eff */
[----:B--2---:R-:W-:-:S05]  /*2a3c0*/  IADD3 R0, P6, PT, R55, R7, RZ ;  /* 0x0000000737007210 */ /* 0x004fca0007fde0ff */
[----:B------:R5:W-:Y:S04]  /*2a3d0*/  STL [R1+0x678], R0 ;  /* 0x0006780001007387 */ /* 0x000be80000100800 */
[----:B------:R0:W-:Y:S04]  /*2a3e0*/  STL [R1+0x664], R4 ;  /* 0x0006640401007387 */ /* 0x0001e80000100800 */
[----:B------:R-:W2:Y:S01]  /*2a3f0*/  LDL.LU R27, [R1+0x5c] ;  /* 0x00005c00011b7983 */ /* 0x000ea20000300800 */
[----:B-----5:R-:W-:Y:S02]  /*2a400*/  IADD3 R0, P5, PT, R56, R7, RZ ;  /* 0x0000000738007210 */ /* 0x020fe40007fbe0ff */
[----:B0-----:R-:W-:-:S03]  /*2a410*/  LEA.HI.X.SX32 R4, R53, R6, 0x1, P0 ;  /* 0x0000000635047211 */ /* 0x001fc600000f0eff */
[----:B------:R0:W-:Y:S04]  /*2a420*/  STL [R1+0x680], R0 ;  /* 0x0006800001007387 */ /* 0x0001e80000100800 */
[----:B------:R1:W-:Y:S04]  /*2a430*/  STL [R1+0x66c], R4 ;  /* 0x00066c0401007387 */ /* 0x0003e80000100800 */
[----:B------:R-:W5:Y:S01]  /*2a440*/  LDL.LU R28, [R1+0x60] ;  /* 0x00006000011c7983 */ /* 0x000f620000300800 */
[----:B0-----:R-:W-:Y:S02]  /*2a450*/  IADD3 R0, P0, PT, R57, R7, RZ ;  /* 0x0000000739007210 */ /* 0x001fe40007f1e0ff */
[----:B-1----:R-:W-:-:S03]  /*2a460*/  LEA.HI.X.SX32 R4, R55, R6, 0x1, P6 ;  /* 0x0000000637047211 */ /* 0x002fc600030f0eff */
        /* <DEDUP_REMOVED lines=10> */
[----:B------:R-:W-:Y:S04]  /*2a510*/  STL [R1+0x698], R0 ;  /* 0x0006980001007387 */ /* 0x000fe80000100800 */
[----:B------:R0:W-:Y:S04]  /*2a520*/  STL [R1+0x684], R4 ;  /* 0x0006840401007387 */ /* 0x0001e80000100800 */
[----:B------:R-:W5:Y:S01]  /*2a530*/  LDL.LU R56, [R1+0x6c] ;  /* 0x00006c0001387983 */ /* 0x000f620000300800 */
[----:B0-----:R-:W-:Y:S02]  /*2a540*/  LEA.HI.X.SX32 R4, R93, R6, 0x1, P6 ;  /* 0x000000065d047211 */ /* 0x001fe400030f0eff */
[----:B------:R-:W-:-:S05]  /*2a550*/  IADD3 R0, P0, PT, R54, R7, RZ ;  /* 0x0000000736007210 */ /* 0x000fca0007f1e0ff */
        /* <DEDUP_REMOVED lines=14> */
[----:B---3--:R-:W-:-:S05]  /*2a640*/  IADD3 R0, P0, PT, R59, R7, RZ ;  /* 0x000000073b007210 */ /* 0x008fca0007f1e0ff */
[----:B------:R0:W-:Y:S04]  /*2a650*/  STL [R1+0x6b8], R0 ;  /* 0x0006b80001007387 */ /* 0x0001e80000100800 */
[----:B------:R1:W-:Y:S04]  /*2a660*/  STL [R1+0x6a4], R4 ;  /* 0x0006a40401007387 */ /* 0x0003e80000100800 */
[----:B------:R-:W3:Y:S01]  /*2a670*/  LDL.LU R58, [R1+0x7c] ;  /* 0x00007c00013a7983 */ /* 0x000ee20000300800 */
[----:B0-----:R-:W-:Y:S02]  /*2a680*/  IADD3 R0, P6, PT, R60, R7, RZ ;  /* 0x000000073c007210 */ /* 0x001fe40007fde0ff */
[----:B-1----:R-:W-:-:S03]  /*2a690*/  LEA.HI.X.SX32 R4, R89, R6, 0x1, P5 ;  /* 0x0000000659047211 */ /* 0x002fc600028f0eff */
[----:B------:R-:W-:Y:S04]  /*2a6a0*/  STL [R1+0x6c0], R0 ;  /* 0x0006c00001007387 */ /* 0x000fe80000100800 */
[----:B------:R0:W-:Y:S02]  /*2a6b0*/  STL [R1+0x6ac], R4 ;  /* 0x0006ac0401007387 */ /* 0x0001e40000100800 */
[----:B0-----:R-:W-:Y:S02]  /*2a6c0*/  LEA.HI.X.SX32 R4, R59, R6, 0x1, P0 ;  /* 0x000000063b047211 */ /* 0x001fe400000f0eff */
[-C--:B----4-:R-:W-:Y:S01]  /*2a6d0*/  IADD3 R0, P5, PT, R61, R7.reuse, RZ ;  /* 0x000000073d007210 */ /* 0x090fe20007fbe0ff */
[----:B------:R-:W4:Y:S04]  /*2a6e0*/  LDL.LU R59, [R1+0x80] ;  /* 0x00008000013b7983 */ /* 0x000f280000300800 */
[----:B------:R0:W-:Y:S04]  /*2a6f0*/  STL [R1+0x6c8], R0 ;  /* 0x0006c80001007387 */ /* 0x0001e80000100800 */
[----:B------:R1:W-:Y:S01]  /*2a700*/  STL [R1+0x6b4], R4 ;  /* 0x0006b40401007387 */ /* 0x0003e20000100800 */
[----:B0-----:R-:W-:-:S02]  /*2a710*/  IADD3 R0, P0, PT, R29, R7, RZ ;  /* 0x000000071d007210 */ /* 0x001fc40007f1e0ff */
[-C--:B-1----:R-:W-:Y:S02]  /*2a720*/  LEA.HI.X.SX32 R4, R60, R6.reuse, 0x1, P6 ;  /* 0x000000063c047211 */ /* 0x082fe400030f0eff */
[----:B------:R-:W4:Y:S04]  /*2a730*/  LDL.LU R60, [R1+0x84] ;  /* 0x00008400013c7983 */ /* 0x000f280000300800 */
[----:B------:R-:W-:Y:S04]  /*2a740*/  STL [R1+0x6d0], R0 ;  /* 0x0006d00001007387 */ /* 0x000fe80000100800 */
[----:B------:R0:W-:Y:S02]  /*2a750*/  STL [R1+0x6bc], R4 ;  /* 0x0006bc0401007387 */ /* 0x0001e40000100800 */
[----:B0-----:R-:W-:-:S02]  /*2a760*/  LEA.HI.X.SX32 R4, R61, R6, 0x1, P5 ;  /* 0x000000063d047211 */ /* 0x001fc400028f0eff */
[----:B------:R-:W4:Y:S01]  /*2a770*/  LDL.LU R61, [R1+0x88] ;  /* 0x00008800013d7983 */ /* 0x000f220000300800 */
[----:B--2---:R-:W-:-:S05]  /*2a780*/  IADD3 R0, P6, PT, R27, R7, RZ ;  /* 0x000000071b007210 */ /* 0x004fca0007fde0ff */
[----:B------:R5:W-:Y:S04]  /*2a790*/  STL [R1+0x6d8], R0 ;  /* 0x0006d80001007387 */ /* 0x000be80000100800 */
[----:B------:R0:W-:Y:S01]  /*2a7a0*/  STL [R1+0x6c4], R4 ;  /* 0x0006c40401007387 */ /* 0x0001e20000100800 */
[-C--:B-----5:R-:W-:Y:S02]  /*2a7b0*/  IADD3 R0, P5, PT, R28, R7.reuse, RZ ;  /* 0x000000071c007210 */ /* 0x0a0fe40007fbe0ff */
[----:B0-----:R-:W-:Y:S02]  /*2a7c0*/  LEA.HI.X.SX32 R4, R29, R6, 0x1, P0 ;  /* 0x000000061d047211 */ /* 0x001fe400000f0eff */
[----:B------:R-:W2:Y:S04]  /*2a7d0*/  LDL.LU R29, [R1+0x8c] ;  /* 0x00008c00011d7983 */ /* 0x000ea80000300800 */
[----:B------:R0:W-:Y:S04]  /*2a7e0*/  STL [R1+0x6e0], R0 ;  /* 0x0006e00001007387 */ /* 0x0001e80000100800 */
[----:B------:R1:W-:Y:S01]  /*2a7f0*/  STL [R1+0x6cc], R4 ;  /* 0x0006cc0401007387 */ /* 0x0003e20000100800 */
[----:B0-----:R-:W-:-:S02]  /*2a800*/  IADD3 R0, P0, PT, R53, R7, RZ ;  /* 0x0000000735007210 */ /* 0x001fc40007f1e0ff */
[----:B-1----:R-:W-:Y:S02]  /*2a810*/  LEA.HI.X.SX32 R4, R27, R6, 0x1, P6 ;  /* 0x000000061b047211 */ /* 0x002fe400030f0eff */
[----:B------:R-:W5:Y:S04]  /*2a820*/  LDL.LU R27, [R1+0x90] ;  /* 0x00009000011b7983 */ /* 0x000f680000300800 */
        /* <DEDUP_REMOVED lines=27> */
[----:B---3--:R-:W-:-:S02]  /*2a9e0*/  IADD3 R0, P0, PT, R58, R7, RZ ;  /* 0x000000073a007210 */ /* 0x008fc40007f1e0ff */
[----:B0-----:R-:W-:Y:S02]  /*2a9f0*/  LEA.HI.X.SX32 R4, R52, R6, 0x1, P6 ;  /* 0x0000000634047211 */ /* 0x001fe400030f0eff */
[----:B------:R-:W3:Y:S04]  /*2aa00*/  LDL.LU R52, [R1+0xa8] ;  /* 0x0000a80001347983 */ /* 0x000ee80000300800 */
[----:B------:R4:W-:Y:S04]  /*2aa10*/  STL [R1+0x718], R0 ;  /* 0x0007180001007387 */ /* 0x0009e80000100800 */
[----:B------:R0:W-:Y:S01]  /*2aa20*/  STL [R1+0x704], R4 ;  /* 0x0007040401007387 */ /* 0x0001e20000100800 */
[----:B----4-:R-:W-:-:S02]  /*2aa30*/  IADD3 R0, P6, PT, R59, R7, RZ ;  /* 0x000000073b007210 */ /* 0x010fc40007fde0ff */
[----:B0-----:R-:W-:Y:S02]  /*2aa40*/  LEA.HI.X.SX32 R4, R54, R6, 0x1, P5 ;  /* 0x0000000636047211 */ /* 0x001fe400028f0eff */
[----:B------:R-:W4:Y:S04]  /*2aa50*/  LDL.LU R54, [R1+0xac] ;  /* 0x0000ac0001367983 */ /* 0x000f280000300800 */
[----:B------:R0:W-:Y:S04]  /*2aa60*/  STL [R1+0x720], R0 ;  /* 0x0007200001007387 */ /* 0x0001e80000100800 */
[----:B------:R1:W-:Y:S01]  /*2aa70*/  STL [R1+0x70c], R4 ;  /* 0x00070c0401007387 */ /* 0x0003e20000100800 */
[----:B0-----:R-:W-:-:S02]  /*2aa80*/  IADD3 R0, P5, PT, R60, R7, RZ ;  /* 0x000000073c007210 */ /* 0x001fc40007fbe0ff */
[----:B-1----:R-:W-:Y:S02]  /*2aa90*/  LEA.HI.X.SX32 R4, R58, R6, 0x1, P0 ;  /* 0x000000063a047211 */ /* 0x002fe400000f0eff */
        /* <DEDUP_REMOVED lines=11> */
[----:B------:R-:W-:Y:S04]  /*2ab50*/  STL [R1+0x738], R0 ;  /* 0x0007380001007387 */ /* 0x000fe80000100800 */
[----:B------:R0:W-:Y:S02]  /*2ab60*/  STL [R1+0x724], R4 ;  /* 0x0007240401007387 */ /* 0x0001e40000100800 */
[----:B0-----:R-:W-:Y:S02]  /*2ab70*/  LEA.HI.X.SX32 R4, R61, R6, 0x1, P0 ;  /* 0x000000063d047211 */ /* 0x001fe400000f0eff */
[-C--:B-----5:R-:W-:Y:S01]  /*2ab80*/  IADD3 R0, P5, PT, R27, R7.reuse, RZ ;  /* 0x000000071b007210 */ /* 0x0a0fe20007fbe0ff */
        /* <DEDUP_REMOVED lines=42> */
[----:B------:R1:W-:Y:S04]  /*2ae30*/  STL [R1+0x76c], R4 ;  /* 0x00076c0401007387 */ /* 0x0003e80000100800 */
[----:B------:R-:W4:Y:S01]  /*2ae40*/  LDL.LU R30, [R1+0xe0] ;  /* 0x0000e000011e7983 */ /* 0x000f220000300800 */
[----:B0-----:R-:W-:-:S02]  /*2ae50*/  IADD3 R0, P5, PT, R59, R7, RZ ;  /* 0x000000073b007210 */ /* 0x001fc40007fbe0ff */
[----:B-1----:R-:W-:-:S03]  /*2ae60*/  LEA.HI.X.SX32 R4, R54, R6, 0x1, P0 ;  /* 0x0000000636047211 */ /* 0x002fc600000f0eff */
[----:B------:R-:W-:Y:S04]  /*2ae70*/  STL [R1+0x788], R0 ;  /* 0x0007880001007387 */ /* 0x000fe80000100800 */
[----:B------:R0:W-:Y:S04]  /*2ae80*/  STL [R1+0x774], R4 ;  /* 0x0007740401007387 */ /* 0x0001e80000100800 */
[----:B------:R-:W4:Y:S01]  /*2ae90*/  LDL.LU R54, [R1+0xe8] ;  /* 0x0000e80001367983 */ /* 0x000f220000300800 */
[----:B0-----:R-:W-:Y:S02]  /*2aea0*/  LEA.HI.X.SX32 R4, R58, R6, 0x1, P6 ;  /* 0x000000063a047211 */ /* 0x001fe400030f0eff */
[----:B------:R-:W-:-:S05]  /*2aeb0*/  IADD3 R0, P0, PT, R60, R7, RZ ;  /* 0x000000073c007210 */ /* 0x000fca0007f1e0ff */
[----:B------:R-:W-:Y:S04]  /*2aec0*/  STL [R1+0x790], R0 ;  /* 0x0007900001007387 */ /* 0x000fe80000100800 */
[----:B------:R0:W-:Y:S04]  /*2aed0*/  STL [R1+0x77c], R4 ;  /* 0x00077c0401007387 */ /* 0x0001e80000100800 */
[----:B------:R-:W4:Y:S01]  /*2aee0*/  LDL.LU R58, [R1+0xec] ;  /* 0x0000ec00013a7983 */ /* 0x000f220000300800 */
[----:B0-----:R-:W-:Y:S02]  /*2aef0*/  LEA.HI.X.SX32 R4, R59, R6, 0x1, P5 ;  /* 0x000000063b047211 */ /* 0x001fe400028f0eff */
[----:B--2---:R-:W-:-:S05]  /*2af00*/  IADD3 R0, P6, PT, R61, R7, RZ ;  /* 0x000000073d007210 */ /* 0x004fca0007fde0ff */
[----:B------:R-:W-:Y:S04]  /*2af10*/  STL [R1+0x798], R0 ;  /* 0x0007980001007387 */ /* 0x000fe80000100800 */
[----:B------:R0:W-:Y:S04]  /*2af20*/  STL [R1+0x784], R4 ;  /* 0x0007840401007387 */ /* 0x0001e80000100800 */
[----:B------:R-:W2:Y:S01]  /*2af30*/  LDL.LU R59, [R1+0xf8] ;  /* 0x0000f800013b7983 */ /* 0x000ea20000300800 */
[----:B0-----:R-:W-:Y:S02]  /*2af40*/  LEA.HI.X.SX32 R4, R60, R6, 0x1, P0 ;  /* 0x000000063c047211 */ /* 0x001fe400000f0eff */
[----:B-----5:R-:W-:-:S05]  /*2af50*/  IADD3 R0, P5, PT, R29, R7, RZ ;  /* 0x000000071d007210 */ /* 0x020fca0007fbe0ff */
        /* <DEDUP_REMOVED lines=11> */
[----:B------:R-:W5:Y:S04]  /*2b010*/  LDL.LU R29, [R1+0x104] ;  /* 0x00010400011d7983 */ /* 0x000f680000300800 */
[----:B------:R1:W-:Y:S01]  /*2b020*/  STL [R1+0x79c], R4 ;  /* 0x00079c0401007387 */ /* 0x0003e20000100800 */
        /* <DEDUP_REMOVED lines=10> */
[----:B---3--:R-:W-:Y:S02]  /*2b0d0*/  IADD3 R0, P6, PT, R56, R7, RZ ;  /* 0x0000000738007210 */ /* 0x008fe40007fde0ff */
[----:B0-----:R-:W-:-:S03]  /*2b0e0*/  LEA.HI.X.SX32 R4, R53, R6, 0x1, P5 ;  /* 0x0000000635047211 */ /* 0x001fc600028f0eff */
[----:B------:R4:W-:Y:S04]  /*2b0f0*/  STL [R1+0x7c8], R0 ;  /* 0x0007c80001007387 */ /* 0x0009e80000100800 */
[----:B------:R-:W3:Y:S04]  /*2b100*/  LDL.LU R53, [R1+0x110] ;  /* 0x0001100001357983 */ /* 0x000ee80000300800 */
[----:B------:R0:W-:Y:S01]  /*2b110*/  STL [R1+0x7b4], R4 ;  /* 0x0007b40401007387 */ /* 0x0001e20000100800 */
[----:B----4-:R-:W-:Y:S02]  /*2b120*/  IADD3 R0, P5, PT, R57, R7, RZ ;  /* 0x0000000739007210 */ /* 0x010fe40007fbe0ff */
[----:B0-----:R-:W-:-:S03]  /*2b130*/  LEA.HI.X.SX32 R4, R55, R6, 0x1, P0 ;  /* 0x0000000637047211 */ /* 0x001fc600000f0eff */
[----:B------:R0:W-:Y:S04]  /*2b140*/  STL [R1+0x7d0], R0 ;  /* 0x0007d00001007387 */ /* 0x0001e80000100800 */
[----:B------:R-:W4:Y:S04]  /*2b150*/  LDL.LU R55, [R1+0x114] ;  /* 0x0001140001377983 */ /* 0x000f280000300800 */
[----:B------:R1:W-:Y:S01]  /*2b160*/  STL [R1+0x7bc], R4 ;  /* 0x0007bc0401007387 */ /* 0x0003e20000100800 */
[----:B0-----:R-:W-:Y:S02]  /*2b170*/  IADD3 R0, P0, PT, R52, R7, RZ ;  /* 0x0000000734007210 */ /* 0x001fe40007f1e0ff */
[----:B-1----:R-:W-:-:S03]  /*2b180*/  LEA.HI.X.SX32 R4, R56, R6, 0x1, P6 ;  /* 0x0000000638047211 */ /* 0x002fc600030f0eff */
[----:B------:R0:W-:Y:S04]  /*2b190*/  STL [R1+0x7d8], R0 ;  /* 0x0007d80001007387 */ /* 0x0001e80000100800 */
[----:B------:R-:W4:Y:S01]  /*2b1a0*/  LDL.LU R56, [R1+0x118] ;  /* 0x0001180001387983 */ /* 0x000f220000300800 */
[----:B0-----:R-:W-:-:S03]  /*2b1b0*/  IADD3 R0, P6, PT, R30, R7, RZ ;  /* 0x000000071e007210 */ /* 0x001fc60007fde0ff */
[----:B------:R0:W-:Y:S04]  /*2b1c0*/  STL [R1+0x7c4], R4 ;  /* 0x0007c40401007387 */ /* 0x0001e80000100800 */
[----:B------:R1:W-:Y:S01]  /*2b1d0*/  STL [R1+0x7e0], R0 ;  /* 0x0007e00001007387 */ /* 0x0003e20000100800 */
[----:B0-----:R-:W-:-:S03]  /*2b1e0*/  LEA.HI.X.SX32 R4, R57, R6, 0x1, P5 ;  /* 0x0000000639047211 */ /* 0x001fc600028f0eff */
[----:B------:R-:W4:Y:S01]  /*2b1f0*/  LDL.LU R57, [R1+0x11c] ;  /* 0x00011c0001397983 */ /* 0x000f220000300800 */
[----:B-1----:R-:W-:-:S03]  /*2b200*/  IADD3 R0, P5, PT, R54, R7, RZ ;  /* 0x0000000736007210 */ /* 0x002fc60007fbe0ff */
[----:B------:R0:W-:Y:S01]  /*2b210*/  STL [R1+0x7cc], R4 ;  /* 0x0007cc0401007387 */ /* 0x0001e20000100800 */
[----:B------:R-:W-:-:S03]  /*2b220*/  LEA.HI.X.SX32 R10, R30, R6, 0x1, P6 ;  /* 0x000000061e0a7211 */ /* 0x000fc600030f0eff */
[----:B------:R1:W-:Y:S01]  /*2b230*/  STL [R1+0x7e8], R0 ;  /* 0x0007e80001007387 */ /* 0x0003e20000100800 */
[----:B0-----:R-:W-:-:S03]  /*2b240*/  LEA.HI.X.SX32 R4, R52, R6, 0x1, P0 ;  /* 0x0000000634047211 */ /* 0x001fc600000f0eff */
[----:B------:R-:W4:Y:S01]  /*2b250*/  LDL.LU R52, [R1+0x120] ;  /* 0x0001200001347983 */ /* 0x000f220000300800 */
[----:B-1----:R-:W-:-:S03]  /*2b260*/  IADD3 R0, P0, PT, R58, R7, RZ ;  /* 0x000000073a007210 */ /* 0x002fc60007f1e0ff */
[----:B------:R-:W-:Y:S04]  /*2b270*/  STL [R1+0x7d4], R4 ;  /* 0x0007d40401007387 */ /* 0x000fe80000100800 */
[----:B------:R0:W-:Y:S04]  /*2b280*/  STL [R1+0x7f0], R0 ;  /* 0x0007f00001007387 */ /* 0x0001e80000100800 */
[----:B------:R-:W-:Y:S01]  /*2b290*/  STL [R1+0x7dc], R10 ;  /* 0x0007dc0a01007387 */ /* 0x000fe20000100800 */
[----:B0-----:R-:W-:-:S03]  /*2b2a0*/  LEA.HI.X.SX32 R0, R54, R6, 0x1, P5 ;  /* 0x0000000636007211 */ /* 0x001fc600028f0eff */
[----:B------:R-:W4:Y:S01]  /*2b2b0*/  LDL.LU R54, [R1+0x124] ;  /* 0x0001240001367983 */ /* 0x000f220000300800 */
[----:B--2---:R-:W-:-:S05]  /*2b2c0*/  IADD3 R4, P6, PT, R59, R7, RZ ;  /* 0x000000073b047210 */ /* 0x004fca0007fde0ff */
[----:B------:R0:W-:Y:S04]  /*2b2d0*/  STL [R1+0x7f8], R4 ;  /* 0x0007f80401007387 */ /* 0x0001e80000100800 */
[----:B------:R1:W-:Y:S01]  /*2b2e0*/  STL [R1+0x7e4], R0 ;  /* 0x0007e40001007387 */ /* 0x0003e20000100800 */
[----:B0-----:R-:W-:Y:S02]  /*2b2f0*/  LEA.HI.X.SX32 R4, R58, R6, 0x1, P0 ;  /* 0x000000063a047211 */ /* 0x001fe400000f0eff */
[----:B-----5:R-:W-:-:S05]  /*2b300*/  IADD3 R10, P5, PT, R60, R7, RZ ;  /* 0x000000073c0a7210 */ /* 0x020fca0007fbe0ff */
[----:B------:R-:W-:Y:S04]  /*2b310*/  STL [R1+0x800], R10 ;  /* 0x0008000a01007387 */ /* 0x000fe80000100800 */
[----:B------:R-:W2:Y:S04]  /*2b320*/  LDL.LU R58, [R1+0x128] ;  /* 0x00012800013a7983 */ /* 0x000ea80000300800 */
[----:B------:R0:W-:Y:S01]  /*2b330*/  STL [R1+0x7ec], R4 ;  /* 0x0007ec0401007387 */ /* 0x0001e20000100800 */
[----:B-1----:R-:W-:Y:S02]  /*2b340*/  IADD3 R0, P0, PT, R61, R7, RZ ;  /* 0x000000073d007210 */ /* 0x002fe40007f1e0ff */
[----:B0-----:R-:W-:-:S03]  /*2b350*/  LEA.HI.X.SX32 R4, R59, R6, 0x1, P6 ;  /* 0x000000063b047211 */ /* 0x001fc600030f0eff */
[----:B------:R0:W-:Y:S04]  /*2b360*/  STL [R1+0x808], R0 ;  /* 0x0008080001007387 */ /* 0x0001e80000100800 */
[----:B------:R-:W5:Y:S01]  /*2b370*/  LDL.LU R59, [R1+0x12c] ;  /* 0x00012c00013b7983 */ /* 0x000f620000300800 */
[----:B0-----:R-:W-:-:S03]  /*2b380*/  IADD3 R0, P6, PT, R29, R7, RZ ;  /* 0x000000071d007210 */ /* 0x001fc60007fde0ff */
[----:B------:R0:W-:Y:S04]  /*2b390*/  STL [R1+0x7f4], R4 ;  /* 0x0007f40401007387 */ /* 0x0001e80000100800 */
[----:B------:R1:W-:Y:S01]  /*2b3a0*/  STL [R1+0x810], R0 ;  /* 0x0008100001007387 */ /* 0x0003e20000100800 */
        /* <DEDUP_REMOVED lines=8> */
[----:B------:R0:W-:Y:S04]  /*2b430*/  STL [R1+0x804], R4 ;  /* 0x0008040401007387 */ /* 0x0001e80000100800 */
[----:B------:R3:W-:Y:S01]  /*2b440*/  STL [R1+0x820], R0 ;  /* 0x0008200001007387 */ /* 0x0007e20000100800 */
[----:B------:R-:W-:-:S03]  /*2b450*/  LEA.HI.X.SX32 R10, R27, R6, 0x1, P5 ;  /* 0x000000061b0a7211 */ /* 0x000fc600028f0eff */
[----:B------:R-:W5:Y:S01]  /*2b460*/  LDL.LU R31, [R1+0x138] ;  /* 0x00013800011f7983 */ /* 0x000f620000300800 */
[----:B0-----:R-:W-:-:S05]  /*2b470*/  LEA.HI.X.SX32 R4, R29, R6, 0x1, P6 ;  /* 0x000000061d047211 */ /* 0x001fca00030f0eff */
[----:B------:R0:W-:Y:S01]  /*2b480*/  STL [R1+0x80c], R4 ;  /* 0x00080c0401007387 */ /* 0x0001e20000100800 */
[----:B---3--:R-:W-:-:S05]  /*2b490*/  IADD3 R0, P6, PT, R53, R7, RZ ;  /* 0x0000000735007210 */ /* 0x008fca0007fde0ff */
[----:B------:R4:W-:Y:S01]  /*2b4a0*/  STL [R1+0x828], R0 ;  /* 0x0008280001007387 */ /* 0x0009e20000100800 */
[----:B0-----:R-:W-:-:S03]  /*2b4b0*/  LEA.HI.X.SX32 R4, R28, R6, 0x1, P0 ;  /* 0x000000061c047211 */ /* 0x001fc600000f0eff */
[----:B------:R-:W-:Y:S04]  /*2b4c0*/  STL [R1+0x814], R10 ;  /* 0x0008140a01007387 */ /* 0x000fe80000100800 */
[----:B------:R-:W3:Y:S01]  /*2b4d0*/  LDL.LU R26, [R1+0x13c] ;  /* 0x00013c00011a7983 */ /* 0x000ee20000300800 */
[----:B----4-:R-:W-:-:S05]  /*2b4e0*/  IADD3 R0, P5, PT, R55, R7, RZ ;  /* 0x0000000737007210 */ /* 0x010fca0007fbe0ff */
[----:B------:R-:W-:Y:S04]  /*2b4f0*/  STL [R1+0x830], R0 ;  /* 0x0008300001007387 */ /* 0x000fe80000100800 */
[----:B------:R0:W-:Y:S04]  /*2b500*/  STL [R1+0x81c], R4 ;  /* 0x00081c0401007387 */ /* 0x0001e80000100800 */
[----:B------:R-:W4:Y:S01]  /*2b510*/  LDL.LU R30, [R1+0x140] ;  /* 0x00014000011e7983 */ /* 0x000f220000300800 */
[----:B0-----:R-:W-:Y:S02]  /*2b520*/  LEA.HI.X.SX32 R4, R53, R6, 0x1, P6 ;  /* 0x0000000635047211 */ /* 0x001fe400030f0eff */
[----:B------:R-:W-:-:S05]  /*2b530*/  IADD3 R0, P0, PT, R56, R7, RZ ;  /* 0x0000000738007210 */ /* 0x000fca0007f1e0ff */
[----:B------:R0:W-:Y:S04]  /*2b540*/  STL [R1+0x838], R0 ;  /* 0x0008380001007387 */ /* 0x0001e80000100800 */
[----:B------:R1:W-:Y:S04]  /*2b550*/  STL [R1+0x824], R4 ;  /* 0x0008240401007387 */ /* 0x0003e80000100800 */
[----:B------:R-:W4:Y:S01]  /*2b560*/  LDL.LU R29, [R1+0x144] ;  /* 0x00014400011d7983 */ /* 0x000f220000300800 */
[----:B0-----:R-:W-:Y:S02]  /*2b570*/  IADD3 R0, P6, PT, R57, R7, RZ ;  /* 0x0000000739007210 */ /* 0x001fe40007fde0ff */
[----:B-1----:R-:W-:-:S03]  /*2b580*/  LEA.HI.X.SX32 R4, R55, R6, 0x1, P5 ;  /* 0x0000000637047211 */ /* 0x002fc600028f0eff */
[----:B------:R0:W-:Y:S04]  /*2b590*/  STL [R1+0x840], R0 ;  /* 0x0008400001007387 */ /* 0x0001e80000100800 */
[----:B------:R1:W-:Y:S04]  /*2b5a0*/  STL [R1+0x82c], R4 ;  /* 0x00082c0401007387 */ /* 0x0003e80000100800 */
[----:B------:R-:W4:Y:S01]  /*2b5b0*/  LDL.LU R27, [R1+0x148] ;  /* 0x00014800011b7983 */ /* 0x000f220000300800 */
[----:B0-----:R-:W-:Y:S02]  /*2b5c0*/  IADD3 R0, P5, PT, R52, R7, RZ ;  /* 0x0000000734007210 */ /* 0x001fe40007fbe0ff */
[----:B-1----:R-:W-:-:S03]  /*2b5d0*/  LEA.HI.X.SX32 R4, R56, R6, 0x1, P0 ;  /* 0x0000000638047211 */ /* 0x002fc600000f0eff */
[----:B------:R0:W-:Y:S04]  /*2b5e0*/  STL [R1+0x848], R0 ;  /* 0x0008480001007387 */ /* 0x0001e80000100800 */
[----:B------:R-:W4:Y:S04]  /*2b5f0*/  LDL.LU R53, [R1+0x14c] ;  /* 0x00014c0001357983 */ /* 0x000f280000300800 */
[----:B------:R1:W-:Y:S04]  /*2b600*/  STL [R1+0x834], R4 ;  /* 0x0008340401007387 */ /* 0x0003e80000100800 */
[----:B------:R-:W4:Y:S01]  /*2b610*/  LDL.LU R55, [R1+0x150] ;  /* 0x0001500001377983 */ /* 0x000f220000300800 */
[----:B0-----:R-:W-:-:S05]  /*2b620*/  IADD3 R0, P0, PT, R54, R7, RZ ;  /* 0x0000000736007210 */ /* 0x001fca0007f1e0ff */
[----:B------:R-:W-:Y:S04]  /*2b630*/  STL [R1+0x850], R0 ;  /* 0x0008500001007387 */ /* 0x000fe80000100800 */
[----:B------:R-:W4:Y:S01]  /*2b640*/  LDL.LU R56, [R1+0x154] ;  /* 0x0001540001387983 */ /* 0x000f220000300800 */
[----:B-1----:R-:W-:-:S05]  /*2b650*/  LEA.HI.X.SX32 R4, R57, R6, 0x1, P6 ;  /* 0x0000000639047211 */ /* 0x002fca00030f0eff */
[----:B------:R0:W-:Y:S04]  /*2b660*/  STL [R1+0x83c], R4 ;  /* 0x00083c0401007387 */ /* 0x0001e80000100800 */
[----:B------:R-:W4:Y:S01]  /*2b670*/  LDL.LU R57, [R1+0x158] ;  /* 0x0001580001397983 */ /* 0x000f220000300800 */
[----:B0-----:R-:W-:Y:S02]  /*2b680*/  LEA.HI.X.SX32 R4, R52, R6, 0x1, P5 ;  /* 0x0000000634047211 */ /* 0x001fe400028f0eff */
[----:B--2---:R-:W-:-:S05]  /*2b690*/  IADD3 R0, P6, PT, R58, R7, RZ ;  /* 0x000000073a007210 */ /* 0x004fca0007fde0ff */
[----:B------:R5:W-:Y:S04]  /*2b6a0*/  STL [R1+0x858], R0 ;  /* 0x0008580001007387 */ /* 0x000be80000100800 */
[----:B------:R-:W2:Y:S04]  /*2b6b0*/  LDL.LU R28, [R1+0x15c] ;  /* 0x00015c00011c7983 */ /* 0x000ea80000300800 */
[----:B------:R0:W-:Y:S01]  /*2b6c0*/  STL [R1+0x844], R4 ;  /* 0x0008440401007387 */ /* 0x0001e20000100800 */
[----:B-----5:R-:W-:Y:S02]  /*2b6d0*/  IADD3 R0, P5, PT, R59, R7, RZ ;  /* 0x000000073b007210 */ /* 0x020fe40007fbe0ff */
[----:B0-----:R-:W-:-:S03]  /*2b6e0*/  LEA.HI.X.SX32 R4, R54, R6, 0x1, P0 ;  /* 0x0000000636047211 */ /* 0x001fc600000f0eff */
        /* <DEDUP_REMOVED lines=13> */
[----:B0-----:R-:W-:-:S05]  /*2b7c0*/  IADD3 R0, P5, PT, R31, R7, RZ ;  /* 0x000000071f007210 */ /* 0x001fca0007fbe0ff */
[----:B------:R-:W-:Y:S01]  /*2b7d0*/  STL [R1+0x878], R0 ;  /* 0x0008780001007387 */ /* 0x000fe20000100800 */
[----:B-1----:R-:W-:-:S03]  /*2b7e0*/  LEA.HI.X.SX32 R4, R60, R6, 0x1, P0 ;  /* 0x000000063c047211 */ /* 0x002fc600000f0eff */
[----:B------:R-:W5:Y:S04]  /*2b7f0*/  LDL.LU R60, [R1+0x16c] ;  /* 0x00016c00013c7983 */ /* 0x000f680000300800 */
[----:B------:R0:W-:Y:S04]  /*2b800*/  STL [R1+0x864], R4 ;  /* 0x0008640401007387 */ /* 0x0001e80000100800 */
[----:B------:R-:W5:Y:S01]  /*2b810*/  LDL.LU R58, [R1+0x170] ;  /* 0x00017000013a7983 */ /* 0x000f620000300800 */
[----:B0-----:R-:W-:Y:S02]  /*2b820*/  LEA.HI.X.SX32 R4, R61, R6, 0x1, P6 ;  /* 0x000000063d047211 */ /* 0x001fe400030f0eff */
[----:B---3--:R-:W-:-:S02]  /*2b830*/  IADD3 R0, P0, PT, R26, R7, RZ ;  /* 0x000000071a007210 */ /* 0x008fc40007f1e0ff */
[----:B------:R-:W-:-:S03]  /*2b840*/  LEA.HI.X.SX32 R10, R31, R6, 0x1, P5 ;  /* 0x000000061f0a7211 */ /* 0x000fc600028f0eff */
[----:B------:R4:W-:Y:S04]  /*2b850*/  STL [R1+0x880], R0 ;  /* 0x0008800001007387 */ /* 0x0009e80000100800 */
[----:B------:R-:W-:Y:S04]  /*2b860*/  STL [R1+0x86c], R4 ;  /* 0x00086c0401007387 */ /* 0x000fe80000100800 */
[----:B------:R-:W3:Y:S01]  /*2b870*/  LDL.LU R61, [R1+0x174] ;  /* 0x00017400013d7983 */ /* 0x000ee20000300800 */
[----:B----4-:R-:W-:-:S05]  /*2b880*/  IADD3 R0, P6, PT, R30, R7, RZ ;  /* 0x000000071e007210 */ /* 0x010fca0007fde0ff */
[----:B------:R0:W-:Y:S04]  /*2b890*/  STL [R1+0x888], R0 ;  /* 0x0008880001007387 */ /* 0x0001e80000100800 */
[----:B------:R1:W-:Y:S01]  /*2b8a0*/  STL [R1+0x874], R10 ;  /* 0x0008740a01007387 */ /* 0x0003e20000100800 */
[----:B0-----:R-:W-:Y:S02]  /*2b8b0*/  LEA.HI.X.SX32 R0, R26, R6, 0x1, P0 ;  /* 0x000000061a007211 */ /* 0x001fe400000f0eff */
[----:B------:R-:W-:-:S05]  /*2b8c0*/  IADD3 R4, P5, PT, R29, R7, RZ ;  /* 0x000000071d047210 */ /* 0x000fca0007fbe0ff */
[----:B------:R0:W-:Y:S04]  /*2b8d0*/  STL [R1+0x890], R4 ;  /* 0x0008900401007387 */ /* 0x0001e80000100800 */
[----:B------:R4:W-:Y:S01]  /*2b8e0*/  STL [R1+0x87c], R0 ;  /* 0x00087c0001007387 */ /* 0x0009e20000100800 */
[----:B-1----:R-:W-:Y:S02]  /*2b8f0*/  IADD3 R10, P0, PT, R27, R7, RZ ;  /* 0x000000071b0a7210 */ /* 0x002fe40007f1e0ff */
[----:B0-----:R-:W-:-:S03]  /*2b900*/  LEA.HI.X.SX32 R4, R30, R6, 0x1, P6 ;  /* 0x000000061e047211 */ /* 0x001fc600030f0eff */
[----:B------:R0:W-:Y:S01]  /*2b910*/  STL [R1+0x898], R10 ;  /* 0x0008980a01007387 */ /* 0x0001e20000100800 */
[-C--:B----4-:R-:W-:Y:S02]  /*2b920*/  IADD3 R0, P6, PT, R53, R7.reuse, RZ ;  /* 0x0000000735007210 */ /* 0x090fe40007fde0ff */
[----:B0-----:R-:W-:Y:S01]  /*2b930*/  LEA.HI.X.SX32 R10, R29, R6, 0x1, P5 ;  /* 0x000000061d0a7211 */ /* 0x001fe200028f0eff */
[----:B------:R0:W-:Y:S04]  /*2b940*/  STL [R1+0x884], R4 ;  /* 0x0008840401007387 */ /* 0x0001e80000100800 */
[----:B------:R1:W-:Y:S04]  /*2b950*/  STL [R1+0x8a0], R0 ;  /* 0x0008a00001007387 */ /* 0x0003e80000100800 */
[----:B------:R4:W-:Y:S01]  /*2b960*/  STL [R1+0x88c], R10 ;  /* 0x00088c0a01007387 */ /* 0x0009e20000100800 */
[----:B0-----:R-:W-:-:S02]  /*2b970*/  IADD3 R4, P5, PT, R55, R7, RZ ;  /* 0x0000000737047210 */ /* 0x001fc40007fbe0ff */
[----:B-1----:R-:W-:-:S03]  /*2b980*/  LEA.HI.X.SX32 R0, R27, R6, 0x1, P0 ;  /* 0x000000061b007211 */ /* 0x002fc600000f0eff */
[----:B------:R0:W-:Y:S01]  /*2b990*/  STL [R1+0x8a8], R4 ;  /* 0x0008a80401007387 */ /* 0x0001e20000100800 */
[----:B----4-:R-:W-:-:S03]  /*2b9a0*/  IADD3 R10, P0, PT, R56, R7, RZ ;  /* 0x00000007380a7210 */ /* 0x010fc60007f1e0ff */
[----:B------:R1:W-:Y:S04]  /*2b9b0*/  STL [R1+0x894], R0 ;  /* 0x0008940001007387 */ /* 0x0003e80000100800 */
[----:B------:R4:W-:Y:S01]  /*2b9c0*/  STL [R1+0x8b0], R10 ;  /* 0x0008b00a01007387 */ /* 0x0009e20000100800 */
[----:B0-----:R-:W-:-:S03]  /*2b9d0*/  LEA.HI.X.SX32 R4, R53, R6, 0x1, P6 ;  /* 0x0000000635047211 */ /* 0x001fc600030f0eff */
[----:B------:R-:W3:Y:S01]  /*2b9e0*/  LDL.LU R53, [R1+0x178] ;  /* 0x0001780001357983 */ /* 0x000ee20000300800 */
[----:B-1----:R-:W-:-:S03]  /*2b9f0*/  IADD3 R0, P6, PT, R57, R7, RZ ;  /* 0x0000000739007210 */ /* 0x002fc60007fde0ff */
[----:B------:R0:W-:Y:S01]  /*2ba00*/  STL [R1+0x89c], R4 ;  /* 0x00089c0401007387 */ /* 0x0001e20000100800 */
[----:B----4-:R-:W-:-:S03]  /*2ba10*/  LEA.HI.X.SX32 R10, R55, R6, 0x1, P5 ;  /* 0x00000006370a7211 */ /* 0x010fc600028f0eff */
[----:B------:R2:W-:Y:S04]  /*2ba20*/  STL [R1+0x8b8], R0 ;  /* 0x0008b80001007387 */ /* 0x0005e80000100800 */
[----:B------:R-:W-:Y:S01]  /*2ba30*/  STL [R1+0x8a4], R10 ;  /* 0x0008a40a01007387 */ /* 0x000fe20000100800 */
[----:B0-----:R-:W-:-:S03]  /*2ba40*/  LEA.HI.X.SX32 R4, R56, R6, 0x1, P0 ;  /* 0x0000000638047211 */ /* 0x001fc600000f0eff */
[----:B------:R-:W4:Y:S01]  /*2ba50*/  LDL.LU R55, [R1+0x188] ;  /* 0x0001880001377983 */ /* 0x000f220000300800 */
[----:B--2---:R-:W-:-:S05]  /*2ba60*/  IADD3 R0, P5, PT, R28, R7, RZ ;  /* 0x000000071c007210 */ /* 0x004fca0007fbe0ff */
[----:B------:R5:W-:Y:S04]  /*2ba70*/  STL [R1+0x8c0], R0 ;  /* 0x0008c00001007387 */ /* 0x000be80000100800 */
[----:B------:R0:W-:Y:S04]  /*2ba80*/  STL [R1+0x8ac], R4 ;  /* 0x0008ac0401007387 */ /* 0x0001e80000100800 */
[----:B------:R-:W2:Y:S01]  /*2ba90*/  LDL.LU R56, [R1+0x184] ;  /* 0x0001840001387983 */ /* 0x000ea20000300800 */
[----:B-----5:R-:W-:Y:S02]  /*2baa0*/  IADD3 R0, P0, PT, R52, R7, RZ ;  /* 0x0000000734007210 */ /* 0x020fe40007f1e0ff */
[----:B0-----:R-:W-:-:S03]  /*2bab0*/  LEA.HI.X.SX32 R4, R57, R6, 0x1, P6 ;  /* 0x0000000639047211 */ /* 0x001fc600030f0eff */
[----:B------:R0:W-:Y:S04]  /*2bac0*/  STL [R1+0x8c8], R0 ;  /* 0x0008c80001007387 */ /* 0x0001e80000100800 */
[----:B------:R1:W-:Y:S01]  /*2bad0*/  STL [R1+0x8b4], R4 ;  /* 0x0008b40401007387 */ /* 0x0003e20000100800 */
[----:B------:R-:W-:-:S03]  /*2bae0*/  LEA.HI.X.SX32 R10, R52, R6, 0x1, P0 ;  /* 0x00000006340a7211 */ /* 0x000fc600000f0eff */
[----:B------:R-:W5:Y:S01]  /*2baf0*/  LDL.LU R57, [R1+0x198] ;  /* 0x0001980001397983 */ /* 0x000f620000300800 */
[----:B0-----:R-:W-:Y:S02]  /*2bb00*/  IADD3 R0, P6, PT, R54, R7, RZ ;  /* 0x0000000736007210 */ /* 0x001fe40007fde0ff */
[----:B-1----:R-:W-:-:S03]  /*2bb10*/  LEA.HI.X.SX32 R4, R28, R6, 0x1, P5 ;  /* 0x000000061c047211 */ /* 0x002fc600028f0eff */
[----:B------:R0:W-:Y:S04]  /*2bb20*/  STL [R1+0x8d0], R0 ;  /* 0x0008d00001007387 */ /* 0x0001e80000100800 */
[----:B------:R-:W-:Y:S01]  /*2bb30*/  STL [R1+0x8bc], R4 ;  /* 0x0008bc0401007387 */ /* 0x000fe20000100800 */
[----:B0-----:R-:W-:-:S05]  /*2bb40*/  IADD3 R0, P5, PT, R59, R7, RZ ;  /* 0x000000073b007210 */ /* 0x001fca0007fbe0ff */
[----:B------:R0:W-:Y:S04]  /*2bb50*/  STL [R1+0x8d8], R0 ;  /* 0x0008d80001007387 */ /* 0x0001e80000100800 */
[----:B------:R1:W-:Y:S04]  /*2bb60*/  STL [R1+0x8c4], R10 ;  /* 0x0008c40a01007387 */ /* 0x0003e80000100800 */
[----:B------:R-:W5:Y:S01]  /*2bb70*/  LDL.LU R30, [R1+0x3c] ;  /* 0x00003c00011e7983 */ /* 0x000f620000300800 */
[----:B0-----:R-:W-:Y:S02]  /*2bb80*/  LEA.HI.X.SX32 R0, R54, R6, 0x1, P6 ;  /* 0x0000000636007211 */ /* 0x001fe400030f0eff */
[----:B------:R-:W-:-:S05]  /*2bb90*/  IADD3 R4, P0, PT, R60, R7, RZ ;  /* 0x000000073c047210 */ /* 0x000fca0007f1e0ff */
[----:B------:R-:W-:Y:S01]  /*2bba0*/  STL [R1+0x8e0], R4 ;  /* 0x0008e00401007387 */ /* 0x000fe20000100800 */
[----:B-1----:R-:W-:-:S03]  /*2bbb0*/  IADD3 R10, P6, PT, R58, R7, RZ ;  /* 0x000000073a0a7210 */ /* 0x002fc60007fde0ff */
[----:B------:R0:W-:Y:S04]  /*2bbc0*/  STL [R1+0x8cc], R0 ;  /* 0x0008cc0001007387 */ /* 0x0001e80000100800 */
[----:B------:R-:W-:Y:S01]  /*2bbd0*/  STL [R1+0x8e8], R10 ;  /* 0x0008e80a01007387 */ /* 0x000fe20000100800 */
[----:B0-----:R-:W-:-:S03]  /*2bbe0*/  LEA.HI.X.SX32 R0, R59, R6, 0x1, P5 ;  /* 0x000000063b007211 */ /* 0x001fc600028f0eff */
[----:B------:R-:W5:Y:S04]  /*2bbf0*/  LDL.LU R59, [R1+0x190] ;  /* 0x00019000013b7983 */ /* 0x000f680000300800 */
[----:B------:R0:W-:Y:S01]  /*2bc00*/  STL [R1+0x8d4], R0 ;  /* 0x0008d40001007387 */ /* 0x0001e20000100800 */
[----:B---3--:R-:W-:-:S05]  /*2bc10*/  IADD3 R4, P5, PT, R61, R7, RZ ;  /* 0x000000073d047210 */ /* 0x008fca0007fbe0ff */
[----:B------:R1:W-:Y:S01]  /*2bc20*/  STL [R1+0x8f0], R4 ;  /* 0x0008f00401007387 */ /* 0x0003e20000100800 */
[----:B0-----:R-:W-:-:S03]  /*2bc30*/  LEA.HI.X.SX32 R0, R60, R6, 0x1, P0 ;  /* 0x000000063c007211 */ /* 0x001fc600000f0eff */
[----:B------:R-:W3:Y:S01]  /*2bc40*/  LDL.LU R60, [R1+0x18c] ;  /* 0x00018c00013c7983 */ /* 0x000ee20000300800 */
[----:B-1----:R-:W-:-:S03]  /*2bc50*/  IADD3 R4, P0, PT, R13, R7, RZ ;  /* 0x000000070d047210 */ /* 0x002fc60007f1e0ff */
[----:B------:R0:W-:Y:S04]  /*2bc60*/  STL [R1+0x8dc], R0 ;  /* 0x0008dc0001007387 */ /* 0x0001e80000100800 */
[----:B------:R1:W-:Y:S04]  /*2bc70*/  STL [R1+0x8f8], R4 ;  /* 0x0008f80401007387 */ /* 0x0003e80000100800 */
[----:B------:R-:W3:Y:S01]  /*2bc80*/  LDL.LU R28, [R1+0x1a0] ;  /* 0x0001a000011c7983 */ /* 0x000ee20000300800 */
[----:B0-----:R-:W-:Y:S02]  /*2bc90*/  LEA.HI.X.SX32 R0, R58, R6, 0x1, P6 ;  /* 0x000000063a007211 */ /* 0x001fe400030f0eff */
[----:B-1----:R-:W-:-:S03]  /*2bca0*/  IADD3 R4, P6, PT, R12, R7, RZ ;  /* 0x000000070c047210 */ /* 0x002fc60007fde0ff */
[----:B------:R0:W-:Y:S04]  /*2bcb0*/  STL [R1+0x8e4], R0 ;  /* 0x0008e40001007387 */ /* 0x0001e80000100800 */
[----:B------:R1:W-:Y:S04]  /*2bcc0*/  STL [R1+0x900], R4 ;  /* 0x0009000401007387 */ /* 0x0003e80000100800 */
[----:B------:R-:W3:Y:S01]  /*2bcd0*/  LDL.LU R29, [R1+0x93c] ;  /* 0x00093c00011d7983 */ /* 0x000ee20000300800 */
[----:B0-----:R-:W-:Y:S02]  /*2bce0*/  LEA.HI.X.SX32 R0, R61, R6, 0x1, P5 ;  /* 0x000000063d007211 */ /* 0x001fe400028f0eff */
[----:B-1----:R-:W-:-:S03]  /*2bcf0*/  IADD3 R4, P5, PT, R11, R7, RZ ;  /* 0x000000070b047210 */ /* 0x002fc60007fbe0ff */
[----:B------:R0:W-:Y:S04]  /*2bd00*/  STL [R1+0x8ec], R0 ;  /* 0x0008ec0001007387 */ /* 0x0001e80000100800 */
[----:B------:R-:W3:Y:S04]  /*2bd10*/  LDL.LU R61, [R1+0x19c] ;  /* 0x00019c00013d7983 */ /* 0x000ee80000300800 */
[----:B------:R1:W-:Y:S01]  /*2bd20*/  STL [R1+0x908], R4 ;  /* 0x0009080401007387 */ /* 0x0003e20000100800 */
[----:B0-----:R-:W-:-:S03]  /*2bd30*/  LEA.HI.X.SX32 R0, R13, R6, 0x1, P0 ;  /* 0x000000060d007211 */ /* 0x001fc600000f0eff */
[----:B------:R-:W3:Y:S04]  /*2bd40*/  LDL.LU R54, [R1+0x1ac] ;  /* 0x0001ac0001367983 */ /* 0x000ee80000300800 */
[----:B------:R0:W-:Y:S01]  /*2bd50*/  STL [R1+0x8f4], R0 ;  /* 0x0008f40001007387 */ /* 0x0001e20000100800 */
[----:B-1----:R-:W-:-:S05]  /*2bd60*/  IADD3 R4, P0, PT, R53, R7, RZ ;  /* 0x0000000735047210 */ /* 0x002fca0007f1e0ff */
[----:B------:R4:W-:Y:S04]  /*2bd70*/  STL [R1+0x910], R4 ;  /* 0x0009100401007387 */ /* 0x0009e80000100800 */
[----:B------:R-:W3:Y:S01]  /*2bd80*/  LDL.LU R58, [R1+0x94c] ;  /* 0x00094c00013a7983 */ /* 0x000ee20000300800 */
[----:B0-----:R-:W-:-:S05]  /*2bd90*/  LEA.HI.X.SX32 R0, R12, R6, 0x1, P6 ;  /* 0x000000060c007211 */ /* 0x001fca00030f0eff */
[----:B------:R0:W-:Y:S01]  /*2bda0*/  STL [R1+0x8fc], R0 ;  /* 0x0008fc0001007387 */ /* 0x0001e20000100800 */
[----:B----4-:R-:W-:-:S03]  /*2bdb0*/  IADD3 R4, P6, PT, R55, R7, RZ ;  /* 0x0000000737047210 */ /* 0x010fc60007fde0ff */
[----:B------:R-:W4:Y:S01]  /*2bdc0*/  LDL.LU R52, [R1+0x1a8] ;  /* 0x0001a80001347983 */ /* 0x000f220000300800 */
[----:B0-----:R-:W-:-:S03]  /*2bdd0*/  LEA.HI.X.SX32 R0, R11, R6, 0x1, P5 ;  /* 0x000000060b007211 */ /* 0x001fc600028f0eff */
[----:B------:R-:W-:Y:S04]  /*2bde0*/  STL [R1+0x918], R4 ;  /* 0x0009180401007387 */ /* 0x000fe80000100800 */
[----:B------:R0:W-:Y:S02]  /*2bdf0*/  STL [R1+0x904], R0 ;  /* 0x0009040001007387 */ /* 0x0001e40000100800 */
[----:B0-----:R-:W-:Y:S02]  /*2be00*/  LEA.HI.X.SX32 R0, R53, R6, 0x1, P0 ;  /* 0x0000000635007211 */ /* 0x001fe400000f0eff */
[----:B--2---:R-:W-:-:S05]  /*2be10*/  IADD3 R10, P5, PT, R56, R7, RZ ;  /* 0x00000007380a7210 */ /* 0x004fca0007fbe0ff */
[----:B------:R-:W-:Y:S04]  /*2be20*/  STL [R1+0x920], R10 ;  /* 0x0009200a01007387 */ /* 0x000fe80000100800 */
[----:B------:R-:W2:Y:S04]  /*2be30*/  LDL.LU R53, [R1+0x1b8] ;  /* 0x0001b80001357983 */ /* 0x000ea80000300800 */
[----:B------:R0:W-:Y:S01]  /*2be40*/  STL [R1+0x90c], R0 ;  /* 0x00090c0001007387 */ /* 0x0001e20000100800 */
[----:B-----5:R-:W-:Y:S02]  /*2be50*/  IADD3 R4, P0, PT, R57, R7, RZ ;  /* 0x0000000739047210 */ /* 0x020fe40007f1e0ff */
[----:B0-----:R-:W-:-:S03]  /*2be60*/  LEA.HI.X.SX32 R0, R55, R6, 0x1, P6 ;  /* 0x0000000637007211 */ /* 0x001fc600030f0eff */
[----:B------:R-:W-:Y:S04]  /*2be70*/  STL [R1+0x928], R4 ;  /* 0x0009280401007387 */ /* 0x000fe80000100800 */
[----:B------:R-:W5:Y:S04]  /*2be80*/  LDL.LU R27, [R1+0x95c] ;  /* 0x00095c00011b7983 */ /* 0x000f680000300800 */
[----:B------:R0:W-:Y:S04]  /*2be90*/  STL [R1+0x914], R0 ;  /* 0x0009140001007387 */ /* 0x0001e80000100800 */
[----:B------:R-:W5:Y:S01]  /*2bea0*/  LDL.LU R55, [R1+0x1b0] ;  /* 0x0001b00001377983 */ /* 0x000f620000300800 */
[----:B0-----:R-:W-:-:S05]  /*2beb0*/  LEA.HI.X.SX32 R0, R56, R6, 0x1, P5 ;  /* 0x0000000638007211 */ /* 0x001fca00028f0eff */
[----:B------:R0:W-:Y:S01]  /*2bec0*/  STL [R1+0x91c], R0 ;  /* 0x00091c0001007387 */ /* 0x0001e20000100800 */
[----:B------:R-:W-:Y:S02]  /*2bed0*/  IADD3 R4, P5, PT, R30, R7, RZ ;  /* 0x000000071e047210 */ /* 0x000fe40007fbe0ff */
[----:B0-----:R-:W-:-:S03]  /*2bee0*/  LEA.HI.X.SX32 R0, R57, R6, 0x1, P0 ;  /* 0x0000000639007211 */ /* 0x001fc600000f0eff */
[----:B------:R0:W-:Y:S04]  /*2bef0*/  STL [R1+0x930], R4 ;  /* 0x0009300401007387 */ /* 0x0001e80000100800 */
[----:B------:R-:W5:Y:S04]  /*2bf00*/  LDL.LU R57, [R1+0x1c4] ;  /* 0x0001c40001397983 */ /* 0x000f680000300800 */
[----:B------:R1:W-:Y:S04]  /*2bf10*/  STL [R1+0x924], R0 ;  /* 0x0009240001007387 */ /* 0x0003e80000100800 */
[----:B------:R-:W5:Y:S01]  /*2bf20*/  LDL.LU R56, [R1+0x96c] ;  /* 0x00096c0001387983 */ /* 0x000f620000300800 */
[----:B------:R-:W-:-:S02]  /*2bf30*/  LEA.HI.X.SX32 R10, R30, R6, 0x1, P5 ;  /* 0x000000061e0a7211 */ /* 0x000fc400028f0eff */
[----:B0-----:R-:W-:Y:S02]  /*2bf40*/  IADD3 R4, P0, PT, R59, R7, RZ ;  /* 0x000000073b047210 */ /* 0x001fe40007f1e0ff */
[----:B------:R-:W-:-:S03]  /*2bf50*/  ISETP.GE.AND P6, PT, R3, RZ, PT ;  /* 0x000000ff0300720c */ /* 0x000fc60003fc6270 */
[----:B------:R3:W-:Y:S01]  /*2bf60*/  STL [R1+0x938], R4 ;  /* 0x0009380401007387 */ /* 0x0007e20000100800 */
[----:B-1----:R-:W-:Y:S02]  /*2bf70*/  IABS R0, R3 ;  /* 0x0000000300007213 */ /* 0x002fe40000000000 */
[----:B------:R-:W-:Y:S01]  /*2bf80*/  LEA.HI.X.SX32 R3, R59, R6, 0x1, P0 ;  /* 0x000000063b037211 */ /* 0x000fe200000f0eff */
[----:B------:R0:W-:Y:S04]  /*2bf90*/  STL [R1+0x92c], R10 ;  /* 0x00092c0a01007387 */ /* 0x0001e80000100800 */
[----:B------:R-:W5:Y:S01]  /*2bfa0*/  LDL.LU R59, [R1+0x1c0] ;  /* 0x0001c000013b7983 */ /* 0x000f620000300800 */
[----:B---3--:R-:W-:-:S05]  /*2bfb0*/  IADD3 R4, P5, PT, R60, R7, RZ ;  /* 0x000000073c047210 */ /* 0x008fca0007fbe0ff */
[----:B------:R1:W-:Y:S01]  /*2bfc0*/  STL [R1+0x940], R4 ;  /* 0x0009400401007387 */ /* 0x0003e20000100800 */
[----:B0-----:R-:W-:-:S03]  /*2bfd0*/  LEA.HI.X.SX32 R10, R60, R6, 0x1, P5 ;  /* 0x000000063c0a7211 */ /* 0x001fc600028f0eff */
[----:B------:R-:W-:Y:S01]  /*2bfe0*/  STL [R1+0x934], R3 ;  /* 0x0009340301007387 */ /* 0x000fe20000100800 */
[----:B-1----:R-:W-:-:S05]  /*2bff0*/  IADD3 R4, P0, PT, R28, R7, RZ ;  /* 0x000000071c047210 */ /* 0x002fca0007f1e0ff */
[----:B------:R0:W-:Y:S04]  /*2c000*/  STL [R1+0x948], R4 ;  /* 0x0009480401007387 */ /* 0x0001e80000100800 */
[----:B------:R-:W3:Y:S04]  /*2c010*/  LDL.LU R32, [R1+0x1d0] ;  /* 0x0001d00001207983 */ /* 0x000ee80000300800 */
[----:B------:R1:W-:Y:S04]  /*2c020*/  STL [R1+0x93c], R10 ;  /* 0x00093c0a01007387 */ /* 0x0003e80000100800 */
[----:B------:R-:W3:Y:S01]  /*2c030*/  LDL.LU R60, [R1+0x97c] ;  /* 0x00097c00013c7983 */ /* 0x000ee20000300800 */
[----:B------:R-:W-:-:S02]  /*2c040*/  LEA.HI.X.SX32 R11, R28, R6, 0x1, P0 ;  /* 0x000000061c0b7211 */ /* 0x000fc400000f0eff */
[----:B0-----:R-:W-:-:S05]  /*2c050*/  IADD3 R4, P5, PT, R61, R7, RZ ;  /* 0x000000073d047210 */ /* 0x001fca0007fbe0ff */
[----:B------:R-:W-:Y:S01]  /*2c060*/  STL [R1+0x950], R4 ;  /* 0x0009500401007387 */ /* 0x000fe20000100800 */
[----:B-1----:R-:W-:-:S03]  /*2c070*/  IADD3 R10, P0, PT, R54, R7, RZ ;  /* 0x00000007360a7210 */ /* 0x002fc60007f1e0ff */
[----:B------:R0:W-:Y:S02]  /*2c080*/  STL [R1+0x944], R11 ;  /* 0x0009440b01007387 */ /* 0x0001e40000100800 */
[----:B0-----:R-:W-:Y:S02]  /*2c090*/  LEA.HI.X.SX32 R11, R61, R6, 0x1, P5 ;  /* 0x000000063d0b7211 */ /* 0x001fe400028f0eff */
[----:B------:R-:W-:Y:S02]  /*2c0a0*/  SEL R4, R20, R58, !P3 ;  /* 0x0000003a14047207 */ /* 0x000fe40005800000 */
[----:B------:R-:W3:Y:S04]  /*2c0b0*/  LDL.LU R58, [R1+0x1cc] ;  /* 0x0001cc00013a7983 */ /* 0x000ee80000300800 */
[----:B------:R4:W-:Y:S04]  /*2c0c0*/  STL [R1+0x958], R10 ;  /* 0x0009580a01007387 */ /* 0x0009e80000100800 */
[----:B------:R-:W3:Y:S04]  /*2c0d0*/  LDL.LU R28, [R1+0x1e0] ;  /* 0x0001e000011c7983 */ /* 0x000ee80000300800 */
[----:B------:R-:W-:Y:S04]  /*2c0e0*/  STL [R1+0x94c], R11 ;  /* 0x00094c0b01007387 */ /* 0x000fe80000100800 */
[----:B------:R-:W3:Y:S04]  /*2c0f0*/  LDL.LU R31, [R1+0x98c] ;  /* 0x00098c00011f7983 */ /* 0x000ee80000300800 */
[----:B------:R-:W3:Y:S01]  /*2c100*/  LDL.LU R61, [R1+0x1d8] ;  /* 0x0001d800013d7983 */ /* 0x000ee20000300800 */
[----:B----4-:R-:W-:-:S05]  /*2c110*/  IADD3 R10, P5, PT, R52, R7, RZ ;  /* 0x00000007340a7210 */ /* 0x010fca0007fbe0ff */
[----:B------:R0:W-:Y:S02]  /*2c120*/  STL [R1+0x960], R10 ;  /* 0x0009600a01007387 */ /* 0x0001e40000100800 */
[----:B0-----:R-:W-:Y:S02]  /*2c130*/  LEA.HI.X.SX32 R10, R54, R6, 0x1, P0 ;  /* 0x00000006360a7211 */ /* 0x001fe400000f0eff */
[----:B------:R-:W4:Y:S04]  /*2c140*/  LDL.LU R54, [R1+0x1e8] ;  /* 0x0001e80001367983 */ /* 0x000f280000300800 */
[----:B------:R-:W-:Y:S01]  /*2c150*/  STL [R1+0x954], R10 ;  /* 0x0009540a01007387 */ /* 0x000fe20000100800 */
[----:B------:R-:W-:Y:S02]  /*2c160*/  SEL R3, R20, R29, !P3 ;  /* 0x0000001d14037207 */ /* 0x000fe40005800000 */
[----:B--2---:R-:W-:-:S05]  /*2c170*/  IADD3 R11, P0, PT, R53, R7, RZ ;  /* 0x00000007350b7210 */ /* 0x004fca0007f1e0ff */
[----:B------:R0:W-:Y:S04]  /*2c180*/  STL [R1+0x968], R11 ;  /* 0x0009680b01007387 */ /* 0x0001e80000100800 */
[----:B------:R-:W2:Y:S04]  /*2c190*/  LDL.LU R26, [R1+0x99c] ;  /* 0x00099c00011a7983 */ /* 0x000ea80000300800 */
[----:B------:R-:W2:Y:S01]  /*2c1a0*/  LDL.LU R29, [R1+0x1e4] ;  /* 0x0001e400011d7983 */ /* 0x000ea20000300800 */
[----:B0-----:R-:W-:-:S05]  /*2c1b0*/  LEA.HI.X.SX32 R11, R52, R6, 0x1, P5 ;  /* 0x00000006340b7211 */ /* 0x001fca00028f0eff */
[----:B------:R0:W-:Y:S01]  /*2c1c0*/  STL [R1+0x95c], R11 ;  /* 0x00095c0b01007387 */ /* 0x0001e20000100800 */
[----:B-----5:R-:W-:Y:S02]  /*2c1d0*/  SEL R10, R20, R27, !P3 ;  /* 0x0000001b140a7207 */ /* 0x020fe40005800000 */
[----:B------:R-:W-:Y:S02]  /*2c1e0*/  IADD3 R13, P5, PT, R55, R7, RZ ;  /* 0x00000007370d7210 */ /* 0x000fe40007fbe0ff */
[----:B0-----:R-:W-:-:S03]  /*2c1f0*/  LEA.HI.X.SX32 R11, R53, R6, 0x1, P0 ;  /* 0x00000006350b7211 */ /* 0x001fc600000f0eff */
[----:B------:R-:W-:Y:S04]  /*2c200*/  STL [R1+0x970], R13 ;  /* 0x0009700d01007387 */ /* 0x000fe80000100800 */
[----:B------:R-:W5:Y:S04]  /*2c210*/  LDL.LU R27, [R1+0x1f8] ;  /* 0x0001f800011b7983 */ /* 0x000f680000300800 */
[----:B------:R0:W-:Y:S01]  /*2c220*/  STL [R1+0x964], R11 ;  /* 0x0009640b01007387 */ /* 0x0001e20000100800 */
[----:B------:R-:W-:-:S05]  /*2c230*/  IADD3 R12, P0, PT, R57, R7, RZ ;  /* 0x00000007390c7210 */ /* 0x000fca0007f1e0ff */
[----:B------:R1:W-:Y:S01]  /*2c240*/  STL [R1+0x978], R12 ;  /* 0x0009780c01007387 */ /* 0x0003e20000100800 */
[----:B0-----:R-:W-:-:S03]  /*2c250*/  SEL R11, R20, R56, !P3 ;  /* 0x00000038140b7207 */ /* 0x001fc60005800000 */
[----:B------:R-:W5:Y:S04]  /*2c260*/  LDL.LU R30, [R1+0x9ac] ;  /* 0x0009ac00011e7983 */ /* 0x000f680000300800 */
[----:B------:R-:W5:Y:S01]  /*2c270*/  LDL.LU R56, [R1+0x1f0] ;  /* 0x0001f00001387983 */ /* 0x000f620000300800 */
[----:B-1----:R-:W-:-:S03]  /*2c280*/  LEA.HI.X.SX32 R12, R55, R6, 0x1, P5 ;  /* 0x00000006370c7211 */ /* 0x002fc600028f0eff */
[----:B------:R-:W5:Y:S04]  /*2c290*/  LDL.LU R52, [R1+0x204] ;  /* 0x0002040001347983 */ /* 0x000f680000300800 */
[----:B------:R0:W-:Y:S04]  /*2c2a0*/  STL [R1+0x96c], R12 ;  /* 0x00096c0c01007387 */ /* 0x0001e80000100800 */
[----:B------:R-:W5:Y:S01]  /*2c2b0*/  LDL.LU R55, [R1+0x9bc] ;  /* 0x0009bc0001377983 */ /* 0x000f620000300800 */
[----:B------:R-:W-:Y:S02]  /*2c2c0*/  IADD3 R13, P5, PT, R59, R7, RZ ;  /* 0x000000073b0d7210 */ /* 0x000fe40007fbe0ff */
[----:B0-----:R-:W-:-:S03]  /*2c2d0*/  LEA.HI.X.SX32 R12, R57, R6, 0x1, P0 ;  /* 0x00000006390c7211 */ /* 0x001fc600000f0eff */
[----:B------:R3:W-:Y:S04]  /*2c2e0*/  STL [R1+0x980], R13 ;  /* 0x0009800d01007387 */ /* 0x0007e80000100800 */
[----:B------:R-:W5:Y:S04]  /*2c2f0*/  LDL.LU R57, [R1+0x200] ;  /* 0x0002000001397983 */ /* 0x000f680000300800 */
[----:B------:R0:W-:Y:S01]  /*2c300*/  STL [R1+0x974], R12 ;  /* 0x0009740c01007387 */ /* 0x0001e20000100800 */
[----:B---3--:R-:W-:Y:S02]  /*2c310*/  IADD3 R13, P0, PT, R32, R7, RZ ;  /* 0x00000007200d7210 */ /* 0x008fe40007f1e0ff */
[----:B0-----:R-:W-:-:S02]  /*2c320*/  SEL R12, R20, R60, !P3 ;  /* 0x0000003c140c7207 */ /* 0x001fc40005800000 */
[----:B------:R-:W3:Y:S04]  /*2c330*/  LDL.LU R60, [R1+0x214] ;  /* 0x00021400013c7983 */ /* 0x000ee80000300800 */
[----:B------:R0:W-:Y:S04]  /*2c340*/  STL [R1+0x988], R13 ;  /* 0x0009880d01007387 */ /* 0x0001e80000100800 */
[----:B------:R-:W3:Y:S01]  /*2c350*/  LDL.LU R53, [R1+0x9cc] ;  /* 0x0009cc0001357983 */ /* 0x000ee20000300800 */
[----:B0-----:R-:W-:-:S03]  /*2c360*/  LEA.HI.X.SX32 R13, R59, R6, 0x1, P5 ;  /* 0x000000063b0d7211 */ /* 0x001fc600028f0eff */
[----:B------:R-:W3:Y:S01]  /*2c370*/  LDL.LU R59, [R1+0x210] ;  /* 0x00021000013b7983 */ /* 0x000ee20000300800 */
[----:B------:R-:W-:-:S03]  /*2c380*/  LEA.HI.X.SX32 R24, R32, R6, 0x1, P0 ;  /* 0x0000000620187211 */ /* 0x000fc600000f0eff */
[----:B------:R0:W-:Y:S02]  /*2c390*/  STL [R1+0x97c], R13 ;  /* 0x00097c0d01007387 */ /* 0x0001e40000100800 */
[----:B0-----:R-:W-:-:S05]  /*2c3a0*/  IADD3 R13, P5, PT, R58, R7, RZ ;  /* 0x000000073a0d7210 */ /* 0x001fca0007fbe0ff */
[----:B------:R-:W-:Y:S01]  /*2c3b0*/  STL [R1+0x990], R13 ;  /* 0x0009900d01007387 */ /* 0x000fe20000100800 */
[----:B------:R-:W-:-:S03]  /*2c3c0*/  IADD3 R23, P0, PT, R28, R7, RZ ;  /* 0x000000071c177210 */ /* 0x000fc60007f1e0ff */
[----:B------:R0:W-:Y:S04]  /*2c3d0*/  STL [R1+0x984], R24 ;  /* 0x0009841801007387 */ /* 0x0001e80000100800 */
[----:B------:R1:W-:Y:S01]  /*2c3e0*/  STL [R1+0x998], R23 ;  /* 0x0009981701007387 */ /* 0x0003e20000100800 */
[----:B0-----:R-:W-:-:S03]  /*2c3f0*/  LEA.HI.X.SX32 R24, R58, R6, 0x1, P5 ;  /* 0x000000063a187211 */ /* 0x001fc600028f0eff */
[----:B------:R-:W3:Y:S01]  /*2c400*/  LDL.LU R58, [R1+0x9dc] ;  /* 0x0009dc00013a7983 */ /* 0x000ee20000300800 */
[----:B-1----:R-:W-:-:S03]  /*2c410*/  IADD3 R23, P5, PT, R61, R7, RZ ;  /* 0x000000073d177210 */ /* 0x002fc60007fbe0ff */
[----:B------:R0:W-:Y:S04]  /*2c420*/  STL [R1+0x98c], R24 ;  /* 0x00098c1801007387 */ /* 0x0001e80000100800 */
[----:B------:R4:W-:Y:S01]  /*2c430*/  STL [R1+0x9a0], R23 ;  /* 0x0009a01701007387 */ /* 0x0009e20000100800 */
[----:B0-----:R-:W-:-:S03]  /*2c440*/  LEA.HI.X.SX32 R24, R28, R6, 0x1, P0 ;  /* 0x000000061c187211 */ /* 0x001fc600000f0eff */
[----:B------:R-:W3:Y:S01]  /*2c450*/  LDL.LU R28, [R1+0x21c] ;  /* 0x00021c00011c7983 */ /* 0x000ee20000300800 */
[----:B----4-:R-:W-:-:S03]  /*2c460*/  IADD3 R23, P0, PT, R54, R7, RZ ;  /* 0x0000000736177210 */ /* 0x010fc60007f1e0ff */
[----:B------:R-:W-:Y:S04]  /*2c470*/  STL [R1+0x994], R24 ;  /* 0x0009941801007387 */ /* 0x000fe80000100800 */
[----:B------:R0:W-:Y:S02]  /*2c480*/  STL [R1+0x9a8], R23 ;  /* 0x0009a81701007387 */ /* 0x0001e40000100800 */
[-C--:B0-----:R-:W-:Y:S02]  /*2c490*/  LEA.HI.X.SX32 R23, R61, R6.reuse, 0x1, P5 ;  /* 0x000000063d177211 */ /* 0x081fe400028f0eff */
[----:B------:R-:W4:Y:S04]  /*2c4a0*/  LDL.LU R61, [R1+0x230] ;  /* 0x00023000013d7983 */ /* 0x000f280000300800 */
[----:B------:R0:W-:Y:S02]  /*2c4b0*/  STL [R1+0x99c], R23 ;  /* 0x00099c1701007387 */ /* 0x0001e40000100800 */
[----:B0-----:R-:W-:-:S02]  /*2c4c0*/  LEA.HI.X.SX32 R23, R54, R6, 0x1, P0 ;  /* 0x0000000636177211 */ /* 0x001fc400000f0eff */
[----:B------:R-:W-:Y:S02]  /*2c4d0*/  SEL R13, R20, R31, !P3 ;  /* 0x0000001f140d7207 */ /* 0x000fe40005800000 */
[----:B--2---:R-:W-:-:S05]  /*2c4e0*/  IADD3 R24, P5, PT, R29, R7, RZ ;  /* 0x000000071d187210 */ /* 0x004fca0007fbe0ff */
[----:B------:R-:W-:Y:S04]  /*2c4f0*/  STL [R1+0x9b0], R24 ;  /* 0x0009b01801007387 */ /* 0x000fe80000100800 */
[----:B------:R-:W2:Y:S04]  /*2c500*/  LDL.LU R54, [R1+0x9ec] ;  /* 0x0009ec0001367983 */ /* 0x000ea80000300800 */
[----:B------:R0:W-:Y:S02]  /*2c510*/  STL [R1+0x9a4], R23 ;  /* 0x0009a41701007387 */ /* 0x0001e40000100800 */
[----:B0-----:R-:W-:-:S02]  /*2c520*/  LEA.HI.X.SX32 R23, R29, R6, 0x1, P5 ;  /* 0x000000061d177211 */ /* 0x001fc400028f0eff */
[----:B-----5:R-:W-:-:S05]  /*2c530*/  IADD3 R24, P0, PT, R27, R7, RZ ;  /* 0x000000071b187210 */ /* 0x020fca0007f1e0ff */
[----:B------:R0:W-:Y:S04]  /*2c540*/  STL [R1+0x9b8], R24 ;  /* 0x0009b81801007387 */ /* 0x0001e80000100800 */
[----:B------:R1:W-:Y:S01]  /*2c550*/  STL [R1+0x9ac], R23 ;  /* 0x0009ac1701007387 */ /* 0x0003e20000100800 */
[----:B0-----:R-:W-:Y:S02]  /*2c560*/  LEA.HI.X.SX32 R24, R27, R6, 0x1, P0 ;  /* 0x000000061b187211 */ /* 0x001fe400000f0eff */
[-C--:B------:R-:W-:Y:S02]  /*2c570*/  IADD3 R25, P5, PT, R56, R7.reuse, RZ ;  /* 0x0000000738197210 */ /* 0x080fe40007fbe0ff */
[----:B-1----:R-:W-:-:S03]  /*2c580*/  IADD3 R23, P0, PT, R52, R7, RZ ;  /* 0x0000000734177210 */ /* 0x002fc60007f1e0ff */
[----:B------:R-:W-:Y:S04]  /*2c590*/  STL [R1+0x9c0], R25 ;  /* 0x0009c01901007387 */ /* 0x000fe80000100800 */
[----:B------:R0:W-:Y:S01]  /*2c5a0*/  STL [R1+0x9b4], R24 ;  /* 0x0009b41801007387 */ /* 0x0001e20000100800 */
[----:B------:R-:W-:-:S03]  /*2c5b0*/  SEL R93, R20, R55, !P3 ;  /* 0x00000037145d7207 */ /* 0x000fc60005800000 */
[----:B------:R-:W5:Y:S04]  /*2c5c0*/  LDL.LU R55, [R1+0x9fc] ;  /* 0x0009fc0001377983 */ /* 0x000f680000300800 */
[----:B------:R1:W-:Y:S01]  /*2c5d0*/  STL [R1+0x9c8], R23 ;  /* 0x0009c81701007387 */ /* 0x0003e20000100800 */
[----:B0-----:R-:W-:-:S03]  /*2c5e0*/  LEA.HI.X.SX32 R24, R56, R6, 0x1, P5 ;  /* 0x0000000638187211 */ /* 0x001fc600028f0eff */
[----:B------:R-:W2:Y:S04]  /*2c5f0*/  LDL.LU R56, [R1+0x234] ;  /* 0x0002340001387983 */ /* 0x000ea80000300800 */
[----:B------:R0:W-:Y:S01]  /*2c600*/  STL [R1+0x9bc], R24 ;  /* 0x0009bc1801007387 */ /* 0x0001e20000100800 */
[----:B-1----:R-:W-:-:S05]  /*2c610*/  IADD3 R23, P5, PT, R57, R7, RZ ;  /* 0x0000000739177210 */ /* 0x002fca0007fbe0ff */
[----:B------:R-:W-:Y:S01]  /*2c620*/  STL [R1+0x9d0], R23 ;  /* 0x0009d01701007387 */ /* 0x000fe20000100800 */
[----:B0-----:R-:W-:-:S05]  /*2c630*/  LEA.HI.X.SX32 R24, R52, R6, 0x1, P0 ;  /* 0x0000000634187211 */ /* 0x001fca00000f0eff */
[----:B------:R0:W-:Y:S02]  /*2c640*/  STL [R1+0x9c4], R24 ;  /* 0x0009c41801007387 */ /* 0x0001e40000100800 */
[----:B0-----:R-:W-:Y:S02]  /*2c650*/  LEA.HI.X.SX32 R24, R57, R6, 0x1, P5 ;  /* 0x0000000639187211 */ /* 0x001fe400028f0eff */
[----:B---3--:R-:W-:-:S05]  /*2c660*/  IADD3 R23, P0, PT, R60, R7, RZ ;  /* 0x000000073c177210 */ /* 0x008fca0007f1e0ff */
[----:B------:R0:W-:Y:S04]  /*2c670*/  STL [R1+0x9d8], R23 ;  /* 0x0009d81701007387 */ /* 0x0001e80000100800 */
[----:B------:R-:W3:Y:S04]  /*2c680*/  LDL.LU R57, [R1+0xa0c] ;  /* 0x000a0c0001397983 */ /* 0x000ee80000300800 */
[----:B------:R1:W-:Y:S01]  /*2c690*/  STL [R1+0x9cc], R24 ;  /* 0x0009cc1801007387 */ /* 0x0003e20000100800 */
[----:B0-----:R-:W-:-:S03]  /*2c6a0*/  IADD3 R23, P5, PT, R59, R7, RZ ;  /* 0x000000073b177210 */ /* 0x001fc60007fbe0ff */
[----:B------:R-:W3:Y:S04]  /*2c6b0*/  LDL.LU R31, [R1+0x244] ;  /* 0x00024400011f7983 */ /* 0x000ee80000300800 */
[----:B------:R0:W-:Y:S01]  /*2c6c0*/  STL [R1+0x9e0], R23 ;  /* 0x0009e01701007387 */ /* 0x0001e20000100800 */
[----:B-1----:R-:W-:-:S03]  /*2c6d0*/  LEA.HI.X.SX32 R24, R60, R6, 0x1, P0 ;  /* 0x000000063c187211 */ /* 0x002fc600000f0eff */
[----:B------:R-:W5:Y:S01]  /*2c6e0*/  LDL.LU R60, [R1+0x254] ;  /* 0x00025400013c7983 */ /* 0x000f620000300800 */
[----:B0-----:R-:W-:-:S03]  /*2c6f0*/  IADD3 R23, P0, PT, R90, R7, RZ ;  /* 0x000000075a177210 */ /* 0x001fc60007f1e0ff */
[----:B------:R-:W-:Y:S01]  /*2c700*/  STL [R1+0x9d4], R24 ;  /* 0x0009d41801007387 */ /* 0x000fe20000100800 */
[----:B------:R-:W-:-:S03]  /*2c710*/  SEL R52, R20, R53, !P3 ;  /* 0x0000003514347207 */ /* 0x000fc60005800000 */
[----:B------:R0:W-:Y:S01]  /*2c720*/  STL [R1+0x9e8], R23 ;  /* 0x0009e81701007387 */ /* 0x0001e20000100800 */
[C---:B------:R-:W-:Y:S02]  /*2c730*/  SEL R89, R20.reuse, R26, !P3 ;  /* 0x0000001a14597207 */ /* 0x040fe40005800000 */
[----:B0-----:R-:W-:Y:S02]  /*2c740*/  LEA.HI.X.SX32 R23, R59, R6, 0x1, P5 ;  /* 0x000000063b177211 */ /* 0x001fe400028f0eff */
[----:B------:R-:W-:Y:S02]  /*2c750*/  SEL R53, R20, R58, !P3 ;  /* 0x0000003a14357207 */ /* 0x000fe40005800000 */
[----:B------:R-:W5:Y:S04]  /*2c760*/  LDL.LU R58, [R1+0xa1c] ;  /* 0x000a1c00013a7983 */ /* 0x000f680000300800 */
[----:B------:R-:W5:Y:S04]  /*2c770*/  LDL.LU R59, [R1+0x250] ;  /* 0x00025000013b7983 */ /* 0x000f680000300800 */
[----:B------:R0:W-:Y:S04]  /*2c780*/  STL [R1+0x9dc], R23 ;  /* 0x0009dc1701007387 */ /* 0x0001e80000100800 */
[----:B------:R-:W5:Y:S01]  /*2c790*/  LDL.LU R26, [R1+0x25c] ;  /* 0x00025c00011a7983 */ /* 0x000f620000300800 */
[----:B------:R-:W-:-:S02]  /*2c7a0*/  IADD3 R24, P5, PT, R28, R7, RZ ;  /* 0x000000071c187210 */ /* 0x000fc40007fbe0ff */
[----:B0-----:R-:W-:-:S03]  /*2c7b0*/  LEA.HI.X.SX32 R23, R90, R6, 0x1, P0 ;  /* 0x000000065a177211 */ /* 0x001fc600000f0eff */
[----:B------:R4:W-:Y:S04]  /*2c7c0*/  STL [R1+0x9f0], R24 ;  /* 0x0009f01801007387 */ /* 0x0009e80000100800 */
[----:B------:R-:W5:Y:S01]  /*2c7d0*/  LDL.LU R90, [R1+0xa2c] ;  /* 0x000a2c00015a7983 */ /* 0x000f620000300800 */
[----:B------:R-:W-:-:S03]  /*2c7e0*/  SEL R92, R20, R30, !P3 ;  /* 0x0000001e145c7207 */ /* 0x000fc60005800000 */
[----:B------:R0:W-:Y:S01]  /*2c7f0*/  STL [R1+0x9e4], R23 ;  /* 0x0009e41701007387 */ /* 0x0001e20000100800 */
[----:B----4-:R-:W-:Y:S02]  /*2c800*/  IADD3 R24, P0, PT, R61, R7, RZ ;  /* 0x000000073d187210 */ /* 0x010fe40007f1e0ff */
[----:B0-----:R-:W-:-:S03]  /*2c810*/  LEA.HI.X.SX32 R23, R28, R6, 0x1, P5 ;  /* 0x000000061c177211 */ /* 0x001fc600028f0eff */
[----:B------:R0:W-:Y:S04]  /*2c820*/  STL [R1+0x9f8], R24 ;  /* 0x0009f81801007387 */ /* 0x0001e80000100800 */
[----:B------:R-:W4:Y:S01]  /*2c830*/  LDL.LU R30, [R1+0x274] ;  /* 0x00027400011e7983 */ /* 0x000f220000300800 */
[----:B0-----:R-:W-:-:S03]  /*2c840*/  IADD3 R24, P5, PT, R9, R7, RZ ;  /* 0x0000000709187210 */ /* 0x001fc60007fbe0ff */
[----:B------:R0:W-:Y:S04]  /*2c850*/  STL [R1+0x9ec], R23 ;  /* 0x0009ec1701007387 */ /* 0x0001e80000100800 */
[----:B------:R1:W-:Y:S01]  /*2c860*/  STL [R1+0xa00], R24 ;  /* 0x000a001801007387 */ /* 0x0003e20000100800 */
[----:B0-----:R-:W-:-:S03]  /*2c870*/  LEA.HI.X.SX32 R23, R61, R6, 0x1, P0 ;  /* 0x000000063d177211 */ /* 0x001fc600000f0eff */
[----:B------:R-:W4:Y:S04]  /*2c880*/  LDL.LU R61, [R1+0xa3c] ;  /* 0x000a3c00013d7983 */ /* 0x000f280000300800 */
[----:B------:R-:W4:Y:S04]  /*2c890*/  LDL.LU R29, [R1+0x26c] ;  /* 0x00026c00011d7983 */ /* 0x000f280000300800 */
[----:B------:R0:W-:Y:S04]  /*2c8a0*/  STL [R1+0x9f4], R23 ;  /* 0x0009f41701007387 */ /* 0x0001e80000100800 */
[----:B------:R-:W4:Y:S01]  /*2c8b0*/  LDL.LU R27, [R1+0x280] ;  /* 0x00028000011b7983 */ /* 0x000f220000300800 */
[----:B-1----:R-:W-:-:S02]  /*2c8c0*/  LEA.HI.X.SX32 R24, R9, R6, 0x1, P5 ;  /* 0x0000000609187211 */ /* 0x002fc400028f0eff */
[----:B0-----:R-:W-:-:S05]  /*2c8d0*/  IADD3 R23, P0, PT, R8, R7, RZ ;  /* 0x0000000708177210 */ /* 0x001fca0007f1e0ff */
[----:B------:R2:W-:Y:S04]  /*2c8e0*/  STL [R1+0xa08], R23 ;  /* 0x000a081701007387 */ /* 0x0005e80000100800 */
[----:B------:R-:W4:Y:S04]  /*2c8f0*/  LDL.LU R9, [R1+0xa4c] ;  /* 0x000a4c0001097983 */ /* 0x000f280000300800 */
[----:B------:R-:W-:Y:S01]  /*2c900*/  STL [R1+0x9fc], R24 ;  /* 0x0009fc1801007387 */ /* 0x000fe20000100800 */
[----:B------:R-:W-:-:S03]  /*2c910*/  LEA.HI.X.SX32 R8, R8, R6, 0x1, P0 ;  /* 0x0000000608087211 */ /* 0x000fc600000f0eff */
[----:B------:R-:W4:Y:S01]  /*2c920*/  LDL.LU R28, [R1+0x290] ;  /* 0x00029000011c7983 */ /* 0x000f220000300800 */
[----:B--2---:R-:W-:-:S05]  /*2c930*/  IADD3 R23, P5, PT, R56, R7, RZ ;  /* 0x0000000738177210 */ /* 0x004fca0007fbe0ff */
[----:B------:R0:W-:Y:S01]  /*2c940*/  STL [R1+0xa10], R23 ;  /* 0x000a101701007387 */ /* 0x0001e20000100800 */
[----:B------:R-:W-:-:S03]  /*2c950*/  LEA.HI.X.SX32 R25, R56, R6, 0x1, P5 ;  /* 0x0000000638197211 */ /* 0x000fc600028f0eff */
[----:B------:R1:W-:Y:S01]  /*2c960*/  STL [R1+0xa04], R8 ;  /* 0x000a040801007387 */ /* 0x0003e20000100800 */
[----:B0-----:R-:W-:-:S03]  /*2c970*/  IADD3 R23, P0, PT, R91, R7, RZ ;  /* 0x000000075b177210 */ /* 0x001fc60007f1e0ff */
[----:B-1----:R-:W2:Y:S04]  /*2c980*/  LDL.LU R8, [R1+0xa5c] ;  /* 0x000a5c0001087983 */ /* 0x002ea80000300800 */
[----:B------:R3:W-:Y:S04]  /*2c990*/  STL [R1+0xa18], R23 ;  /* 0x000a181701007387 */ /* 0x0007e80000100800 */
[----:B------:R-:W-:Y:S04]  /*2c9a0*/  STL [R1+0xa0c], R25 ;  /* 0x000a0c1901007387 */ /* 0x000fe80000100800 */
[----:B------:R-:W2:Y:S01]  /*2c9b0*/  LDL.LU R56, [R1+0x2a0] ;  /* 0x0002a00001387983 */ /* 0x000ea20000300800 */
[----:B------:R-:W-:-:S02]  /*2c9c0*/  LEA.HI.X.SX32 R24, R91, R6, 0x1, P0 ;  /* 0x000000065b187211 */ /* 0x000fc400000f0eff */
[----:B---3--:R-:W-:-:S05]  /*2c9d0*/  IADD3 R23, P5, PT, R31, R7, RZ ;  /* 0x000000071f177210 */ /* 0x008fca0007fbe0ff */
[----:B------:R5:W-:Y:S04]  /*2c9e0*/  STL [R1+0xa20], R23 ;  /* 0x000a201701007387 */ /* 0x000be80000100800 */
[----:B------:R0:W-:Y:S04]  /*2c9f0*/  STL [R1+0xa14], R24 ;  /* 0x000a141801007387 */ /* 0x0001e80000100800 */
[----:B------:R-:W3:Y:S01]  /*2ca00*/  LDL.LU R91, [R1+0xa6c] ;  /* 0x000a6c00015b7983 */ /* 0x000ee20000300800 */
[----:B-----5:R-:W-:-:S05]  /*2ca10*/  IADD3 R23, P0, PT, R60, R7, RZ ;  /* 0x000000073c177210 */ /* 0x020fca0007f1e0ff */
[----:B------:R1:W-:Y:S01]  /*2ca20*/  STL [R1+0xa28], R23 ;  /* 0x000a281701007387 */ /* 0x0003e20000100800 */
[-C--:B0-----:R-:W-:Y:S02]  /*2ca30*/  LEA.HI.X.SX32 R24, R60, R6.reuse, 0x1, P0 ;  /* 0x000000063c187211 */ /* 0x081fe400000f0eff */
[----:B-1----:R-:W-:-:S05]  /*2ca40*/  LEA.HI.X.SX32 R23, R31, R6, 0x1, P5 ;  /* 0x000000061f177211 */ /* 0x002fca00028f0eff */
[----:B------:R0:W-:Y:S01]  /*2ca50*/  STL [R1+0xa1c], R23 ;  /* 0x000a1c1701007387 */ /* 0x0001e20000100800 */
[----:B------:R-:W-:-:S05]  /*2ca60*/  IADD3 R25, P5, PT, R59, R7, RZ ;  /* 0x000000073b197210 */ /* 0x000fca0007fbe0ff */
[----:B------:R-:W-:Y:S01]  /*2ca70*/  STL [R1+0xa30], R25 ;  /* 0x000a301901007387 */ /* 0x000fe20000100800 */
[----:B0-----:R-:W-:-:S03]  /*2ca80*/  IADD3 R23, P0, PT, R26, R7, RZ ;  /* 0x000000071a177210 */ /* 0x001fc60007f1e0ff */
[----:B------:R-:W-:Y:S01]  /*2ca90*/  STL [R1+0xa24], R24 ;  /* 0x000a241801007387 */ /* 0x000fe20000100800 */
[----:B------:R-:W-:-:S03]  /*2caa0*/  SEL R60, R20, R90, !P3 ;  /* 0x0000005a143c7207 */ /* 0x000fc60005800000 */
[----:B------:R-:W5:Y:S04]  /*2cab0*/  LDL.LU R90, [R1+0xa7c] ;  /* 0x000a7c00015a7983 */ /* 0x000f680000300800 */
[----:B------:R0:W-:Y:S02]  /*2cac0*/  STL [R1+0xa38], R23 ;  /* 0x000a381701007387 */ /* 0x0001e40000100800 */
[----:B0-----:R-:W-:Y:S02]  /*2cad0*/  LEA.HI.X.SX32 R23, R59, R6, 0x1, P5 ;  /* 0x000000063b177211 */ /* 0x001fe400028f0eff */
[----:B------:R-:W3:Y:S01]  /*2cae0*/  LDL.LU R59, [R1+0x2a8] ;  /* 0x0002a800013b7983 */ /* 0x000ee20000300800 */
[----:B------:R-:W-:-:S03]  /*2caf0*/  IADD3 R24, P5, PT, R87, R7, RZ ;  /* 0x0000000757187210 */ /* 0x000fc60007fbe0ff */
[----:B------:R0:W-:Y:S04]  /*2cb00*/  STL [R1+0xa2c], R23 ;  /* 0x000a2c1701007387 */ /* 0x0001e80000100800 */
[----:B------:R4:W-:Y:S01]  /*2cb10*/  STL [R1+0xa40], R24 ;  /* 0x000a401801007387 */ /* 0x0009e20000100800 */
[----:B0-----:R-:W-:Y:S02]  /*2cb20*/  LEA.HI.X.SX32 R23, R26, R6, 0x1, P0 ;  /* 0x000000061a177211 */ /* 0x001fe400000f0eff */
[----:B----4-:R-:W-:-:S03]  /*2cb30*/  IADD3 R24, P0, PT, R30, R7, RZ ;  /* 0x000000071e187210 */ /* 0x010fc60007f1e0ff */
[----:B------:R0:W-:Y:S04]  /*2cb40*/  STL [R1+0xa34], R23 ;  /* 0x000a341701007387 */ /* 0x0001e80000100800 */
[----:B------:R1:W-:Y:S01]  /*2cb50*/  STL [R1+0xa48], R24 ;  /* 0x000a481801007387 */ /* 0x0003e20000100800 */
[----:B0-----:R-:W-:-:S03]  /*2cb60*/  LEA.HI.X.SX32 R23, R87, R6, 0x1, P5 ;  /* 0x0000000657177211 */ /* 0x001fc600028f0eff */
[----:B------:R-:W4:Y:S01]  /*2cb70*/  LDL.LU R87, [R1+0xa8c] ;  /* 0x000a8c0001577983 */ /* 0x000f220000300800 */
[----:B-1----:R-:W-:-:S03]  /*2cb80*/  IADD3 R24, P5, PT, R29, R7, RZ ;  /* 0x000000071d187210 */ /* 0x002fc60007fbe0ff */
[----:B------:R0:W-:Y:S04]  /*2cb90*/  STL [R1+0xa3c], R23 ;  /* 0x000a3c1701007387 */ /* 0x0001e80000100800 */
[----:B------:R1:W-:Y:S01]  /*2cba0*/  STL [R1+0xa50], R24 ;  /* 0x000a501801007387 */ /* 0x0003e20000100800 */
[----:B0-----:R-:W-:Y:S02]  /*2cbb0*/  LEA.HI.X.SX32 R23, R30, R6, 0x1, P0 ;  /* 0x000000061e177211 */ /* 0x001fe400000f0eff */
[----:B-1----:R-:W-:-:S03]  /*2cbc0*/  IADD3 R24, P0, PT, R27, R7, RZ ;  /* 0x000000071b187210 */ /* 0x002fc60007f1e0ff */
[----:B------:R0:W-:Y:S04]  /*2cbd0*/  STL [R1+0xa44], R23 ;  /* 0x000a441701007387 */ /* 0x0001e80000100800 */
[----:B------:R1:W-:Y:S01]  /*2cbe0*/  STL [R1+0xa58], R24 ;  /* 0x000a581801007387 */ /* 0x0003e20000100800 */
[-C--:B0-----:R-:W-:Y:S02]  /*2cbf0*/  LEA.HI.X.SX32 R23, R29, R6.reuse, 0x1, P5 ;  /* 0x000000061d177211 */ /* 0x081fe400028f0eff */
[-C--:B------:R-:W-:Y:S02]  /*2cc00*/  IADD3 R25, P5, PT, R86, R7.reuse, RZ ;  /* 0x0000000756197210 */ /* 0x080fe40007fbe0ff */
[----:B-1----:R-:W-:Y:S01]  /*2cc10*/  LEA.HI.X.SX32 R24, R27, R6, 0x1, P0 ;  /* 0x000000061b187211 */ /* 0x002fe200000f0eff */
[----:B------:R0:W-:Y:S04]  /*2cc20*/  STL [R1+0xa4c], R23 ;  /* 0x000a4c1701007387 */ /* 0x0001e80000100800 */
[----:B------:R-:W-:Y:S04]  /*2cc30*/  STL [R1+0xa60], R25 ;  /* 0x000a601901007387 */ /* 0x000fe80000100800 */
[----:B------:R1:W-:Y:S01]  /*2cc40*/  STL [R1+0xa54], R24 ;  /* 0x000a541801007387 */ /* 0x0003e20000100800 */
[----:B0-----:R-:W-:-:S05]  /*2cc50*/  IADD3 R23, P0, PT, R28, R7, RZ ;  /* 0x000000071c177210 */ /* 0x001fca0007f1e0ff */
[----:B------:R0:W-:Y:S01]  /*2cc60*/  STL [R1+0xa68], R23 ;  /* 0x000a681701007387 */ /* 0x0001e20000100800 */
[----:B-1----:R-:W-:-:S03]  /*2cc70*/  LEA.HI.X.SX32 R24, R86, R6, 0x1, P5 ;  /* 0x0000000656187211 */ /* 0x002fc600028f0eff */
[----:B------:R-:W4:Y:S04]  /*2cc80*/  LDL.LU R86, [R1+0xa9c] ;  /* 0x000a9c0001567983 */ /* 0x000f280000300800 */
[----:B------:R1:W-:Y:S01]  /*2cc90*/  STL [R1+0xa5c], R24 ;  /* 0x000a5c1801007387 */ /* 0x0003e20000100800 */
[----:B0-----:R-:W-:-:S03]  /*2cca0*/  IADD3 R23, P5, PT, R84, R7, RZ ;  /* 0x0000000754177210 */ /* 0x001fc60007fbe0ff */
[----:B------:R-:W4:Y:S01]  /*2ccb0*/  LDL.LU R31, [R1+0x2c8] ;  /* 0x0002c800011f7983 */ /* 0x000f220000300800 */
[----:B-1----:R-:W-:-:S03]  /*2ccc0*/  LEA.HI.X.SX32 R24, R28, R6, 0x1, P0 ;  /* 0x000000061c187211 */ /* 0x002fc600000f0eff */
[----:B------:R2:W-:Y:S04]  /*2ccd0*/  STL [R1+0xa70], R23 ;  /* 0x000a701701007387 */ /* 0x0005e80000100800 */
[----:B------:R0:W-:Y:S04]  /*2cce0*/  STL [R1+0xa64], R24 ;  /* 0x000a641801007387 */ /* 0x0001e80000100800 */
[----:B------:R-:W5:Y:S01]  /*2ccf0*/  LDL.LU R25, [R1+0x2dc] ;  /* 0x0002dc0001197983 */ /* 0x000f620000300800 */
[----:B--2---:R-:W-:-:S05]  /*2cd00*/  IADD3 R23, P0, PT, R56, R7, RZ ;  /* 0x0000000738177210 */ /* 0x004fca0007f1e0ff */
[----:B------:R1:W-:Y:S01]  /*2cd10*/  STL [R1+0xa78], R23 ;  /* 0x000a781701007387 */ /* 0x0003e20000100800 */
[-C--:B0-----:R-:W-:Y:S02]  /*2cd20*/  LEA.HI.X.SX32 R24, R56, R6.reuse, 0x1, P0 ;  /* 0x0000000638187211 */ /* 0x081fe400000f0eff */
[----:B-1----:R-:W-:Y:S02]  /*2cd30*/  LEA.HI.X.SX32 R23, R84, R6, 0x1, P5 ;  /* 0x0000000654177211 */ /* 0x002fe400028f0eff */
[-C--:B------:R-:W-:Y:S01]  /*2cd40*/  IADD3 R26, P5, PT, R83, R7.reuse, RZ ;  /* 0x00000007531a7210 */ /* 0x080fe20007fbe0ff */
[----:B------:R-:W2:Y:S04]  /*2cd50*/  LDL.LU R84, [R1+0xaac] ;  /* 0x000aac0001547983 */ /* 0x000ea80000300800 */
[----:B------:R0:W-:Y:S04]  /*2cd60*/  STL [R1+0xa6c], R23 ;  /* 0x000a6c1701007387 */ /* 0x0001e80000100800 */
[----:B------:R-:W-:Y:S04]  /*2cd70*/  STL [R1+0xa80], R26 ;  /* 0x000a801a01007387 */ /* 0x000fe80000100800 */
[----:B------:R1:W-:Y:S04]  /*2cd80*/  STL [R1+0xa74], R24 ;  /* 0x000a741801007387 */ /* 0x0003e80000100800 */
[----:B------:R-:W2:Y:S01]  /*2cd90*/  LDL.LU R28, [R1+0x2ec] ;  /* 0x0002ec00011c7983 */ /* 0x000ea20000300800 */
[----:B0-----:R-:W-:-:S02]  /*2cda0*/  IADD3 R23, P0, PT, R81, R7, RZ ;  /* 0x0000000751177210 */ /* 0x001fc40007f1e0ff */
[----:B-1----:R-:W-:-:S03]  /*2cdb0*/  LEA.HI.X.SX32 R24, R83, R6, 0x1, P5 ;  /* 0x0000000653187211 */ /* 0x002fc600028f0eff */
[----:B------:R-:W-:Y:S04]  /*2cdc0*/  STL [R1+0xa88], R23 ;  /* 0x000a881701007387 */ /* 0x000fe80000100800 */
[----:B------:R-:W2:Y:S04]  /*2cdd0*/  LDL.LU R83, [R1+0xabc] ;  /* 0x000abc0001537983 */ /* 0x000ea80000300800 */
[----:B------:R0:W-:Y:S04]  /*2cde0*/  STL [R1+0xa7c], R24 ;  /* 0x000a7c1801007387 */ /* 0x0001e80000100800 */
[----:B------:R-:W2:Y:S01]  /*2cdf0*/  LDL.LU R26, [R1+0x2e4] ;  /* 0x0002e400011a7983 */ /* 0x000ea20000300800 */
[----:B0-----:R-:W-:-:S02]  /*2ce00*/  LEA.HI.X.SX32 R24, R81, R6, 0x1, P0 ;  /* 0x0000000651187211 */ /* 0x001fc400000f0eff */
[----:B---3--:R-:W-:-:S05]  /*2ce10*/  IADD3 R23, P5, PT, R59, R7, RZ ;  /* 0x000000073b177210 */ /* 0x008fca0007fbe0ff */
[----:B------:R0:W-:Y:S04]  /*2ce20*/  STL [R1+0xa90], R23 ;  /* 0x000a901701007387 */ /* 0x0001e80000100800 */
[----:B------:R-:W3:Y:S01]  /*2ce30*/  LDL.LU R27, [R1+0x2f8] ;  /* 0x0002f800011b7983 */ /* 0x000ee20000300800 */
[----:B0-----:R-:W-:-:S03]  /*2ce40*/  IADD3 R23, P0, PT, R80, R7, RZ ;  /* 0x0000000750177210 */ /* 0x001fc60007f1e0ff */
[----:B------:R-:W-:Y:S04]  /*2ce50*/  STL [R1+0xa84], R24 ;  /* 0x000a841801007387 */ /* 0x000fe80000100800 */
[----:B------:R0:W-:Y:S04]  /*2ce60*/  STL [R1+0xa98], R23 ;  /* 0x000a981701007387 */ /* 0x0001e80000100800 */
[----:B------:R-:W3:Y:S04]  /*2ce70*/  LDL.LU R81, [R1+0xacc] ;  /* 0x000acc0001517983 */ /* 0x000ee80000300800 */
[----:B------:R-:W3:Y:S01]  /*2ce80*/  LDL.LU R32, [R1+0x2f4] ;  /* 0x0002f40001207983 */ /* 0x000ee20000300800 */
[----:B------:R-:W-:-:S02]  /*2ce90*/  LEA.HI.X.SX32 R29, R59, R6, 0x1, P5 ;  /* 0x000000063b1d7211 */ /* 0x000fc400028f0eff */
[-C--:B0-----:R-:W-:Y:S02]  /*2cea0*/  IADD3 R23, P5, PT, R78, R7.reuse, RZ ;  /* 0x000000074e177210 */ /* 0x081fe40007fbe0ff */
[----:B------:R-:W-:Y:S01]  /*2ceb0*/  LEA.HI.X.SX32 R24, R80, R6, 0x1, P0 ;  /* 0x0000000650187211 */ /* 0x000fe200000f0eff */
[----:B------:R-:W-:Y:S04]  /*2cec0*/  STL [R1+0xa8c], R29 ;  /* 0x000a8c1d01007387 */ /* 0x000fe80000100800 */
[----:B------:R-:W3:Y:S04]  /*2ced0*/  LDL.LU R56, [R1+0x304] ;  /* 0x0003040001387983 */ /* 0x000ee80000300800 */
[----:B------:R0:W-:Y:S04]  /*2cee0*/  STL [R1+0xaa0], R23 ;  /* 0x000aa01701007387 */ /* 0x0001e80000100800 */
[----:B------:R1:W-:Y:S04]  /*2cef0*/  STL [R1+0xa94], R24 ;  /* 0x000a941801007387 */ /* 0x0003e80000100800 */
[----:B------:R-:W3:Y:S01]  /*2cf00*/  LDL.LU R80, [R1+0xadc] ;  /* 0x000adc0001507983 */ /* 0x000ee20000300800 */
[----:B0-----:R-:W-:-:S03]  /*2cf10*/  IADD3 R23, P0, PT, R77, R7, RZ ;  /* 0x000000074d177210 */ /* 0x001fc60007f1e0ff */
[----:B------:R-:W3:Y:S04]  /*2cf20*/  LDL.LU R30, [R1+0x300] ;  /* 0x00030000011e7983 */ /* 0x000ee80000300800 */
[----:B------:R-:W-:Y:S01]  /*2cf30*/  STL [R1+0xaa8], R23 ;  /* 0x000aa81701007387 */ /* 0x000fe20000100800 */
[----:B-1----:R-:W-:-:S03]  /*2cf40*/  LEA.HI.X.SX32 R24, R78, R6, 0x1, P5 ;  /* 0x000000064e187211 */ /* 0x002fc600028f0eff */
[----:B------:R-:W3:Y:S04]  /*2cf50*/  LDL.LU R29, [R1+0x318] ;  /* 0x00031800011d7983 */ /* 0x000ee80000300800 */
[----:B------:R-:W3:Y:S04]  /*2cf60*/  LDL.LU R78, [R1+0xaec] ;  /* 0x000aec00014e7983 */ /* 0x000ee80000300800 */
[----:B------:R0:W-:Y:S04]  /*2cf70*/  STL [R1+0xa9c], R24 ;  /* 0x000a9c1801007387 */ /* 0x0001e80000100800 */
[----:B------:R-:W3:Y:S01]  /*2cf80*/  LDL.LU R59, [R1+0x310] ;  /* 0x00031000013b7983 */ /* 0x000ee20000300800 */
[----:B0-----:R-:W-:-:S02]  /*2cf90*/  LEA.HI.X.SX32 R24, R77, R6, 0x1, P0 ;  /* 0x000000064d187211 */ /* 0x001fc400000f0eff */
[----:B----4-:R-:W-:-:S05]  /*2cfa0*/  IADD3 R23, P5, PT, R31, R7, RZ ;  /* 0x000000071f177210 */ /* 0x010fca0007fbe0ff */
[----:B------:R5:W-:Y:S04]  /*2cfb0*/  STL [R1+0xab0], R23 ;  /* 0x000ab01701007387 */ /* 0x000be80000100800 */
[----:B------:R0:W-:Y:S04]  /*2cfc0*/  STL [R1+0xaa4], R24 ;  /* 0x000aa41801007387 */ /* 0x0001e80000100800 */
[----:B------:R-:W4:Y:S01]  /*2cfd0*/  LDL.LU R77, [R1+0xafc] ;  /* 0x000afc00014d7983 */ /* 0x000f220000300800 */
[----:B-----5:R-:W-:-:S05]  /*2cfe0*/  IADD3 R23, P0, PT, R25, R7, RZ ;  /* 0x0000000719177210 */ /* 0x020fca0007f1e0ff */
[----:B------:R1:W-:Y:S01]  /*2cff0*/  STL [R1+0xab8], R23 ;  /* 0x000ab81701007387 */ /* 0x0003e20000100800 */
[-C--:B0-----:R-:W-:Y:S02]  /*2d000*/  LEA.HI.X.SX32 R24, R25, R6.reuse, 0x1, P0 ;  /* 0x0000000619187211 */ /* 0x081fe400000f0eff */
[----:B-1----:R-:W-:Y:S02]  /*2d010*/  LEA.HI.X.SX32 R23, R31, R6, 0x1, P5 ;  /* 0x000000061f177211 */ /* 0x002fe400028f0eff */
[----:B------:R-:W5:Y:S01]  /*2d020*/  LDL.LU R31, [R1+0x320] ;  /* 0x00032000011f7983 */ /* 0x000f620000300800 */
[----:B------:R-:W-:-:S03]  /*2d030*/  IADD3 R33, P5, PT, R79, R7, RZ ;  /* 0x000000074f217210 */ /* 0x000fc60007fbe0ff */
[----:B------:R-:W-:Y:S04]  /*2d040*/  STL [R1+0xaac], R23 ;  /* 0x000aac1701007387 */ /* 0x000fe80000100800 */
[----:B------:R-:W-:Y:S04]  /*2d050*/  STL [R1+0xac0], R33 ;  /* 0x000ac02101007387 */ /* 0x000fe80000100800 */
[----:B------:R0:W-:Y:S02]  /*2d060*/  STL [R1+0xab4], R24 ;  /* 0x000ab41801007387 */ /* 0x0001e40000100800 */
[----:B0-----:R-:W-:-:S02]  /*2d070*/  LEA.HI.X.SX32 R24, R79, R6, 0x1, P5 ;  /* 0x000000064f187211 */ /* 0x001fc400028f0eff */
[----:B--2---:R-:W-:-:S05]  /*2d080*/  IADD3 R23, P0, PT, R28, R7, RZ ;  /* 0x000000071c177210 */ /* 0x004fca0007f1e0ff */
[----:B------:R0:W-:Y:S04]  /*2d090*/  STL [R1+0xac8], R23 ;  /* 0x000ac81701007387 */ /* 0x0001e80000100800 */
[----:B------:R-:W2:Y:S04]  /*2d0a0*/  LDL.LU R79, [R1+0xb0c] ;  /* 0x000b0c00014f7983 */ /* 0x000ea80000300800 */
[----:B------:R1:W-:Y:S01]  /*2d0b0*/  STL [R1+0xabc], R24 ;  /* 0x000abc1801007387 */ /* 0x0003e20000100800 */
[----:B0-----:R-:W-:Y:S02]  /*2d0c0*/  IADD3 R23, P5, PT, R26, R7, RZ ;  /* 0x000000071a177210 */ /* 0x001fe40007fbe0ff */
[----:B-1----:R-:W-:-:S02]  /*2d0d0*/  LEA.HI.X.SX32 R24, R28, R6, 0x1, P0 ;  /* 0x000000061c187211 */ /* 0x002fc400000f0eff */
[----:B------:R-:W4:Y:S01]  /*2d0e0*/  LDL.LU R28, [R1+0x32c] ;  /* 0x00032c00011c7983 */ /* 0x000f220000300800 */
[----:B------:R-:W-:-:S03]  /*2d0f0*/  LEA.HI.X.SX32 R25, R26, R6, 0x1, P5 ;  /* 0x000000061a197211 */ /* 0x000fc600028f0eff */
[----:B------:R3:W-:Y:S04]  /*2d100*/  STL [R1+0xad0], R23 ;  /* 0x000ad01701007387 */ /* 0x0007e80000100800 */
[----:B------:R0:W-:Y:S01]  /*2d110*/  STL [R1+0xac4], R24 ;  /* 0x000ac41801007387 */ /* 0x0001e20000100800 */
[----:B---3--:R-:W-:-:S05]  /*2d120*/  IADD3 R23, P0, PT, R27, R7, RZ ;  /* 0x000000071b177210 */ /* 0x008fca0007f1e0ff */
[----:B------:R1:W-:Y:S04]  /*2d130*/  STL [R1+0xad8], R23 ;  /* 0x000ad81701007387 */ /* 0x0003e80000100800 */
[----:B------:R-:W-:Y:S04]  /*2d140*/  STL [R1+0xacc], R25 ;  /* 0x000acc1901007387 */ /* 0x000fe80000100800 */
[----:B------:R-:W3:Y:S01]  /*2d150*/  LDL.LU R26, [R1+0xb1c] ;  /* 0x000b1c00011a7983 */ /* 0x000ee20000300800 */
[----:B0-----:R-:W-:Y:S02]  /*2d160*/  IADD3 R24, P5, PT, R32, R7, RZ ;  /* 0x0000000720187210 */ /* 0x001fe40007fbe0ff */
[----:B-1----:R-:W-:-:S03]  /*2d170*/  LEA.HI.X.SX32 R23, R27, R6, 0x1, P0 ;  /* 0x000000061b177211 */ /* 0x002fc600000f0eff */
[----:B------:R0:W-:Y:S04]  /*2d180*/  STL [R1+0xae0], R24 ;  /* 0x000ae01801007387 */ /* 0x0001e80000100800 */
[----:B------:R-:W3:Y:S04]  /*2d190*/  LDL.LU R27, [R1+0x33c] ;  /* 0x00033c00011b7983 */ /* 0x000ee80000300800 */
[----:B------:R1:W-:Y:S01]  /*2d1a0*/  STL [R1+0xad4], R23 ;  /* 0x000ad41701007387 */ /* 0x0003e20000100800 */
[----:B0-----:R-:W-:Y:S02]  /*2d1b0*/  IADD3 R24, P0, PT, R56, R7, RZ ;  /* 0x0000000738187210 */ /* 0x001fe40007f1e0ff */
[----:B-1----:R-:W-:-:S03]  /*2d1c0*/  LEA.HI.X.SX32 R23, R32, R6, 0x1, P5 ;  /* 0x0000000620177211 */ /* 0x002fc600028f0eff */
[----:B------:R0:W-:Y:S01]  /*2d1d0*/  STL [R1+0xae8], R24 ;  /* 0x000ae81801007387 */ /* 0x0001e20000100800 */
[----:B------:R-:W-:-:S03]  /*2d1e0*/  IADD3 R25, P5, PT, R30, R7, RZ ;  /* 0x000000071e197210 */ /* 0x000fc60007fbe0ff */
[----:B------:R1:W-:Y:S01]  /*2d1f0*/  STL [R1+0xadc], R23 ;  /* 0x000adc1701007387 */ /* 0x0003e20000100800 */
[----:B0-----:R-:W-:-:S03]  /*2d200*/  LEA.HI.X.SX32 R24, R56, R6, 0x1, P0 ;  /* 0x0000000638187211 */ /* 0x001fc600000f0eff */
[----:B------:R-:W-:Y:S01]  /*2d210*/  STL [R1+0xaf0], R25 ;  /* 0x000af01901007387 */ /* 0x000fe20000100800 */
[----:B-1----:R-:W-:-:S03]  /*2d220*/  IADD3 R23, P0, PT, R29, R7, RZ ;  /* 0x000000071d177210 */ /* 0x002fc60007f1e0ff */
[----:B------:R-:W3:Y:S04]  /*2d230*/  LDL.LU R56, [R1+0xb2c] ;  /* 0x000b2c0001387983 */ /* 0x000ee80000300800 */
[----:B------:R0:W-:Y:S04]  /*2d240*/  STL [R1+0xae4], R24 ;  /* 0x000ae41801007387 */ /* 0x0001e80000100800 */
[----:B------:R1:W-:Y:S01]  /*2d250*/  STL [R1+0xaf8], R23 ;  /* 0x000af81701007387 */ /* 0x0003e20000100800 */
[-C--:B0-----:R-:W-:Y:S02]  /*2d260*/  LEA.HI.X.SX32 R24, R29, R6.reuse, 0x1, P0 ;  /* 0x000000061d187211 */ /* 0x081fe400000f0eff */
[----:B-1----:R-:W-:-:S02]  /*2d270*/  LEA.HI.X.SX32 R23, R30, R6, 0x1, P5 ;  /* 0x000000061e177211 */ /* 0x002fc400028f0eff */
[----:B------:R-:W-:-:S03]  /*2d280*/  IADD3 R25, P5, PT, R59, R7, RZ ;  /* 0x000000073b197210 */ /* 0x000fc60007fbe0ff */
[----:B------:R0:W-:Y:S04]  /*2d290*/  STL [R1+0xaec], R23 ;  /* 0x000aec1701007387 */ /* 0x0001e80000100800 */
[----:B------:R-:W-:Y:S04]  /*2d2a0*/  STL [R1+0xb00], R25 ;  /* 0x000b001901007387 */ /* 0x000fe80000100800 */
[----:B------:R1:W-:Y:S01]  /*2d2b0*/  STL [R1+0xaf4], R24 ;  /* 0x000af41801007387 */ /* 0x0003e20000100800 */
[----:B0-----:R-:W-:-:S05]  /*2d2c0*/  IADD3 R23, P0, PT, R75, R7, RZ ;  /* 0x000000074b177210 */ /* 0x001fca0007f1e0ff */
[----:B------:R5:W-:Y:S01]  /*2d2d0*/  STL [R1+0xb08], R23 ;  /* 0x000b081701007387 */ /* 0x000be20000100800 */
[----:B-1----:R-:W-:-:S03]  /*2d2e0*/  LEA.HI.X.SX32 R24, R59, R6, 0x1, P5 ;  /* 0x000000063b187211 */ /* 0x002fc600028f0eff */
[----:B------:R-:W3:Y:S04]  /*2d2f0*/  LDL.LU R59, [R1+0xb3c] ;  /* 0x000b3c00013b7983 */ /* 0x000ee80000300800 */
[----:B------:R0:W-:Y:S04]  /*2d300*/  STL [R1+0xafc], R24 ;  /* 0x000afc1801007387 */ /* 0x0001e80000100800 */
[----:B------:R-:W3:Y:S01]  /*2d310*/  LDL.LU R30, [R1+0x358] ;  /* 0x00035800011e7983 */ /* 0x000ee20000300800 */
[----:B-----5:R-:W-:Y:S02]  /*2d320*/  IADD3 R23, P5, PT, R31, R7, RZ ;  /* 0x000000071f177210 */ /* 0x020fe40007fbe0ff */
[----:B0-----:R-:W-:-:S03]  /*2d330*/  LEA.HI.X.SX32 R24, R75, R6, 0x1, P0 ;  /* 0x000000064b187211 */ /* 0x001fc600000f0eff */
[----:B------:R0:W-:Y:S04]  /*2d340*/  STL [R1+0xb10], R23 ;  /* 0x000b101701007387 */ /* 0x0001e80000100800 */
[----:B------:R-:W5:Y:S01]  /*2d350*/  LDL.LU R29, [R1+0x36c] ;  /* 0x00036c00011d7983 */ /* 0x000f620000300800 */
[----:B0-----:R-:W-:-:S03]  /*2d360*/  IADD3 R23, P0, PT, R2, R7, RZ ;  /* 0x0000000702177210 */ /* 0x001fc60007f1e0ff */
[----:B------:R0:W-:Y:S04]  /*2d370*/  STL [R1+0xb04], R24 ;  /* 0x000b041801007387 */ /* 0x0001e80000100800 */
[----:B------:R4:W-:Y:S01]  /*2d380*/  STL [R1+0xb18], R23 ;  /* 0x000b181701007387 */ /* 0x0009e20000100800 */
[----:B0-----:R-:W-:Y:S02]  /*2d390*/  LEA.HI.X.SX32 R24, R31, R6, 0x1, P5 ;  /* 0x000000061f187211 */ /* 0x001fe400028f0eff */
[----:B--2---:R-:W-:Y:S02]  /*2d3a0*/  SEL R75, R20, R79, !P3 ;  /* 0x0000004f144b7207 */ /* 0x004fe40005800000 */
[----:B------:R-:W2:Y:S04]  /*2d3b0*/  LDL.LU R79, [R1+0xb4c] ;  /* 0x000b4c00014f7983 */ /* 0x000ea80000300800 */
[----:B------:R-:W2:Y:S04]  /*2d3c0*/  LDL.LU R33, [R1+0x368] ;  /* 0x0003680001217983 */ /* 0x000ea80000300800 */
[----:B------:R0:W-:Y:S04]  /*2d3d0*/  STL [R1+0xb0c], R24 ;  /* 0x000b0c1801007387 */ /* 0x0001e80000100800 */
[----:B------:R-:W2:Y:S01]  /*2d3e0*/  LDL.LU R25, [R1+0x378] ;  /* 0x0003780001197983 */ /* 0x000ea20000300800 */
[----:B----4-:R-:W-:-:S02]  /*2d3f0*/  IADD3 R23, P5, PT, R28, R7, RZ ;  /* 0x000000071c177210 */ /* 0x010fc40007fbe0ff */
[----:B0-----:R-:W-:-:S03]  /*2d400*/  LEA.HI.X.SX32 R24, R2, R6, 0x1, P0 ;  /* 0x0000000602187211 */ /* 0x001fc600000f0eff */
[----:B------:R0:W-:Y:S04]  /*2d410*/  STL [R1+0xb20], R23 ;  /* 0x000b201701007387 */ /* 0x0001e80000100800 */
[----:B------:R-:W4:Y:S01]  /*2d420*/  LDL.LU R2, [R1+0xb5c] ;  /* 0x000b5c0001027983 */ /* 0x000f220000300800 */
[----:B0-----:R-:W-:-:S03]  /*2d430*/  IADD3 R23, P0, PT, R88, R7, RZ ;  /* 0x0000000758177210 */ /* 0x001fc60007f1e0ff */
[----:B------:R-:W-:Y:S04]  /*2d440*/  STL [R1+0xb14], R24 ;  /* 0x000b141801007387 */ /* 0x000fe80000100800 */
[----:B------:R0:W-:Y:S02]  /*2d450*/  STL [R1+0xb28], R23 ;  /* 0x000b281701007387 */ /* 0x0001e40000100800 */
[-C--:B0-----:R-:W-:Y:S02]  /*2d460*/  LEA.HI.X.SX32 R23, R28, R6.reuse, 0x1, P5 ;  /* 0x000000061c177211 */ /* 0x081fe400028f0eff */
[----:B------:R-:W4:Y:S04]  /*2d470*/  LDL.LU R28, [R1+0x388] ;  /* 0x00038800011c7983 */ /* 0x000f280000300800 */
[----:B------:R0:W-:Y:S02]  /*2d480*/  STL [R1+0xb1c], R23 ;  /* 0x000b1c1701007387 */ /* 0x0001e40000100800 */
[----:B0-----:R-:W-:-:S02]  /*2d490*/  LEA.HI.X.SX32 R23, R88, R6, 0x1, P0 ;  /* 0x0000000658177211 */ /* 0x001fc400000f0eff */
[----:B---3--:R-:W-:-:S05]  /*2d4a0*/  IADD3 R24, P5, PT, R27, R7, RZ ;  /* 0x000000071b187210 */ /* 0x008fca0007fbe0ff */
[----:B------:R0:W-:Y:S04]  /*2d4b0*/  STL [R1+0xb30], R24 ;  /* 0x000b301801007387 */ /* 0x0001e80000100800 */
[----:B------:R-:W3:Y:S04]  /*2d4c0*/  LDL.LU R88, [R1+0xb6c] ;  /* 0x000b6c0001587983 */ /* 0x000ee80000300800 */
[----:B------:R-:W3:Y:S01]  /*2d4d0*/  LDL.LU R32, [R1+0x380] ;  /* 0x0003800001207983 */ /* 0x000ee20000300800 */
[----:B------:R-:W-:-:S03]  /*2d4e0*/  SEL R74, R20, R26, !P3 ;  /* 0x0000001a144a7207 */ /* 0x000fc60005800000 */
[----:B------:R1:W-:Y:S01]  /*2d4f0*/  STL [R1+0xb24], R23 ;  /* 0x000b241701007387 */ /* 0x0003e20000100800 */
[----:B------:R-:W-:Y:S02]  /*2d500*/  LEA.HI.X.SX32 R26, R27, R6, 0x1, P5 ;  /* 0x000000061b1a7211 */ /* 0x000fe400028f0eff */
[-C--:B0-----:R-:W-:Y:S02]  /*2d510*/  IADD3 R24, P5, PT, R82, R7.reuse, RZ ;  /* 0x0000000752187210 */ /* 0x081fe40007fbe0ff */
[----:B-1----:R-:W-:-:S05]  /*2d520*/  IADD3 R23, P0, PT, R85, R7, RZ ;  /* 0x0000000755177210 */ /* 0x002fca0007f1e0ff */
[----:B------:R0:W-:Y:S04]  /*2d530*/  STL [R1+0xb38], R23 ;  /* 0x000b381701007387 */ /* 0x0001e80000100800 */
[----:B------:R-:W-:Y:S01]  /*2d540*/  STL [R1+0xb2c], R26 ;  /* 0x000b2c1a01007387 */ /* 0x000fe20000100800 */
[----:B0-----:R-:W-:-:S03]  /*2d550*/  LEA.HI.X.SX32 R23, R85, R6, 0x1, P0 ;  /* 0x0000000655177211 */ /* 0x001fc600000f0eff */
[----:B------:R-:W3:Y:S04]  /*2d560*/  LDL.LU R85, [R1+0xb7c] ;  /* 0x000b7c0001557983 */ /* 0x000ee80000300800 */
[----:B------:R0:W-:Y:S04]  /*2d570*/  STL [R1+0xb40], R24 ;  /* 0x000b401801007387 */ /* 0x0001e80000100800 */
[----:B------:R-:W3:Y:S04]  /*2d580*/  LDL.LU R31, [R1+0x390] ;  /* 0x00039000011f7983 */ /* 0x000ee80000300800 */
[----:B------:R1:W-:Y:S04]  /*2d590*/  STL [R1+0xb34], R23 ;  /* 0x000b341701007387 */ /* 0x0003e80000100800 */
[----:B------:R-:W3:Y:S01]  /*2d5a0*/  LDL.LU R27, [R1+0x3a8] ;  /* 0x0003a800011b7983 */ /* 0x000ee20000300800 */
[----:B0-----:R-:W-:-:S02]  /*2d5b0*/  LEA.HI.X.SX32 R24, R82, R6, 0x1, P5 ;  /* 0x0000000652187211 */ /* 0x001fc400028f0eff */
[----:B-1----:R-:W-:-:S05]  /*2d5c0*/  IADD3 R23, P0, PT, R62, R7, RZ ;  /* 0x000000073e177210 */ /* 0x002fca0007f1e0ff */
[----:B------:R0:W-:Y:S04]  /*2d5d0*/  STL [R1+0xb48], R23 ;  /* 0x000b481701007387 */ /* 0x0001e80000100800 */
[----:B------:R-:W3:Y:S04]  /*2d5e0*/  LDL.LU R82, [R1+0xb8c] ;  /* 0x000b8c0001527983 */ /* 0x000ee80000300800 */
[----:B------:R1:W-:Y:S04]  /*2d5f0*/  STL [R1+0xb3c], R24 ;  /* 0x000b3c1801007387 */ /* 0x0003e80000100800 */
[----:B------:R-:W3:Y:S01]  /*2d600*/  LDL.LU R26, [R1+0x3b4] ;  /* 0x0003b400011a7983 */ /* 0x000ee20000300800 */
[----:B0-----:R-:W-:-:S02]  /*2d610*/  IADD3 R23, P5, PT, R30, R7, RZ ;  /* 0x000000071e177210 */ /* 0x001fc40007fbe0ff */
[----:B-1----:R-:W-:-:S03]  /*2d620*/  LEA.HI.X.SX32 R24, R62, R6, 0x1, P0 ;  /* 0x000000063e187211 */ /* 0x002fc600000f0eff */
[----:B------:R5:W-:Y:S04]  /*2d630*/  STL [R1+0xb50], R23 ;  /* 0x000b501701007387 */ /* 0x000be80000100800 */
[----:B------:R0:W-:Y:S01]  /*2d640*/  STL [R1+0xb44], R24 ;  /* 0x000b441801007387 */ /* 0x0001e20000100800 */
[----:B-----5:R-:W-:-:S04]  /*2d650*/  IADD3 R23, P0, PT, R29, R7, RZ ;  /* 0x000000071d177210 */ /* 0x020fc80007f1e0ff */
[-C--:B0-----:R-:W-:Y:S02]  /*2d660*/  LEA.HI.X.SX32 R24, R29, R6.reuse, 0x1, P0 ;  /* 0x000000061d187211 */ /* 0x081fe400000f0eff */
[----:B--2---:R-:W-:Y:S02]  /*2d670*/  SEL R62, R20, R79, !P3 ;  /* 0x0000004f143e7207 */ /* 0x004fe40005800000 */
[----:B------:R-:W2:Y:S04]  /*2d680*/  LDL.LU R79, [R1+0x604] ;  /* 0x00060400014f7983 */ /* 0x000ea80000300800 */
[----:B------:R0:W-:Y:S02]  /*2d690*/  STL [R1+0xb58], R23 ;  /* 0x000b581701007387 */ /* 0x0001e40000100800 */
[----:B0-----:R-:W-:-:S02]  /*2d6a0*/  LEA.HI.X.SX32 R23, R30, R6, 0x1, P5 ;  /* 0x000000061e177211 */ /* 0x001fc400028f0eff */
[----:B------:R-:W-:-:S03]  /*2d6b0*/  IADD3 R30, P5, PT, R33, R7, RZ ;  /* 0x00000007211e7210 */ /* 0x000fc60007fbe0ff */
[----:B------:R0:W-:Y:S04]  /*2d6c0*/  STL [R1+0xb4c], R23 ;  /* 0x000b4c1701007387 */ /* 0x0001e80000100800 */
[----:B------:R1:W-:Y:S04]  /*2d6d0*/  STL [R1+0xb60], R30 ;  /* 0x000b601e01007387 */ /* 0x0003e80000100800 */
[----:B------:R-:W5:Y:S01]  /*2d6e0*/  LDL.LU R29, [R1+0x3c0] ;  /* 0x0003c000011d7983 */ /* 0x000f620000300800 */
[----:B0-----:R-:W-:-:S03]  /*2d6f0*/  IADD3 R23, P0, PT, R25, R7, RZ ;  /* 0x0000000719177210 */ /* 0x001fc60007f1e0ff */
[----:B------:R-:W-:Y:S04]  /*2d700*/  STL [R1+0xb54], R24 ;  /* 0x000b541801007387 */ /* 0x000fe80000100800 */
[----:B------:R0:W-:Y:S04]  /*2d710*/  STL [R1+0xb68], R23 ;  /* 0x000b681701007387 */ /* 0x0001e80000100800 */
[----:B-1----:R-:W2:Y:S01]  /*2d720*/  LDL.LU R30, [R1+0xbac] ;  /* 0x000bac00011e7983 */ /* 0x002ea20000300800 */
[----:B0-----:R-:W-:Y:S02]  /*2d730*/  LEA.HI.X.SX32 R23, R33, R6, 0x1, P5 ;  /* 0x0000000621177211 */ /* 0x001fe400028f0eff */
[----:B------:R-:W-:-:S02]  /*2d740*/  IADD3 R33, P5, PT, R69, R7, RZ ;  /* 0x0000000745217210 */ /* 0x000fc40007fbe0ff */
[----:B------:R-:W-:Y:S01]  /*2d750*/  LEA.HI.X.SX32 R24, R25, R6, 0x1, P0 ;  /* 0x0000000619187211 */ /* 0x000fe200000f0eff */
[----:B------:R4:W-:Y:S04]  /*2d760*/  STL [R1+0xb5c], R23 ;  /* 0x000b5c1701007387 */ /* 0x0009e80000100800 */
[----:B------:R-:W-:Y:S01]  /*2d770*/  STL [R1+0xb70], R33 ;  /* 0x000b702101007387 */ /* 0x000fe20000100800 */
[----:B----4-:R-:W-:-:S03]  /*2d780*/  IADD3 R23, P0, PT, R28, R7, RZ ;  /* 0x000000071c177210 */ /* 0x010fc60007f1e0ff */
[----:B------:R0:W-:Y:S04]  /*2d790*/  STL [R1+0xb64], R24 ;  /* 0x000b641801007387 */ /* 0x0001e80000100800 */
[----:B------:R-:W-:Y:S01]  /*2d7a0*/  STL [R1+0xb78], R23 ;  /* 0x000b781701007387 */ /* 0x000fe20000100800 */
[----:B0-----:R-:W-:-:S03]  /*2d7b0*/  LEA.HI.X.SX32 R24, R69, R6, 0x1, P5 ;  /* 0x0000000645187211 */ /* 0x001fc600028f0eff */
[----:B------:R-:W4:Y:S04]  /*2d7c0*/  LDL.LU R69, [R1+0x5ec] ;  /* 0x0005ec0001457983 */ /* 0x000f280000300800 */
[----:B------:R0:W-:Y:S02]  /*2d7d0*/  STL [R1+0xb6c], R24 ;  /* 0x000b6c1801007387 */ /* 0x0001e40000100800 */
[----:B0-----:R-:W-:Y:S02]  /*2d7e0*/  LEA.HI.X.SX32 R24, R28, R6, 0x1, P0 ;  /* 0x000000061c187211 */ /* 0x001fe400000f0eff */
[----:B---3--:R-:W-:-:S05]  /*2d7f0*/  IADD3 R23, P5, PT, R32, R7, RZ ;  /* 0x0000000720177210 */ /* 0x008fca0007fbe0ff */
[----:B------:R0:W-:Y:S04]  /*2d800*/  STL [R1+0xb80], R23 ;  /* 0x000b801701007387 */ /* 0x0001e80000100800 */
[----:B------:R-:W3:Y:S01]  /*2d810*/  LDL.LU R28, [R1+0x3c4] ;  /* 0x0003c400011c7983 */ /* 0x000ee20000300800 */
[----:B0-----:R-:W-:-:S03]  /*2d820*/  IADD3 R23, P0, PT, R73, R7, RZ ;  /* 0x0000000749177210 */ /* 0x001fc60007f1e0ff */
[----:B------:R-:W-:Y:S04]  /*2d830*/  STL [R1+0xb74], R24 ;  /* 0x000b741801007387 */ /* 0x000fe80000100800 */
[----:B------:R0:W-:Y:S02]  /*2d840*/  STL [R1+0xb88], R23 ;  /* 0x000b881701007387 */ /* 0x0001e40000100800 */
[-C--:B0-----:R-:W-:Y:S02]  /*2d850*/  LEA.HI.X.SX32 R23, R32, R6.reuse, 0x1, P5 ;  /* 0x0000000620177211 */ /* 0x081fe400028f0eff */
[----:B------:R-:W-:-:S03]  /*2d860*/  LEA.HI.X.SX32 R24, R73, R6, 0x1, P0 ;  /* 0x0000000649187211 */ /* 0x000fc600000f0eff */
[----:B------:R0:W-:Y:S01]  /*2d870*/  STL [R1+0xb7c], R23 ;  /* 0x000b7c1701007387 */ /* 0x0001e20000100800 */
[----:B------:R-:W-:-:S05]  /*2d880*/  IADD3 R25, P5, PT, R31, R7, RZ ;  /* 0x000000071f197210 */ /* 0x000fca0007fbe0ff */
[----:B------:R-:W-:Y:S01]  /*2d890*/  STL [R1+0xb90], R25 ;  /* 0x000b901901007387 */ /* 0x000fe20000100800 */
[----:B0-----:R-:W-:-:S03]  /*2d8a0*/  IADD3 R23, P0, PT, R27, R7, RZ ;  /* 0x000000071b177210 */ /* 0x001fc60007f1e0ff */
[----:B------:R-:W4:Y:S04]  /*2d8b0*/  LDL.LU R73, [R1+0x5fc] ;  /* 0x0005fc0001497983 */ /* 0x000f280000300800 */
[----:B------:R-:W-:Y:S04]  /*2d8c0*/  STL [R1+0xb84], R24 ;  /* 0x000b841801007387 */ /* 0x000fe80000100800 */
[----:B------:R0:W-:Y:S02]  /*2d8d0*/  STL [R1+0xb98], R23 ;  /* 0x000b981701007387 */ /* 0x0001e40000100800 */
[----:B0-----:R-:W-:-:S02]  /*2d8e0*/  LEA.HI.X.SX32 R23, R31, R6, 0x1, P5 ;  /* 0x000000061f177211 */ /* 0x001fc400028f0eff */
[-C--:B------:R-:W-:Y:S02]  /*2d8f0*/  IADD3 R25, P5, PT, R72, R7.reuse, RZ ;  /* 0x0000000748197210 */ /* 0x080fe40007fbe0ff */
[----:B------:R-:W-:Y:S01]  /*2d900*/  LEA.HI.X.SX32 R24, R27, R6, 0x1, P0 ;  /* 0x000000061b187211 */ /* 0x000fe200000f0eff */
[----:B------:R0:W-:Y:S04]  /*2d910*/  STL [R1+0xb8c], R23 ;  /* 0x000b8c1701007387 */ /* 0x0001e80000100800 */
[----:B------:R-:W-:Y:S04]  /*2d920*/  STL [R1+0xba0], R25 ;  /* 0x000ba01901007387 */ /* 0x000fe80000100800 */
[----:B------:R-:W4:Y:S01]  /*2d930*/  LDL.LU R27, [R1+0x3e0] ;  /* 0x0003e000011b7983 */ /* 0x000f220000300800 */
[----:B0-----:R-:W-:-:S03]  /*2d940*/  IADD3 R23, P0, PT, R26, R7, RZ ;  /* 0x000000071a177210 */ /* 0x001fc60007f1e0ff */
[----:B------:R0:W-:Y:S04]  /*2d950*/  STL [R1+0xb94], R24 ;  /* 0x000b941801007387 */ /* 0x0001e80000100800 */
[----:B------:R1:W-:Y:S01]  /*2d960*/  STL [R1+0xba8], R23 ;  /* 0x000ba81701007387 */ /* 0x0003e20000100800 */
[----:B0-----:R-:W-:-:S03]  /*2d970*/  LEA.HI.X.SX32 R24, R72, R6, 0x1, P5 ;  /* 0x0000000648187211 */ /* 0x001fc600028f0eff */
[----:B------:R-:W4:Y:S01]  /*2d980*/  LDL.LU R72, [R1+0x5f0] ;  /* 0x0005f00001487983 */ /* 0x000f220000300800 */
[----:B-1----:R-:W-:-:S03]  /*2d990*/  IADD3 R23, P5, PT, R71, R7, RZ ;  /* 0x0000000747177210 */ /* 0x002fc60007fbe0ff */
[----:B------:R0:W-:Y:S04]  /*2d9a0*/  STL [R1+0xb9c], R24 ;  /* 0x000b9c1801007387 */ /* 0x0001e80000100800 */
[----:B------:R-:W4:Y:S01]  /*2d9b0*/  LDL.LU R33, [R1+0x3cc] ;  /* 0x0003cc0001217983 */ /* 0x000f220000300800 */
[----:B0-----:R-:W-:-:S03]  /*2d9c0*/  LEA.HI.X.SX32 R24, R26, R6, 0x1, P0 ;  /* 0x000000061a187211 */ /* 0x001fc600000f0eff */
[----:B------:R-:W-:Y:S04]  /*2d9d0*/  STL [R1+0xbb0], R23 ;  /* 0x000bb01701007387 */ /* 0x000fe80000100800 */
[----:B------:R0:W-:Y:S04]  /*2d9e0*/  STL [R1+0xba4], R24 ;  /* 0x000ba41801007387 */ /* 0x0001e80000100800 */
[----:B------:R-:W4:Y:S01]  /*2d9f0*/  LDL.LU R25, [R1+0x3dc] ;  /* 0x0003dc0001197983 */ /* 0x000f220000300800 */
[----:B0-----:R-:W-:Y:S02]  /*2da00*/  LEA.HI.X.SX32 R24, R71, R6, 0x1, P5 ;  /* 0x0000000647187211 */ /* 0x001fe400028f0eff */
[----:B-----5:R-:W-:-:S05]  /*2da10*/  IADD3 R23, P0, PT, R29, R7, RZ ;  /* 0x000000071d177210 */ /* 0x020fca0007f1e0ff */
[----:B------:R0:W-:Y:S04]  /*2da20*/  STL [R1+0xbb8], R23 ;  /* 0x000bb81701007387 */ /* 0x0001e80000100800 */
[----:B------:R-:W5:Y:S01]  /*2da30*/  LDL.LU R71, [R1+0x5f8] ;  /* 0x0005f80001477983 */ /* 0x000f620000300800 */
[----:B0-----:R-:W-:-:S03]  /*2da40*/  IADD3 R23, P5, PT, R70, R7, RZ ;  /* 0x0000000746177210 */ /* 0x001fc60007fbe0ff */
[----:B------:R0:W-:Y:S04]  /*2da50*/  STL [R1+0xbac], R24 ;  /* 0x000bac1801007387 */ /* 0x0001e80000100800 */
[----:B------:R1:W-:Y:S04]  /*2da60*/  STL [R1+0xbc0], R23 ;  /* 0x000bc01701007387 */ /* 0x0003e80000100800 */
[----:B------:R-:W5:Y:S01]  /*2da70*/  LDL.LU R32, [R1+0x3d8] ;  /* 0x0003d80001207983 */ /* 0x000f620000300800 */
[----:B0-----:R-:W-:-:S05]  /*2da80*/  LEA.HI.X.SX32 R24, R29, R6, 0x1, P0 ;  /* 0x000000061d187211 */ /* 0x001fca00000f0eff */
[----:B------:R0:W-:Y:S01]  /*2da90*/  STL [R1+0xbb4], R24 ;  /* 0x000bb41801007387 */ /* 0x0001e20000100800 */
[----:B-1----:R-:W-:-:S03]  /*2daa0*/  IADD3 R23, P0, PT, R68, R7, RZ ;  /* 0x0000000744177210 */ /* 0x002fc60007f1e0ff */
[----:B------:R-:W5:Y:S01]  /*2dab0*/  LDL.LU R31, [R1+0x3e8] ;  /* 0x0003e800011f7983 */ /* 0x000f620000300800 */
[----:B0-----:R-:W-:-:S03]  /*2dac0*/  LEA.HI.X.SX32 R24, R70, R6, 0x1, P5 ;  /* 0x0000000646187211 */ /* 0x001fc600028f0eff */
[----:B------:R-:W-:Y:S04]  /*2dad0*/  STL [R1+0xbc8], R23 ;  /* 0x000bc81701007387 */ /* 0x000fe80000100800 */
[----:B------:R-:W5:Y:S04]  /*2dae0*/  LDL.LU R70, [R1+0x498] ;  /* 0x0004980001467983 */ /* 0x000f680000300800 */
[----:B------:R0:W-:Y:S04]  /*2daf0*/  STL [R1+0xbbc], R24 ;  /* 0x000bbc1801007387 */ /* 0x0001e80000100800 */
[----:B------:R-:W5:Y:S01]  /*2db00*/  LDL.LU R35, [R1+0x3e4] ;  /* 0x0003e40001237983 */ /* 0x000f620000300800 */
[----:B0-----:R-:W-:-:S02]  /*2db10*/  LEA.HI.X.SX32 R24, R68, R6, 0x1, P0 ;  /* 0x0000000644187211 */ /* 0x001fc400000f0eff */
[----:B--2---:R-:W-:Y:S02]  /*2db20*/  SEL R76, R20, R30, !P3 ;  /* 0x0000001e144c7207 */ /* 0x004fe40005800000 */
[----:B---3--:R-:W-:-:S05]  /*2db30*/  IADD3 R23, P5, PT, R28, R7, RZ ;  /* 0x000000071c177210 */ /* 0x008fca0007fbe0ff */
[----:B------:R0:W-:Y:S04]  /*2db40*/  STL [R1+0xbd0], R23 ;  /* 0x000bd01701007387 */ /* 0x0001e80000100800 */
[----:B------:R-:W2:Y:S01]  /*2db50*/  LDL.LU R26, [R1+0x3f0] ;  /* 0x0003f000011a7983 */ /* 0x000ea20000300800 */
[----:B0-----:R-:W-:-:S03]  /*2db60*/  IADD3 R23, P0, PT, R67, R7, RZ ;  /* 0x0000000743177210 */ /* 0x001fc60007f1e0ff */
[----:B------:R0:W-:Y:S04]  /*2db70*/  STL [R1+0xbc4], R24 ;  /* 0x000bc41801007387 */ /* 0x0001e80000100800 */
[----:B------:R1:W-:Y:S04]  /*2db80*/  STL [R1+0xbd8], R23 ;  /* 0x000bd81701007387 */ /* 0x0003e80000100800 */
[----:B------:R-:W3:Y:S04]  /*2db90*/  LDL.LU R68, [R1+0x5f4] ;  /* 0x0005f40001447983 */ /* 0x000ee80000300800 */
[----:B------:R-:W3:Y:S01]  /*2dba0*/  LDL.LU R30, [R1+0x3ec] ;  /* 0x0003ec00011e7983 */ /* 0x000ee20000300800 */
[----:B0-----:R-:W-:-:S02]  /*2dbb0*/  LEA.HI.X.SX32 R24, R28, R6, 0x1, P5 ;  /* 0x000000061c187211 */ /* 0x001fc400028f0eff */
[----:B-1----:R-:W-:-:S03]  /*2dbc0*/  IADD3 R23, P5, PT, R66, R7, RZ ;  /* 0x0000000742177210 */ /* 0x002fc60007fbe0ff */
[----:B------:R0:W-:Y:S04]  /*2dbd0*/  STL [R1+0xbcc], R24 ;  /* 0x000bcc1801007387 */ /* 0x0001e80000100800 */
[----:B------:R-:W3:Y:S04]  /*2dbe0*/  LDL.LU R29, [R1+0x3fc] ;  /* 0x0003fc00011d7983 */ /* 0x000ee80000300800 */
[----:B------:R4:W-:Y:S01]  /*2dbf0*/  STL [R1+0xbe0], R23 ;  /* 0x000be01701007387 */ /* 0x0009e20000100800 */
[----:B0-----:R-:W-:-:S03]  /*2dc00*/  LEA.HI.X.SX32 R24, R67, R6, 0x1, P0 ;  /* 0x0000000643187211 */ /* 0x001fc600000f0eff */
[----:B------:R-:W3:Y:S04]  /*2dc10*/  LDL.LU R67, [R1+0x470] ;  /* 0x0004700001437983 */ /* 0x000ee80000300800 */
[----:B------:R0:W-:Y:S01]  /*2dc20*/  STL [R1+0xbd4], R24 ;  /* 0x000bd41801007387 */ /* 0x0001e20000100800 */
[----:B----4-:R-:W-:-:S05]  /*2dc30*/  IADD3 R23, P0, PT, R27, R7, RZ ;  /* 0x000000071b177210 */ /* 0x010fca0007f1e0ff */
[----:B------:R1:W-:Y:S04]  /*2dc40*/  STL [R1+0xbe8], R23 ;  /* 0x000be81701007387 */ /* 0x0003e80000100800 */
[----:B0-----:R-:W4:Y:S01]  /*2dc50*/  LDL.LU R24, [R1+0x3f8] ;  /* 0x0003f80001187983 */ /* 0x001f220000300800 */
[----:B------:R-:W-:-:S03]  /*2dc60*/  LEA.HI.X.SX32 R34, R66, R6, 0x1, P5 ;  /* 0x0000000642227211 */ /* 0x000fc600028f0eff */
[----:B------:R-:W4:Y:S04]  /*2dc70*/  LDL.LU R28, [R1+0x40c] ;  /* 0x00040c00011c7983 */ /* 0x000f280000300800 */
[----:B------:R0:W-:Y:S04]  /*2dc80*/  STL [R1+0xbdc], R34 ;  /* 0x000bdc2201007387 */ /* 0x0001e80000100800 */
[----:B------:R-:W4:Y:S01]  /*2dc90*/  LDL.LU R66, [R1+0x464] ;  /* 0x0004640001427983 */ /* 0x000f220000300800 */
[----:B-1----:R-:W-:Y:S02]  /*2dca0*/  IADD3 R23, P5, PT, R33, R7, RZ ;  /* 0x0000000721177210 */ /* 0x002fe40007fbe0ff */
[----:B0-----:R-:W-:-:S03]  /*2dcb0*/  LEA.HI.X.SX32 R34, R27, R6, 0x1, P0 ;  /* 0x000000061b227211 */ /* 0x001fc600000f0eff */
[----:B------:R0:W-:Y:S04]  /*2dcc0*/  STL [R1+0xbf0], R23 ;  /* 0x000bf01701007387 */ /* 0x0001e80000100800 */
[----:B------:R-:W4:Y:S01]  /*2dcd0*/  LDL.LU R27, [R1+0x404] ;  /* 0x00040400011b7983 */ /* 0x000f220000300800 */
[----:B0-----:R-:W-:-:S03]  /*2dce0*/  IADD3 R23, P0, PT, R25, R7, RZ ;  /* 0x0000000719177210 */ /* 0x001fc60007f1e0ff */
[----:B------:R0:W-:Y:S01]  /*2dcf0*/  STL [R1+0xbe4], R34 ;  /* 0x000be42201007387 */ /* 0x0001e20000100800 */
[----:B------:R-:W-:-:S03]  /*2dd00*/  LEA.HI.X.SX32 R33, R33, R6, 0x1, P5 ;  /* 0x0000000621217211 */ /* 0x000fc600028f0eff */
[----:B------:R-:W-:Y:S04]  /*2dd10*/  STL [R1+0xbf8], R23 ;  /* 0x000bf81701007387 */ /* 0x000fe80000100800 */
[----:B0-----:R-:W4:Y:S04]  /*2dd20*/  LDL.LU R34, [R1+0x414] ;  /* 0x0004140001227983 */ /* 0x001f280000300800 */
[----:B------:R0:W-:Y:S04]  /*2dd30*/  STL [R1+0xbec], R33 ;  /* 0x000bec2101007387 */ /* 0x0001e80000100800 */
[----:B0-----:R-:W4:Y:S01]  /*2dd40*/  LDL.LU R33, [R1+0x410] ;  /* 0x0004100001217983 */ /* 0x001f220000300800 */
[----:B------:R-:W-:-:S02]  /*2dd50*/  LEA.HI.X.SX32 R25, R25, R6, 0x1, P0 ;  /* 0x0000000619197211 */ /* 0x000fc400000f0eff */
[----:B-----5:R-:W-:-:S05]  /*2dd60*/  IADD3 R23, P5, PT, R32, R7, RZ ;  /* 0x0000000720177210 */ /* 0x020fca0007fbe0ff */
[----:B------:R0:W-:Y:S01]  /*2dd70*/  STL [R1+0xc00], R23 ;  /* 0x000c001701007387 */ /* 0x0001e20000100800 */
[----:B------:R-:W-:-:S03]  /*2dd80*/  LEA.HI.X.SX32 R32, R32, R6, 0x1, P5 ;  /* 0x0000000620207211 */ /* 0x000fc600028f0eff */
[----:B------:R1:W-:Y:S01]  /*2dd90*/  STL [R1+0xbf4], R25 ;  /* 0x000bf41901007387 */ /* 0x0003e20000100800 */
[----:B0-----:R-:W-:-:S03]  /*2dda0*/  IADD3 R23, P0, PT, R31, R7, RZ ;  /* 0x000000071f177210 */ /* 0x001fc60007f1e0ff */
[----:B-1----:R-:W5:Y:S04]  /*2ddb0*/  LDL.LU R25, [R1+0x41c] ;  /* 0x00041c0001197983 */ /* 0x002f680000300800 */
[----:B------:R0:W-:Y:S04]  /*2ddc0*/  STL [R1+0xc08], R23 ;  /* 0x000c081701007387 */ /* 0x0001e80000100800 */
[----:B------:R1:W-:Y:S01]  /*2ddd0*/  STL [R1+0xbfc], R32 ;  /* 0x000bfc2001007387 */ /* 0x0003e20000100800 */
[----:B------:R-:W-:Y:S02]  /*2dde0*/  LEA.HI.X.SX32 R31, R31, R6, 0x1, P0 ;  /* 0x000000061f1f7211 */ /* 0x000fe400000f0eff */
[-C--:B0-----:R-:W-:Y:S01]  /*2ddf0*/  IADD3 R23, P5, PT, R35, R7.reuse, RZ ;  /* 0x0000000723177210 */ /* 0x081fe20007fbe0ff */
[----:B-1----:R-:W5:Y:S04]  /*2de00*/  LDL.LU R32, [R1+0x418] ;  /* 0x0004180001207983 */ /* 0x002f680000300800 */
[----:B------:R-:W-:Y:S04]  /*2de10*/  STL [R1+0xc10], R23 ;  /* 0x000c101701007387 */ /* 0x000fe80000100800 */
[----:B------:R0:W-:Y:S04]  /*2de20*/  STL [R1+0xc04], R31 ;  /* 0x000c041f01007387 */ /* 0x0001e80000100800 */
[----:B0-----:R-:W5:Y:S01]  /*2de30*/  LDL.LU R31, [R1+0x424] ;  /* 0x00042400011f7983 */ /* 0x001f620000300800 */
[----:B--2---:R-:W-:-:S05]  /*2de40*/  IADD3 R23, P0, PT, R26, R7, RZ ;  /* 0x000000071a177210 */ /* 0x004fca0007f1e0ff */
[----:B------:R0:W-:Y:S02]  /*2de50*/  STL [R1+0xc18], R23 ;  /* 0x000c181701007387 */ /* 0x0001e40000100800 */
[----:B0-----:R-:W-:Y:S02]  /*2de60*/  LEA.HI.X.SX32 R23, R35, R6, 0x1, P5 ;  /* 0x0000000623177211 */ /* 0x001fe400028f0eff */
[----:B---3--:R-:W-:-:S03]  /*2de70*/  IADD3 R36, P5, PT, R30, R7, RZ ;  /* 0x000000071e247210 */ /* 0x008fc60007fbe0ff */
[----:B------:R0:W-:Y:S01]  /*2de80*/  STL [R1+0xc0c], R23 ;  /* 0x000c0c1701007387 */ /* 0x0001e20000100800 */
[----:B------:R-:W-:-:S03]  /*2de90*/  LEA.HI.X.SX32 R35, R26, R6, 0x1, P0 ;  /* 0x000000061a237211 */ /* 0x000fc600000f0eff */
[----:B------:R-:W-:Y:S04]  /*2dea0*/  STL [R1+0xc20], R36 ;  /* 0x000c202401007387 */ /* 0x000fe80000100800 */
[----:B------:R-:W2:Y:S01]  /*2deb0*/  LDL.LU R26, [R1+0x420] ;  /* 0x00042000011a7983 */ /* 0x000ea20000300800 */
[----:B0-----:R-:W-:-:S03]  /*2dec0*/  IADD3 R23, P0, PT, R29, R7, RZ ;  /* 0x000000071d177210 */ /* 0x001fc60007f1e0ff */
[----:B------:R-:W-:Y:S04]  /*2ded0*/  STL [R1+0xc14], R35 ;  /* 0x000c142301007387 */ /* 0x000fe80000100800 */
[----:B------:R0:W-:Y:S01]  /*2dee0*/  STL [R1+0xc28], R23 ;  /* 0x000c281701007387 */ /* 0x0001e20000100800 */
[-C--:B------:R-:W-:Y:S02]  /*2def0*/  LEA.HI.X.SX32 R29, R29, R6.reuse, 0x1, P0 ;  /* 0x000000061d1d7211 */ /* 0x080fe400000f0eff */
[----:B0-----:R-:W-:Y:S02]  /*2df00*/  LEA.HI.X.SX32 R23, R30, R6, 0x1, P5 ;  /* 0x000000061e177211 */ /* 0x001fe400028f0eff */
[----:B------:R-:W3:Y:S04]  /*2df10*/  LDL.LU R30, [R1+0x43c] ;  /* 0x00043c00011e7983 */ /* 0x000ee80000300800 */
[----:B------:R0:W-:Y:S01]  /*2df20*/  STL [R1+0xc1c], R23 ;  /* 0x000c1c1701007387 */ /* 0x0001e20000100800 */
[----:B----4-:R-:W-:-:S05]  /*2df30*/  IADD3 R35, P5, PT, R24, R7, RZ ;  /* 0x0000000718237210 */ /* 0x010fca0007fbe0ff */
[----:B------:R-:W-:Y:S04]  /*2df40*/  STL [R1+0xc30], R35 ;  /* 0x000c302301007387 */ /* 0x000fe80000100800 */
[----:B------:R1:W-:Y:S01]  /*2df50*/  STL [R1+0xc24], R29 ;  /* 0x000c241d01007387 */ /* 0x0003e20000100800 */
[----:B0-----:R-:W-:-:S03]  /*2df60*/  IADD3 R23, P0, PT, R28, R7, RZ ;  /* 0x000000071c177210 */ /* 0x001fc60007f1e0ff */
[----:B-1----:R-:W4:Y:S01]  /*2df70*/  LDL.LU R29, [R1+0x438] ;  /* 0x00043800011d7983 */ /* 0x002f220000300800 */
[-C--:B------:R-:W-:Y:S02]  /*2df80*/  LEA.HI.X.SX32 R35, R24, R6.reuse, 0x1, P5 ;  /* 0x0000000618237211 */ /* 0x080fe400028f0eff */
[----:B------:R-:W-:Y:S01]  /*2df90*/  LEA.HI.X.SX32 R24, R28, R6, 0x1, P0 ;  /* 0x000000061c187211 */ /* 0x000fe200000f0eff */
[----:B------:R0:W-:Y:S04]  /*2dfa0*/  STL [R1+0xc38], R23 ;  /* 0x000c381701007387 */ /* 0x0001e80000100800 */
[----:B------:R-:W-:Y:S04]  /*2dfb0*/  STL [R1+0xc2c], R35 ;  /* 0x000c2c2301007387 */ /* 0x000fe80000100800 */
[----:B------:R-:W4:Y:S01]  /*2dfc0*/  LDL.LU R28, [R1+0x444] ;  /* 0x00044400011c7983 */ /* 0x000f220000300800 */
[----:B0-----:R-:W-:-:S05]  /*2dfd0*/  IADD3 R23, P5, PT, R27, R7, RZ ;  /* 0x000000071b177210 */ /* 0x001fca0007fbe0ff */
[----:B------:R0:W-:Y:S04]  /*2dfe0*/  STL [R1+0xc40], R23 ;  /* 0x000c401701007387 */ /* 0x0001e80000100800 */
[----:B------:R1:W-:Y:S01]  /*2dff0*/  STL [R1+0xc34], R24 ;  /* 0x000c341801007387 */ /* 0x0003e20000100800 */
[----:B0-----:R-:W-:Y:S02]  /*2e000*/  IADD3 R23, P0, PT, R34, R7, RZ ;  /* 0x0000000722177210 */ /* 0x001fe40007f1e0ff */
[----:B-1----:R-:W-:-:S03]  /*2e010*/  LEA.HI.X.SX32 R24, R27, R6, 0x1, P5 ;  /* 0x000000061b187211 */ /* 0x002fc600028f0eff */
[----:B------:R0:W-:Y:S04]  /*2e020*/  STL [R1+0xc48], R23 ;  /* 0x000c481701007387 */ /* 0x0001e80000100800 */
[----:B------:R-:W4:Y:S01]  /*2e030*/  LDL.LU R27, [R1+0x440] ;  /* 0x00044000011b7983 */ /* 0x000f220000300800 */
[----:B0-----:R-:W-:-:S03]  /*2e040*/  IADD3 R23, P5, PT, R33, R7, RZ ;  /* 0x0000000721177210 */ /* 0x001fc60007fbe0ff */
[----:B------:R-:W-:Y:S04]  /*2e050*/  STL [R1+0xc3c], R24 ;  /* 0x000c3c1801007387 */ /* 0x000fe80000100800 */
[----:B------:R0:W-:Y:S04]  /*2e060*/  STL [R1+0xc50], R23 ;  /* 0x000c501701007387 */ /* 0x0001e80000100800 */
[----:B0-----:R-:W4:Y:S01]  /*2e070*/  LDL.LU R23, [R1+0x44c] ;  /* 0x00044c0001177983 */ /* 0x001f220000300800 */
[-C--:B------:R-:W-:Y:S02]  /*2e080*/  LEA.HI.X.SX32 R34, R34, R6.reuse, 0x1, P0 ;  /* 0x0000000622227211 */ /* 0x080fe400000f0eff */
[----:B------:R-:W-:-:S03]  /*2e090*/  LEA.HI.X.SX32 R33, R33, R6, 0x1, P5 ;  /* 0x0000000621217211 */ /* 0x000fc600028f0eff */
[----:B------:R-:W-:Y:S01]  /*2e0a0*/  STL [R1+0xc44], R34 ;  /* 0x000c442201007387 */ /* 0x000fe20000100800 */
[----:B-----5:R-:W-:-:S05]  /*2e0b0*/  IADD3 R24, P0, PT, R25, R7, RZ ;  /* 0x0000000719187210 */ /* 0x020fca0007f1e0ff */
[----:B------:R0:W-:Y:S01]  /*2e0c0*/  STL [R1+0xc58], R24 ;  /* 0x000c581801007387 */ /* 0x0001e20000100800 */
[----:B------:R-:W-:-:S03]  /*2e0d0*/  LEA.HI.X.SX32 R25, R25, R6, 0x1, P0 ;  /* 0x0000000619197211 */ /* 0x000fc600000f0eff */
[----:B------:R-:W-:Y:S04]  /*2e0e0*/  STL [R1+0xc4c], R33 ;  /* 0x000c4c2101007387 */ /* 0x000fe80000100800 */
[----:B------:R-:W5:Y:S01]  /*2e0f0*/  LDL.LU R36, [R1+0x448] ;  /* 0x0004480001247983 */ /* 0x000f620000300800 */
[----:B0-----:R-:W-:-:S05]  /*2e100*/  IADD3 R24, P5, PT, R32, R7, RZ ;  /* 0x0000000720187210 */ /* 0x001fca0007fbe0ff */
[----:B------:R0:W-:Y:S04]  /*2e110*/  STL [R1+0xc60], R24 ;  /* 0x000c601801007387 */ /* 0x0001e80000100800 */
[----:B------:R1:W-:Y:S04]  /*2e120*/  STL [R1+0xc54], R25 ;  /* 0x000c541901007387 */ /* 0x0003e80000100800 */
[----:B------:R-:W5:Y:S01]  /*2e130*/  LDL.LU R35, [R1+0x454] ;  /* 0x0004540001237983 */ /* 0x000f620000300800 */
[----:B0-----:R-:W-:Y:S02]  /*2e140*/  IADD3 R24, P0, PT, R31, R7, RZ ;  /* 0x000000071f187210 */ /* 0x001fe40007f1e0ff */
[----:B-1----:R-:W-:-:S03]  /*2e150*/  LEA.HI.X.SX32 R25, R32, R6, 0x1, P5 ;  /* 0x0000000620197211 */ /* 0x002fc600028f0eff */
[----:B------:R0:W-:Y:S04]  /*2e160*/  STL [R1+0xc68], R24 ;  /* 0x000c681801007387 */ /* 0x0001e80000100800 */
[----:B0-----:R-:W5:Y:S04]  /*2e170*/  LDL.LU R24, [R1+0x450] ;  /* 0x0004500001187983 */ /* 0x001f680000300800 */
[----:B------:R0:W-:Y:S04]  /*2e180*/  STL [R1+0xc5c], R25 ;  /* 0x000c5c1901007387 */ /* 0x0001e80000100800 */
[----:B------:R-:W5:Y:S01]  /*2e190*/  LDL.LU R34, [R1+0x45c] ;  /* 0x00045c0001227983 */ /* 0x000f620000300800 */
[----:B0-----:R-:W-:-:S02]  /*2e1a0*/  LEA.HI.X.SX32 R25, R31, R6, 0x1, P0 ;  /* 0x000000061f197211 */ /* 0x001fc400000f0eff */
[----:B--2---:R-:W-:-:S05]  /*2e1b0*/  IADD3 R32, P5, PT, R26, R7, RZ ;  /* 0x000000071a207210 */ /* 0x004fca0007fbe0ff */
[----:B------:R-:W-:Y:S04]  /*2e1c0*/  STL [R1+0xc70], R32 ;  /* 0x000c702001007387 */ /* 0x000fe80000100800 */
[----:B------:R-:W2:Y:S04]  /*2e1d0*/  LDL.LU R33, [R1+0x458] ;  /* 0x0004580001217983 */ /* 0x000ea80000300800 */
[----:B------:R0:W-:Y:S01]  /*2e1e0*/  STL [R1+0xc64], R25 ;  /* 0x000c641901007387 */ /* 0x0001e20000100800 */
[----:B---3--:R-:W-:-:S03]  /*2e1f0*/  IADD3 R31, P0, PT, R30, R7, RZ ;  /* 0x000000071e1f7210 */ /* 0x008fc60007f1e0ff */
[----:B0-----:R-:W3:Y:S01]  /*2e200*/  LDL.LU R25, [R1+0xcc4] ;  /* 0x000cc40001197983 */ /* 0x001ee20000300800 */
[----:B------:R-:W-:-:S03]  /*2e210*/  LEA.HI.X.SX32 R26, R26, R6, 0x1, P5 ;  /* 0x000000061a1a7211 */ /* 0x000fc600028f0eff */
[----:B------:R-:W-:Y:S04]  /*2e220*/  STL [R1+0xc78], R31 ;  /* 0x000c781f01007387 */ /* 0x000fe80000100800 */
[----:B------:R-:W3:Y:S04]  /*2e230*/  LDL.LU R32, [R1+0xccc] ;  /* 0x000ccc0001207983 */ /* 0x000ee80000300800 */
[----:B------:R0:W-:Y:S02]  /*2e240*/  STL [R1+0xc6c], R26 ;  /* 0x000c6c1a01007387 */ /* 0x0001e40000100800 */
[----:B0-----:R-:W-:-:S02]  /*2e250*/  LEA.HI.X.SX32 R26, R30, R6, 0x1, P0 ;  /* 0x000000061e1a7211 */ /* 0x001fc400000f0eff */
[----:B----4-:R-:W-:-:S05]  /*2e260*/  IADD3 R31, P5, PT, R29, R7, RZ ;  /* 0x000000071d1f7210 */ /* 0x010fca0007fbe0ff */
[----:B------:R0:W-:Y:S04]  /*2e270*/  STL [R1+0xc80], R31 ;  /* 0x000c801f01007387 */ /* 0x0001e80000100800 */
[----:B0-----:R-:W4:Y:S01]  /*2e280*/  LDL.LU R31, [R1+0xcd4] ;  /* 0x000cd400011f7983 */ /* 0x001f220000300800 */
[----:B------:R-:W-:-:S03]  /*2e290*/  IADD3 R30, P0, PT, R28, R7, RZ ;  /* 0x000000071c1e7210 */ /* 0x000fc60007f1e0ff */
[----:B------:R0:W-:Y:S01]  /*2e2a0*/  STL [R1+0xc74], R26 ;  /* 0x000c741a01007387 */ /* 0x0001e20000100800 */
[----:B------:R-:W-:-:S03]  /*2e2b0*/  LEA.HI.X.SX32 R29, R29, R6, 0x1, P5 ;  /* 0x000000061d1d7211 */ /* 0x000fc600028f0eff */
[----:B0-----:R-:W4:Y:S04]  /*2e2c0*/  LDL.LU R26, [R1+0xcdc] ;  /* 0x000cdc00011a7983 */ /* 0x001f280000300800 */
[----:B------:R0:W-:Y:S04]  /*2e2d0*/  STL [R1+0xc88], R30 ;  /* 0x000c881e01007387 */ /* 0x0001e80000100800 */
[----:B0-----:R-:W4:Y:S01]  /*2e2e0*/  LDL.LU R30, [R1+0xce4] ;  /* 0x000ce400011e7983 */ /* 0x001f220000300800 */
[----:B------:R-:W-:-:S03]  /*2e2f0*/  IADD3 R37, P5, PT, R27, R7, RZ ;  /* 0x000000071b257210 */ /* 0x000fc60007fbe0ff */
[----:B------:R0:W-:Y:S02]  /*2e300*/  STL [R1+0xc7c], R29 ;  /* 0x000c7c1d01007387 */ /* 0x0001e40000100800 */
[----:B0-----:R-:W-:Y:S02]  /*2e310*/  LEA.HI.X.SX32 R29, R28, R6, 0x1, P0 ;  /* 0x000000061c1d7211 */ /* 0x001fe400000f0eff */
[----:B------:R-:W4:Y:S04]  /*2e320*/  LDL.LU R28, [R1+0xcec] ;  /* 0x000cec00011c7983 */ /* 0x000f280000300800 */
[----:B------:R0:W-:Y:S04]  /*2e330*/  STL [R1+0xc90], R37 ;  /* 0x000c902501007387 */ /* 0x0001e80000100800 */
[----:B------:R1:W-:Y:S01]  /*2e340*/  STL [R1+0xc84], R29 ;  /* 0x000c841d01007387 */ /* 0x0003e20000100800 */
[----:B0-----:R-:W-:-:S03]  /*2e350*/  IADD3 R37, P0, PT, R23, R7, RZ ;  /* 0x0000000717257210 */ /* 0x001fc60007f1e0ff */
[----:B-1----:R-:W4:Y:S04]  /*2e360*/  LDL.LU R29, [R1+0xcf4] ;  /* 0x000cf400011d7983 */ /* 0x002f280000300800 */
[----:B------:R0:W-:Y:S02]  /*2e370*/  STL [R1+0xc98], R37 ;  /* 0x000c982501007387 */ /* 0x0001e40000100800 */
[-C--:B0-----:R-:W-:Y:S02]  /*2e380*/  LEA.HI.X.SX32 R37, R27, R6.reuse, 0x1, P5 ;  /* 0x000000061b257211 */ /* 0x081fe400028f0eff */
[----:B------:R-:W4:Y:S01]  /*2e390*/  LDL.LU R27, [R1+0xcfc] ;  /* 0x000cfc00011b7983 */ /* 0x000f220000300800 */
[----:B------:R-:W-:-:S03]  /*2e3a0*/  LEA.HI.X.SX32 R23, R23, R6, 0x1, P0 ;  /* 0x0000000617177211 */ /* 0x000fc600000f0eff */
[----:B------:R5:W-:Y:S02]  /*2e3b0*/  STL [R1+0xc8c], R37 ;  /* 0x000c8c2501007387 */ /* 0x000be40000100800 */
[----:B-----5:R-:W-:-:S05]  /*2e3c0*/  IADD3 R37, P5, PT, R36, R7, RZ ;  /* 0x0000000724257210 */ /* 0x020fca0007fbe0ff */
        /* <DEDUP_REMOVED lines=19> */
[----:B--2---:R-:W-:-:S05]  /*2e500*/  IADD3 R24, P5, PT, R33, R7, RZ ;  /* 0x0000000721187210 */ /* 0x004fca0007fbe0ff */
[----:B------:R0:W-:Y:S01]  /*2e510*/  STL [R1+0xcc0], R24 ;  /* 0x000cc01801007387 */ /* 0x0001e20000100800 */
[----:B------:R-:W-:-:S03]  /*2e520*/  LEA.HI.X.SX32 R33, R33, R6, 0x1, P5 ;  /* 0x0000000621217211 */ /* 0x000fc600028f0eff */
[----:B0-----:R-:W2:Y:S04]  /*2e530*/  LDL.LU R24, [R1+0x1d30] ;  /* 0x001d300001187983 */ /* 0x001ea80000300800 */
[----:B------:R3:W-:Y:S02]  /*2e540*/  STL [R1+0xcb4], R34 ;  /* 0x000cb42201007387 */ /* 0x0007e40000100800 */
[----:B---3--:R-:W-:-:S05]  /*2e550*/  IADD3 R34, P0, PT, R25, R7, RZ ;  /* 0x0000000719227210 */ /* 0x008fca0007f1e0ff */
[----:B------:R0:W-:Y:S01]  /*2e560*/  STL [R1+0xcc8], R34 ;  /* 0x000cc82201007387 */ /* 0x0001e20000100800 */
[----:B------:R-:W-:-:S03]  /*2e570*/  LEA.HI.X.SX32 R25, R25, R6, 0x1, P0 ;  /* 0x0000000619197211 */ /* 0x000fc600000f0eff */
[----:B0-----:R-:W3:Y:S04]  /*2e580*/  LDL.LU R34, [R1+0x1d2c] ;  /* 0x001d2c0001227983 */ /* 0x001ee80000300800 */
[----:B------:R0:W-:Y:S02]  /*2e590*/  STL [R1+0xcbc], R33 ;  /* 0x000cbc2101007387 */ /* 0x0001e40000100800 */
[----:B0-----:R-:W-:-:S05]  /*2e5a0*/  IADD3 R33, P5, PT, R32, R7, RZ ;  /* 0x0000000720217210 */ /* 0x001fca0007fbe0ff */
[----:B------:R0:W-:Y:S01]  /*2e5b0*/  STL [R1+0xcd0], R33 ;  /* 0x000cd02101007387 */ /* 0x0001e20000100800 */
[----:B------:R-:W-:-:S03]  /*2e5c0*/  LEA.HI.X.SX32 R32, R32, R6, 0x1, P5 ;  /* 0x0000000620207211 */ /* 0x000fc600028f0eff */
[----:B0-----:R-:W2:Y:S04]  /*2e5d0*/  LDL.LU R33, [R1+0x1d28] ;  /* 0x001d280001217983 */ /* 0x001ea80000300800 */
[----:B------:R4:W-:Y:S02]  /*2e5e0*/  STL [R1+0xcc4], R25 ;  /* 0x000cc41901007387 */ /* 0x0009e40000100800 */
[----:B----4-:R-:W-:-:S05]  /*2e5f0*/  IADD3 R25, P0, PT, R31, R7, RZ ;  /* 0x000000071f197210 */ /* 0x010fca0007f1e0ff */
[----:B------:R0:W-:Y:S01]  /*2e600*/  STL [R1+0xcd8], R25 ;  /* 0x000cd81901007387 */ /* 0x0001e20000100800 */
[----:B------:R-:W-:-:S03]  /*2e610*/  LEA.HI.X.SX32 R31, R31, R6, 0x1, P0 ;  /* 0x000000061f1f7211 */ /* 0x000fc600000f0eff */
[----:B0-----:R-:W4:Y:S04]  /*2e620*/  LDL.LU R25, [R1+0x1d24] ;  /* 0x001d240001197983 */ /* 0x001f280000300800 */
[----:B------:R0:W-:Y:S02]  /*2e630*/  STL [R1+0xccc], R32 ;  /* 0x000ccc2001007387 */ /* 0x0001e40000100800 */
[----:B0-----:R-:W-:-:S05]  /*2e640*/  IADD3 R32, P5, PT, R26, R7, RZ ;  /* 0x000000071a207210 */ /* 0x001fca0007fbe0ff */
[----:B------:R0:W-:Y:S01]  /*2e650*/  STL [R1+0xce0], R32 ;  /* 0x000ce02001007387 */ /* 0x0001e20000100800 */
[----:B------:R-:W-:-:S03]  /*2e660*/  LEA.HI.X.SX32 R26, R26, R6, 0x1, P5 ;  /* 0x000000061a1a7211 */ /* 0x000fc600028f0eff */
[----:B0-----:R-:W2:Y:S04]  /*2e670*/  LDL.LU R32, [R1+0x1d20] ;  /* 0x001d200001207983 */ /* 0x001ea80000300800 */
        /* <DEDUP_REMOVED lines=12> */
[----:B------:R0:W-:Y:S04]  /*2e740*/  STL [R1+0xcf8], R30 ;  /* 0x000cf81e01007387 */ /* 0x0001e80000100800 */
[----:B0-----:R-:W2:Y:S04]  /*2e750*/  LDL.LU R30, [R1+0x1d14] ;  /* 0x001d1400011e7983 */ /* 0x001ea80000300800 */
[----:B------:R0:W-:Y:S02]  /*2e760*/  STL [R1+0xcec], R28 ;  /* 0x000cec1c01007387 */ /* 0x0001e40000100800 */
[----:B0-----:R-:W-:-:S05]  /*2e770*/  IADD3 R28, P5, PT, R27, R7, RZ ;  /* 0x000000071b1c7210 */ /* 0x001fca0007fbe0ff */
[----:B------:R0:W-:Y:S04]  /*2e780*/  STL [R1+0xd00], R28 ;  /* 0x000d001c01007387 */ /* 0x0001e80000100800 */
[----:B0-----:R-:W2:Y:S01]  /*2e790*/  LDL.LU R28, [R1+0x1d10] ;  /* 0x001d1000011c7983 */ /* 0x001ea20000300800 */
[----:B------:R-:W-:-:S05]  /*2e7a0*/  LEA.HI.X.SX32 R29, R29, R6, 0x1, P0 ;  /* 0x000000061d1d7211 */ /* 0x000fca00000f0eff */
[----:B------:R2:W-:Y:S02]  /*2e7b0*/  STL [R1+0xcf4], R29 ;  /* 0x000cf41d01007387 */ /* 0x0005e40000100800 */
[----:B--2---:R-:W-:-:S05]  /*2e7c0*/  IADD3 R29, P0, PT, R28, R7, RZ ;  /* 0x000000071c1d7210 */ /* 0x004fca0007f1e0ff */
[----:B------:R0:W-:Y:S04]  /*2e7d0*/  STL [R1+0xd08], R29 ;  /* 0x000d081d01007387 */ /* 0x0001e80000100800 */
[----:B0-----:R-:W2:Y:S01]  /*2e7e0*/  LDL.LU R29, [R1+0x1d0c] ;  /* 0x001d0c00011d7983 */ /* 0x001ea20000300800 */
[-C--:B------:R-:W-:Y:S02]  /*2e7f0*/  LEA.HI.X.SX32 R27, R27, R6.reuse, 0x1, P5 ;  /* 0x000000061b1b7211 */ /* 0x080fe400028f0eff */
[----:B------:R-:W-:-:S03]  /*2e800*/  LEA.HI.X.SX32 R28, R28, R6, 0x1, P0 ;  /* 0x000000061c1c7211 */ /* 0x000fc600000f0eff */
[----:B------:R2:W-:Y:S01]  /*2e810*/  STL [R1+0xcfc], R27 ;  /* 0x000cfc1b01007387 */ /* 0x0005e20000100800 */
[----:B------:R-:W-:Y:S02]  /*2e820*/  IMAD R3, R3, UR7, RZ ;  /* 0x0000000703037c24 */ /* 0x000fe4000f8e02ff */
[----:B------:R-:W-:Y:S02]  /*2e830*/  IMAD R4, R4, UR16, RZ ;  /* 0x0000001004047c24 */ /* 0x000fe4000f8e02ff */
[----:B------:R-:W-:Y:S02]  /*2e840*/  IMAD R10, R10, UR17, RZ ;  /* 0x000000110a0a7c24 */ /* 0x000fe4000f8e02ff */
[----:B------:R-:W-:Y:S02]  /*2e850*/  IMAD R11, R11, UR18, RZ ;  /* 0x000000120b0b7c24 */ /* 0x000fe4000f8e02ff */
[----:B------:R-:W-:Y:S02]  /*2e860*/  IMAD R12, R12, UR19, RZ ;  /* 0x000000130c0c7c24 */ /* 0x000fe4000f8e02ff */
[----:B------:R-:W-:-:S02]  /*2e870*/  IMAD R13, R13, UR28, RZ ;  /* 0x0000001c0d0d7c24 */ /* 0x000fc4000f8e02ff */
[----:B------:R-:W-:Y:S02]  /*2e880*/  IMAD R89, R89, UR29, RZ ;  /* 0x0000001d59597c24 */ /* 0x000fe4000f8e02ff */
[----:B------:R-:W-:Y:S02]  /*2e890*/  IMAD R92, R92, UR30, RZ ;  /* 0x0000001e5c5c7c24 */ /* 0x000fe4000f8e02ff */
[----:B------:R-:W-:Y:S02]  /*2e8a0*/  IMAD R93, R93, UR31, RZ ;  /* 0x0000001f5d5d7c24 */ /* 0x000fe4000f8e02ff */
[----:B------:R-:W-:Y:S01]  /*2e8b0*/  IMAD R52, R52, UR32, RZ ;  /* 0x0000002034347c24 */ /* 0x000fe2000f8e02ff */
[C---:B------:R-:W-:Y:S01]  /*2e8c0*/  SEL R54, R20.reuse, R54, !P3 ;  /* 0x0000003614367207 */ /* 0x040fe20005800000 */
[----:B------:R-:W-:Y:S01]  /*2e8d0*/  IMAD R53, R53, UR33, RZ ;  /* 0x0000002135357c24 */ /* 0x000fe2000f8e02ff */
[C---:B------:R-:W-:Y:S02]  /*2e8e0*/  SEL R55, R20.reuse, R55, !P3 ;  /* 0x0000003714377207 */ /* 0x040fe40005800000 */
[----:B------:R-:W-:Y:S01]  /*2e8f0*/  SEL R57, R20, R57, !P3 ;  /* 0x0000003914397207 */ /* 0x000fe20005800000 */
[----:B------:R-:W-:Y:S01]  /*2e900*/  IMAD R54, R54, UR34, RZ ;  /* 0x0000002236367c24 */ /* 0x000fe2000f8e02ff */
[C---:B------:R-:W-:Y:S01]  /*2e910*/  SEL R58, R20.reuse, R58, !P3 ;  /* 0x0000003a143a7207 */ /* 0x040fe20005800000 */
[----:B------:R-:W-:Y:S01]  /*2e920*/  IMAD R55, R55, UR35, RZ ;  /* 0x0000002337377c24 */ /* 0x000fe2000f8e02ff */
[C---:B------:R-:W-:Y:S01]  /*2e930*/  SEL R56, R20.reuse, R56, !P3 ;  /* 0x0000003814387207 */ /* 0x040fe20005800000 */
[----:B------:R-:W-:Y:S01]  /*2e940*/  IMAD R57, R57, UR36, RZ ;  /* 0x0000002439397c24 */ /* 0x000fe2000f8e02ff */
[----:B------:R-:W-:Y:S01]  /*2e950*/  SEL R61, R20, R61, !P3 ;  /* 0x0000003d143d7207 */ /* 0x000fe20005800000 */
[----:B------:R-:W-:-:S02]  /*2e960*/  IMAD R58, R58, UR37, RZ ;  /* 0x000000253a3a7c24 */ /* 0x000fc4000f8e02ff */
[----:B------:R-:W-:Y:S01]  /*2e970*/  IMAD R60, R60, UR38, RZ ;  /* 0x000000263c3c7c24 */ /* 0x000fe2000f8e02ff */
[C---:B------:R-:W-:Y:S02]  /*2e980*/  SEL R9, R20.reuse, R9, !P3 ;  /* 0x0000000914097207 */ /* 0x040fe40005800000 */
[C---:B--2---:R-:W-:Y:S02]  /*2e990*/  IADD3 R27, P5, PT, R29.reuse, R7, RZ ;  /* 0x000000071d1b7210 */ /* 0x044fe40007fbe0ff */
[C---:B------:R-:W-:Y:S02]  /*2e9a0*/  SEL R59, R20.reuse, R59, !P3 ;  /* 0x0000003b143b7207 */ /* 0x040fe40005800000 */
[C---:B------:R-:W-:Y:S01]  /*2e9b0*/  SEL R8, R20.reuse, R8, !P3 ;  /* 0x0000000814087207 */ /* 0x040fe20005800000 */
[----:B------:R0:W-:Y:S01]  /*2e9c0*/  STL [R1+0xd10], R27 ;  /* 0x000d101b01007387 */ /* 0x0001e20000100800 */
[----:B------:R-:W-:Y:S02]  /*2e9d0*/  LEA.HI.X.SX32 R29, R29, R6, 0x1, P5 ;  /* 0x000000061d1d7211 */ /* 0x000fe400028f0eff */
[----:B------:R-:W-:-:S02]  /*2e9e0*/  SEL R91, R20, R91, !P3 ;  /* 0x0000005b145b7207 */ /* 0x000fc40005800000 */
[C---:B------:R-:W-:Y:S02]  /*2e9f0*/  SEL R90, R20.reuse, R90, !P3 ;  /* 0x0000005a145a7207 */ /* 0x040fe40005800000 */
[C---:B------:R-:W-:Y:S02]  /*2ea00*/  SEL R87, R20.reuse, R87, !P3 ;  /* 0x0000005714577207 */ /* 0x040fe40005800000 */
[C---:B------:R-:W-:Y:S01]  /*2ea10*/  SEL R86, R20.reuse, R86, !P3 ;  /* 0x0000005614567207 */ /* 0x040fe20005800000 */
[----:B0-----:R-:W2:Y:S01]  /*2ea20*/  LDL.LU R27, [R1+0x1d08] ;  /* 0x001d0800011b7983 */ /* 0x001ea20000300800 */
[C---:B------:R-:W-:Y:S02]  /*2ea30*/  SEL R84, R20.reuse, R84, !P3 ;  /* 0x0000005414547207 */ /* 0x040fe40005800000 */
[C---:B------:R-:W-:Y:S01]  /*2ea40*/  SEL R83, R20.reuse, R83, !P3 ;  /* 0x0000005314537207 */ /* 0x040fe20005800000 */
[----:B------:R0:W-:Y:S01]  /*2ea50*/  STL [R1+0xd04], R28 ;  /* 0x000d041c01007387 */ /* 0x0001e20000100800 */
[----:B------:R-:W-:-:S02]  /*2ea60*/  SEL R81, R20, R81, !P3 ;  /* 0x0000005114517207 */ /* 0x000fc40005800000 */
[C---:B------:R-:W-:Y:S02]  /*2ea70*/  SEL R80, R20.reuse, R80, !P3 ;  /* 0x0000005014507207 */ /* 0x040fe40005800000 */
[C---:B------:R-:W-:Y:S02]  /*2ea80*/  SEL R78, R20.reuse, R78, !P3 ;  /* 0x0000004e144e7207 */ /* 0x040fe40005800000 */
[C---:B------:R-:W-:Y:S01]  /*2ea90*/  SEL R77, R20.reuse, R77, !P3 ;  /* 0x0000004d144d7207 */ /* 0x040fe20005800000 */
[----:B------:R-:W-:Y:S01]  /*2eaa0*/  IMAD R75, R75, UR52, RZ ;  /* 0x000000344b4b7c24 */ /* 0x000fe2000f8e02ff */
[----:B------:R-:W-:Y:S01]  /*2eab0*/  SEL R79, R20, R79, !P3 ;  /* 0x0000004f144f7207 */ /* 0x000fe20005800000 */
[----:B------:R-:W-:Y:S01]  /*2eac0*/  IMAD R74, R74, UR53, RZ ;  /* 0x000000354a4a7c24 */ /* 0x000fe2000f8e02ff */
[C---:B0-----:R-:W-:Y:S01]  /*2ead0*/  IADD3 R28, P0, PT, R30.reuse, R7, RZ ;  /* 0x000000071e1c7210 */ /* 0x041fe20007f1e0ff */
[----:B------:R-:W0:Y:S04]  /*2eae0*/  LDCU UR7, c[0x0][0x3b0] ;  /* 0x00007600ff0777ac */ /* 0x000e280008000800 */
[----:B------:R1:W-:Y:S01]  /*2eaf0*/  STL [R1+0xd18], R28 ;  /* 0x000d181c01007387 */ /* 0x0003e20000100800 */
[----:B------:R-:W-:Y:S01]  /*2eb00*/  LEA.HI.X.SX32 R30, R30, R6, 0x1, P0 ;  /* 0x000000061e1e7211 */ /* 0x000fe200000f0eff */
[----:B------:R-:W0:Y:S01]  /*2eb10*/  LDCU UR16, c[0x0][0x3b0] ;  /* 0x00007600ff1077ac */ /* 0x000e220008000800 */
[----:B------:R-:W-:-:S02]  /*2eb20*/  SEL R2, R20, R2, !P3 ;  /* 0x0000000214027207 */ /* 0x000fc40005800000 */
[----:B------:R-:W-:Y:S01]  /*2eb30*/  SEL R88, R20, R88, !P3 ;  /* 0x0000005814587207 */ /* 0x000fe20005800000 */
[----:B------:R-:W0:Y:S01]  /*2eb40*/  LDCU UR17, c[0x0][0x3b0] ;  /* 0x00007600ff1177ac */ /* 0x000e220008000800 */
[----:B-1----:R-:W2:Y:S04]  /*2eb50*/  LDL.LU R28, [R1+0x1d04] ;  /* 0x001d0400011c7983 */ /* 0x002ea80000300800 */
[----:B------:R1:W-:Y:S02]  /*2eb60*/  STL [R1+0xd0c], R29 ;  /* 0x000d0c1d01007387 */ /* 0x0003e40000100800 */
[----:B-1----:R-:W-:-:S05]  /*2eb70*/  IADD3 R29, P5, PT, R31, R7, RZ ;  /* 0x000000071f1d7210 */ /* 0x002fca0007fbe0ff */
[----:B------:R1:W-:Y:S01]  /*2eb80*/  STL [R1+0xd20], R29 ;  /* 0x000d201d01007387 */ /* 0x0003e20000100800 */
[----:B------:R-:W-:-:S03]  /*2eb90*/  LEA.HI.X.SX32 R31, R31, R6, 0x1, P5 ;  /* 0x000000061f1f7211 */ /* 0x000fc600028f0eff */
        /* <DEDUP_REMOVED lines=12> */
[----:B---3--:R-:W-:-:S05]  /*2ec60*/  IADD3 R32, P0, PT, R34, R7, RZ ;  /* 0x0000000722207210 */ /* 0x008fca0007f1e0ff */
[----:B------:R1:W-:Y:S01]  /*2ec70*/  STL [R1+0xd38], R32 ;  /* 0x000d382001007387 */ /* 0x0003e20000100800 */
[----:B------:R-:W-:-:S03]  /*2ec80*/  LEA.HI.X.SX32 R34, R34, R6, 0x1, P0 ;  /* 0x0000000622227211 */ /* 0x000fc600000f0eff */
[----:B-1----:R-:W3:Y:S04]  /*2ec90*/  LDL.LU R32, [R1+0x1cf4] ;  /* 0x001cf40001207983 */ /* 0x002ee80000300800 */
[----:B------:R5:W-:Y:S02]  /*2eca0*/  STL [R1+0xd2c], R33 ;  /* 0x000d2c2101007387 */ /* 0x000be40000100800 */
[----:B-----5:R-:W-:-:S05]  /*2ecb0*/  IADD3 R33, P5, PT, R35, R7, RZ ;  /* 0x0000000723217210 */ /* 0x020fca0007fbe0ff */
[----:B------:R1:W-:Y:S01]  /*2ecc0*/  STL [R1+0xd40], R33 ;  /* 0x000d402101007387 */ /* 0x0003e20000100800 */
[----:B------:R-:W-:-:S03]  /*2ecd0*/  LEA.HI.X.SX32 R35, R35, R6, 0x1, P5 ;  /* 0x0000000623237211 */ /* 0x000fc600028f0eff */
[----:B-1----:R-:W5:Y:S04]  /*2ece0*/  LDL.LU R33, [R1+0x1cf0] ;  /* 0x001cf00001217983 */ /* 0x002f680000300800 */
        /* <DEDUP_REMOVED lines=87> */
[----:B------:R1:W-:Y:S04]  /*2f260*/  STL [R1+0xdd0], R51 ;  /* 0x000dd03301007387 */ /* 0x0003e80000100800 */
[----:B-1----:R-:W2:Y:S04]  /*2f270*/  LDL.LU R51, [R1+0x1ca8] ;  /* 0x001ca80001337983 */ /* 0x002ea80000300800 */
[----:B------:R1:W-:Y:S02]  /*2f280*/  STL [R1+0xdc4], R3 ;  /* 0x000dc40301007387 */ /* 0x0003e40000100800 */
[----:B-1----:R-:W-:-:S05]  /*2f290*/  IADD3 R3, P0, PT, R10, R7, RZ ;  /* 0x000000070a037210 */ /* 0x002fca0007f1e0ff */
[----:B------:R1:W-:Y:S02]  /*2f2a0*/  STL [R1+0xdd8], R3 ;  /* 0x000dd80301007387 */ /* 0x0003e40000100800 */
[----:B-1----:R-:W-:Y:S02]  /*2f2b0*/  LEA.HI.X.SX32 R3, R4, R6, 0x1, P5 ;  /* 0x0000000604037211 */ /* 0x002fe400028f0eff */
[----:B------:R-:W-:-:S03]  /*2f2c0*/  IADD3 R4, P5, PT, R11, R7, RZ ;  /* 0x000000070b047210 */ /* 0x000fc60007fbe0ff */
[----:B------:R1:W-:Y:S04]  /*2f2d0*/  STL [R1+0xdcc], R3 ;  /* 0x000dcc0301007387 */ /* 0x0003e80000100800 */
[----:B------:R0:W-:Y:S01]  /*2f2e0*/  STL [R1+0xde0], R4 ;  /* 0x000de00401007387 */ /* 0x0001e20000100800 */
[----:B-1----:R-:W-:Y:S02]  /*2f2f0*/  LEA.HI.X.SX32 R3, R10, R6, 0x1, P0 ;  /* 0x000000060a037211 */ /* 0x002fe400000f0eff */
[----:B0-----:R-:W-:-:S03]  /*2f300*/  IADD3 R4, P0, PT, R12, R7, RZ ;  /* 0x000000070c047210 */ /* 0x001fc60007f1e0ff */
[----:B------:R0:W-:Y:S04]  /*2f310*/  STL [R1+0xdd4], R3 ;  /* 0x000dd40301007387 */ /* 0x0001e80000100800 */
[----:B------:R1:W-:Y:S01]  /*2f320*/  STL [R1+0xde8], R4 ;  /* 0x000de80401007387 */ /* 0x0003e20000100800 */
[-C--:B0-----:R-:W-:Y:S02]  /*2f330*/  LEA.HI.X.SX32 R3, R11, R6.reuse, 0x1, P5 ;  /* 0x000000060b037211 */ /* 0x081fe400028f0eff */
[-C--:B------:R-:W-:Y:S02]  /*2f340*/  IADD3 R10, P5, PT, R13, R7.reuse, RZ ;  /* 0x000000070d0a7210 */ /* 0x080fe40007fbe0ff */
[----:B-1----:R-:W-:Y:S01]  /*2f350*/  LEA.HI.X.SX32 R4, R12, R6, 0x1, P0 ;  /* 0x000000060c047211 */ /* 0x002fe200000f0eff */
[----:B------:R0:W-:Y:S04]  /*2f360*/  STL [R1+0xddc], R3 ;  /* 0x000ddc0301007387 */ /* 0x0001e80000100800 */
[----:B------:R-:W-:Y:S01]  /*2f370*/  STL [R1+0xdf0], R10 ;  /* 0x000df00a01007387 */ /* 0x000fe20000100800 */
[----:B0-----:R-:W-:-:S03]  /*2f380*/  IADD3 R3, P0, PT, R89, R7, RZ ;  /* 0x0000000759037210 */ /* 0x001fc60007f1e0ff */
        /* <DEDUP_REMOVED lines=8> */
[----:B0-----:R-:W-:-:S02]  /*2f410*/  IADD3 R4, P0, PT, R93, R7, RZ ;  /* 0x000000075d047210 */ /* 0x001fc40007f1e0ff */
[----:B-1----:R-:W-:-:S03]  /*2f420*/  LEA.HI.X.SX32 R3, R92, R6, 0x1, P5 ;  /* 0x000000065c037211 */ /* 0x002fc600028f0eff */
[----:B------:R0:W-:Y:S01]  /*2f430*/  STL [R1+0xe08], R4 ;  /* 0x000e080401007387 */ /* 0x0001e20000100800 */
[----:B------:R-:W-:-:S03]  /*2f440*/  IADD3 R10, P5, PT, R52, R7, RZ ;  /* 0x00000007340a7210 */ /* 0x000fc60007fbe0ff */
[----:B------:R1:W-:Y:S01]  /*2f450*/  STL [R1+0xdfc], R3 ;  /* 0x000dfc0301007387 */ /* 0x0003e20000100800 */
[----:B0-----:R-:W-:-:S03]  /*2f460*/  LEA.HI.X.SX32 R4, R93, R6, 0x1, P0 ;  /* 0x000000065d047211 */ /* 0x001fc600000f0eff */
[----:B------:R0:W-:Y:S01]  /*2f470*/  STL [R1+0xe10], R10 ;  /* 0x000e100a01007387 */ /* 0x0001e20000100800 */
[----:B-1----:R-:W-:-:S03]  /*2f480*/  IADD3 R3, P0, PT, R53, R7, RZ ;  /* 0x0000000735037210 */ /* 0x002fc60007f1e0ff */
[----:B------:R1:W-:Y:S04]  /*2f490*/  STL [R1+0xe04], R4 ;  /* 0x000e040401007387 */ /* 0x0003e80000100800 */
[----:B------:R3:W-:Y:S01]  /*2f4a0*/  STL [R1+0xe18], R3 ;  /* 0x000e180301007387 */ /* 0x0007e20000100800 */
[----:B0-----:R-:W-:-:S03]  /*2f4b0*/  LEA.HI.X.SX32 R10, R52, R6, 0x1, P5 ;  /* 0x00000006340a7211 */ /* 0x001fc600028f0eff */
[----:B------:R-:W2:Y:S01]  /*2f4c0*/  LDL.LU R52, [R1+0x1ca4] ;  /* 0x001ca40001347983 */ /* 0x000ea20000300800 */
[-C--:B-1----:R-:W-:Y:S02]  /*2f4d0*/  LEA.HI.X.SX32 R4, R53, R6.reuse, 0x1, P0 ;  /* 0x0000000635047211 */ /* 0x082fe400000f0eff */
[C---:B---3--:R-:W-:Y:S01]  /*2f4e0*/  IADD3 R3, P5, PT, R54.reuse, R7, RZ ;  /* 0x0000000736037210 */ /* 0x048fe20007fbe0ff */
[----:B------:R0:W-:Y:S04]  /*2f4f0*/  STL [R1+0xe0c], R10 ;  /* 0x000e0c0a01007387 */ /* 0x0001e80000100800 */
[----:B------:R-:W3:Y:S04]  /*2f500*/  LDL.LU R53, [R1+0x1ca0] ;  /* 0x001ca00001357983 */ /* 0x000ee80000300800 */
[----:B------:R1:W-:Y:S01]  /*2f510*/  STL [R1+0xe20], R3 ;  /* 0x000e200301007387 */ /* 0x0003e20000100800 */
[----:B0-----:R-:W-:-:S03]  /*2f520*/  LEA.HI.X.SX32 R10, R54, R6, 0x1, P5 ;  /* 0x00000006360a7211 */ /* 0x001fc600028f0eff */
[----:B------:R0:W-:Y:S01]  /*2f530*/  STL [R1+0xe14], R4 ;  /* 0x000e140401007387 */ /* 0x0001e20000100800 */
[----:B-1----:R-:W-:-:S05]  /*2f540*/  IADD3 R3, P0, PT, R55, R7, RZ ;  /* 0x0000000737037210 */ /* 0x002fca0007f1e0ff */
[----:B------:R1:W-:Y:S01]  /*2f550*/  STL [R1+0xe28], R3 ;  /* 0x000e280301007387 */ /* 0x0003e20000100800 */
[----:B0-----:R-:W-:-:S03]  /*2f560*/  LEA.HI.X.SX32 R4, R55, R6, 0x1, P0 ;  /* 0x0000000637047211 */ /* 0x001fc600000f0eff */
[----:B------:R-:W2:Y:S01]  /*2f570*/  LDL.LU R54, [R1+0x1c9c] ;  /* 0x001c9c0001367983 */ /* 0x000ea20000300800 */
[----:B-1----:R-:W-:-:S03]  /*2f580*/  IADD3 R3, P5, PT, R57, R7, RZ ;  /* 0x0000000739037210 */ /* 0x002fc60007fbe0ff */
[----:B------:R0:W-:Y:S04]  /*2f590*/  STL [R1+0xe1c], R10 ;  /* 0x000e1c0a01007387 */ /* 0x0001e80000100800 */
[----:B------:R-:W2:Y:S04]  /*2f5a0*/  LDL.LU R55, [R1+0x1c98] ;  /* 0x001c980001377983 */ /* 0x000ea80000300800 */
[----:B------:R1:W-:Y:S01]  /*2f5b0*/  STL [R1+0xe30], R3 ;  /* 0x000e300301007387 */ /* 0x0003e20000100800 */
[----:B------:R-:W-:Y:S01]  /*2f5c0*/  IMAD R93, R56, UR54, RZ ;  /* 0x00000036385d7c24 */ /* 0x000fe2000f8e02ff */
[----:B0-----:R-:W-:-:S02]  /*2f5d0*/  LEA.HI.X.SX32 R10, R57, R6, 0x1, P5 ;  /* 0x00000006390a7211 */ /* 0x001fc400028f0eff */
[----:B------:R0:W-:Y:S01]  /*2f5e0*/  STL [R1+0xe24], R4 ;  /* 0x000e240401007387 */ /* 0x0001e20000100800 */
[----:B------:R-:W-:-:S03]  /*2f5f0*/  IMAD R61, R61, UR39, RZ ;  /* 0x000000273d3d7c24 */ /* 0x000fc6000f8e02ff */
[----:B------:R-:W2:Y:S01]  /*2f600*/  LDL.LU R56, [R1+0x1c94] ;  /* 0x001c940001387983 */ /* 0x000ea20000300800 */
[----:B-1----:R-:W-:-:S05]  /*2f610*/  IADD3 R3, P0, PT, R58, R7, RZ ;  /* 0x000000073a037210 */ /* 0x002fca0007f1e0ff */
[----:B------:R1:W-:Y:S01]  /*2f620*/  STL [R1+0xe40], R3 ;  /* 0x000e400301007387 */ /* 0x0003e20000100800 */
[----:B0-----:R-:W-:-:S03]  /*2f630*/  LEA.HI.X.SX32 R4, R58, R6, 0x1, P0 ;  /* 0x000000063a047211 */ /* 0x001fc600000f0eff */
[----:B------:R-:W2:Y:S01]  /*2f640*/  LDL.LU R57, [R1+0x1c90] ;  /* 0x001c900001397983 */ /* 0x000ea20000300800 */
[----:B-1----:R-:W-:-:S03]  /*2f650*/  IADD3 R3, P5, PT, R60, R7, RZ ;  /* 0x000000073c037210 */ /* 0x002fc60007fbe0ff */
[----:B------:R-:W-:Y:S01]  /*2f660*/  STL [R1+0xe2c], R10 ;  /* 0x000e2c0a01007387 */ /* 0x000fe20000100800 */
[----:B------:R-:W-:-:S03]  /*2f670*/  IMAD R9, R9, UR40, RZ ;  /* 0x0000002809097c24 */ /* 0x000fc6000f8e02ff */
[----:B------:R-:W2:Y:S04]  /*2f680*/  LDL.LU R58, [R1+0x1c8c] ;  /* 0x001c8c00013a7983 */ /* 0x000ea80000300800 */
[----:B------:R0:W-:Y:S01]  /*2f690*/  STL [R1+0xe48], R3 ;  /* 0x000e480301007387 */ /* 0x0001e20000100800 */
[----:B------:R-:W-:-:S03]  /*2f6a0*/  IMAD R89, R59, UR55, RZ ;  /* 0x000000373b597c24 */ /* 0x000fc6000f8e02ff */
[----:B------:R1:W-:Y:S01]  /*2f6b0*/  STL [R1+0xe3c], R4 ;  /* 0x000e3c0401007387 */ /* 0x0003e20000100800 */
[----:B------:R-:W-:-:S03]  /*2f6c0*/  IMAD R8, R8, UR41, RZ ;  /* 0x0000002908087c24 */ /* 0x000fc6000f8e02ff */
[----:B------:R-:W2:Y:S01]  /*2f6d0*/  LDL.LU R59, [R1+0x1c88] ;  /* 0x001c8800013b7983 */ /* 0x000ea20000300800 */
[----:B0-----:R-:W-:Y:S02]  /*2f6e0*/  IADD3 R3, P0, PT, R61, R7, RZ ;  /* 0x000000073d037210 */ /* 0x001fe40007f1e0ff */
[----:B-1----:R-:W-:-:S03]  /*2f6f0*/  LEA.HI.X.SX32 R4, R60, R6, 0x1, P5 ;  /* 0x000000063c047211 */ /* 0x002fc600028f0eff */
[----:B------:R0:W-:Y:S01]  /*2f700*/  STL [R1+0xe50], R3 ;  /* 0x000e500301007387 */ /* 0x0001e20000100800 */
[----:B------:R-:W-:-:S03]  /*2f710*/  LEA.HI.X.SX32 R10, R61, R6, 0x1, P0 ;  /* 0x000000063d0a7211 */ /* 0x000fc600000f0eff */
[----:B------:R-:W2:Y:S01]  /*2f720*/  LDL.LU R60, [R1+0x1c84] ;  /* 0x001c8400013c7983 */ /* 0x000ea20000300800 */
[----:B------:R-:W-:-:S03]  /*2f730*/  IMAD R91, R91, UR42, RZ ;  /* 0x0000002a5b5b7c24 */ /* 0x000fc6000f8e02ff */
[----:B------:R1:W-:Y:S01]  /*2f740*/  STL [R1+0xe44], R4 ;  /* 0x000e440401007387 */ /* 0x0003e20000100800 */
[----:B0-----:R-:W-:-:S03]  /*2f750*/  IADD3 R3, P5, PT, R9, R7, RZ ;  /* 0x0000000709037210 */ /* 0x001fc60007fbe0ff */
[----:B------:R-:W2:Y:S04]  /*2f760*/  LDL.LU R61, [R1+0x1c80] ;  /* 0x001c8000013d7983 */ /* 0x000ea80000300800 */
[----:B------:R0:W-:Y:S01]  /*2f770*/  STL [R1+0xe58], R3 ;  /* 0x000e580301007387 */ /* 0x0001e20000100800 */
[----:B-1----:R-:W-:-:S03]  /*2f780*/  IADD3 R4, P0, PT, R8, R7, RZ ;  /* 0x0000000708047210 */ /* 0x002fc60007f1e0ff */
[----:B------:R1:W-:Y:S01]  /*2f790*/  STL [R1+0xe4c], R10 ;  /* 0x000e4c0a01007387 */ /* 0x0003e20000100800 */
[----:B------:R-:W-:Y:S01]  /*2f7a0*/  IMAD R90, R90, UR43, RZ ;  /* 0x0000002b5a5a7c24 */ /* 0x000fe2000f8e02ff */
[-C--:B------:R-:W-:Y:S01]  /*2f7b0*/  LEA.HI.X.SX32 R11, R8, R6.reuse, 0x1, P0 ;  /* 0x00000006080b7211 */ /* 0x080fe200000f0eff */
[----:B0-----:R-:W-:Y:S02]  /*2f7c0*/  IMAD R3, R62, UR56, RZ ;  /* 0x000000383e037c24 */ /* 0x001fe4000f8e02ff */
[----:B------:R-:W2:Y:S01]  /*2f7d0*/  LDL.LU R62, [R1+0x1c7c] ;  /* 0x001c7c00013e7983 */ /* 0x000ea20000300800 */
[----:B-1----:R-:W-:-:S03]  /*2f7e0*/  LEA.HI.X.SX32 R10, R9, R6, 0x1, P5 ;  /* 0x00000006090a7211 */ /* 0x002fc600028f0eff */
[----:B------:R0:W-:Y:S04]  /*2f7f0*/  STL [R1+0xe60], R4 ;  /* 0x000e600401007387 */ /* 0x0001e80000100800 */
[----:B------:R-:W2:Y:S01]  /*2f800*/  LDL.LU R9, [R1+0x1c78] ;  /* 0x001c780001097983 */ /* 0x000ea20000300800 */
[----:B0-----:R-:W-:-:S03]  /*2f810*/  IADD3 R4, P5, PT, R91, R7, RZ ;  /* 0x000000075b047210 */ /* 0x001fc60007fbe0ff */
[----:B------:R0:W-:Y:S01]  /*2f820*/  STL [R1+0xe54], R10 ;  /* 0x000e540a01007387 */ /* 0x0001e20000100800 */
[----:B------:R-:W-:-:S03]  /*2f830*/  IMAD R87, R87, UR44, RZ ;  /* 0x0000002c57577c24 */ /* 0x000fc6000f8e02ff */
[----:B------:R-:W2:Y:S01]  /*2f840*/  LDL.LU R8, [R1+0x1c74] ;  /* 0x001c740001087983 */ /* 0x000ea20000300800 */
[----:B------:R-:W-:-:S03]  /*2f850*/  IMAD R86, R86, UR45, RZ ;  /* 0x0000002d56567c24 */ /* 0x000fc6000f8e02ff */
[----:B------:R-:W-:Y:S01]  /*2f860*/  STL [R1+0xe68], R4 ;  /* 0x000e680401007387 */ /* 0x000fe20000100800 */
[----:B0-----:R-:W-:-:S03]  /*2f870*/  IADD3 R10, P0, PT, R90, R7, RZ ;  /* 0x000000075a0a7210 */ /* 0x001fc60007f1e0ff */
[----:B------:R0:W-:Y:S01]  /*2f880*/  STL [R1+0xe5c], R11 ;  /* 0x000e5c0b01007387 */ /* 0x0001e20000100800 */
[----:B------:R-:W-:-:S03]  /*2f890*/  LEA.HI.X.SX32 R12, R90, R6, 0x1, P0 ;  /* 0x000000065a0c7211 */ /* 0x000fc600000f0eff */
[----:B------:R1:W-:Y:S01]  /*2f8a0*/  STL [R1+0xe70], R10 ;  /* 0x000e700a01007387 */ /* 0x0003e20000100800 */
[----:B0-----:R-:W-:Y:S01]  /*2f8b0*/  LEA.HI.X.SX32 R11, R91, R6, 0x1, P5 ;  /* 0x000000065b0b7211 */ /* 0x001fe200028f0eff */
[----:B------:R-:W-:Y:S01]  /*2f8c0*/  IMAD R84, R84, UR46, RZ ;  /* 0x0000002e54547c24 */ /* 0x000fe2000f8e02ff */
[----:B-1----:R-:W-:-:S03]  /*2f8d0*/  IADD3 R10, P5, PT, R87, R7, RZ ;  /* 0x00000007570a7210 */ /* 0x002fc60007fbe0ff */
[----:B------:R0:W-:Y:S01]  /*2f8e0*/  STL [R1+0xe64], R11 ;  /* 0x000e640b01007387 */ /* 0x0001e20000100800 */
[----:B------:R-:W-:-:S03]  /*2f8f0*/  IMAD R83, R83, UR47, RZ ;  /* 0x0000002f53537c24 */ /* 0x000fc6000f8e02ff */
[----:B------:R-:W-:Y:S01]  /*2f900*/  STL [R1+0xe78], R10 ;  /* 0x000e780a01007387 */ /* 0x000fe20000100800 */
[----:B0-----:R-:W-:-:S03]  /*2f910*/  IADD3 R11, P0, PT, R86, R7, RZ ;  /* 0x00000007560b7210 */ /* 0x001fc60007f1e0ff */
[----:B------:R0:W-:Y:S04]  /*2f920*/  STL [R1+0xe6c], R12 ;  /* 0x000e6c0c01007387 */ /* 0x0001e80000100800 */
[----:B------:R1:W-:Y:S01]  /*2f930*/  STL [R1+0xe80], R11 ;  /* 0x000e800b01007387 */ /* 0x0003e20000100800 */
[-C--:B------:R-:W-:Y:S02]  /*2f940*/  LEA.HI.X.SX32 R13, R86, R6.reuse, 0x1, P0 ;  /* 0x00000006560d7211 */ /* 0x080fe400000f0eff */
[----:B0-----:R-:W-:Y:S02]  /*2f950*/  LEA.HI.X.SX32 R12, R87, R6, 0x1, P5 ;  /* 0x00000006570c7211 */ /* 0x001fe400028f0eff */
[----:B-1----:R-:W-:-:S03]  /*2f960*/  IADD3 R11, P5, PT, R84, R7, RZ ;  /* 0x00000007540b7210 */ /* 0x002fc60007fbe0ff */
[----:B------:R0:W-:Y:S01]  /*2f970*/  STL [R1+0xe74], R12 ;  /* 0x000e740c01007387 */ /* 0x0001e20000100800 */
[----:B------:R-:W-:-:S03]  /*2f980*/  IMAD R81, R81, UR48, RZ ;  /* 0x0000003051517c24 */ /* 0x000fc6000f8e02ff */
[----:B------:R-:W-:Y:S01]  /*2f990*/  STL [R1+0xe88], R11 ;  /* 0x000e880b01007387 */ /* 0x000fe20000100800 */
[----:B------:R-:W-:-:S03]  /*2f9a0*/  IMAD R80, R80, UR49, RZ ;  /* 0x0000003150507c24 */ /* 0x000fc6000f8e02ff */
[----:B------:R1:W-:Y:S01]  /*2f9b0*/  STL [R1+0xe7c], R13 ;  /* 0x000e7c0d01007387 */ /* 0x0003e20000100800 */
[----:B0-----:R-:W-:Y:S01]  /*2f9c0*/  IADD3 R12, P0, PT, R83, R7, RZ ;  /* 0x00000007530c7210 */ /* 0x001fe20007f1e0ff */
[----:B------:R-:W-:-:S04]  /*2f9d0*/  IMAD R78, R78, UR50, RZ ;  /* 0x000000324e4e7c24 */ /* 0x000fc8000f8e02ff */
[----:B------:R0:W-:Y:S01]  /*2f9e0*/  STL [R1+0xe90], R12 ;  /* 0x000e900c01007387 */ /* 0x0001e20000100800 */
[-C--:B-1----:R-:W-:Y:S02]  /*2f9f0*/  LEA.HI.X.SX32 R13, R84, R6.reuse, 0x1, P5 ;  /* 0x00000006540d7211 */ /* 0x082fe400028f0eff */
[----:B------:R-:W-:-:S03]  /*2fa00*/  LEA.HI.X.SX32 R83, R83, R6, 0x1, P0 ;  /* 0x0000000653537211 */ /* 0x000fc600000f0eff */
[----:B------:R1:W-:Y:S01]  /*2fa10*/  STL [R1+0xe84], R13 ;  /* 0x000e840d01007387 */ /* 0x0003e20000100800 */
[----:B0-----:R-:W-:Y:S01]  /*2fa20*/  IADD3 R12, P5, PT, R81, R7, RZ ;  /* 0x00000007510c7210 */ /* 0x001fe20007fbe0ff */
[----:B------:R-:W-:-:S04]  /*2fa30*/  IMAD R77, R77, UR51, RZ ;  /* 0x000000334d4d7c24 */ /* 0x000fc8000f8e02ff */
[----:B------:R-:W-:Y:S01]  /*2fa40*/  STL [R1+0xe98], R12 ;  /* 0x000e980c01007387 */ /* 0x000fe20000100800 */
[----:B-1----:R-:W-:-:S03]  /*2fa50*/  IADD3 R13, P0, PT, R80, R7, RZ ;  /* 0x00000007500d7210 */ /* 0x002fc60007f1e0ff */
[----:B------:R-:W-:Y:S01]  /*2fa60*/  STL [R1+0xe8c], R83 ;  /* 0x000e8c5301007387 */ /* 0x000fe20000100800 */
[----:B------:R-:W-:-:S03]  /*2fa70*/  LEA.HI.X.SX32 R81, R81, R6, 0x1, P5 ;  /* 0x0000000651517211 */ /* 0x000fc600028f0eff */
[----:B------:R0:W-:Y:S01]  /*2fa80*/  STL [R1+0xea0], R13 ;  /* 0x000ea00d01007387 */ /* 0x0001e20000100800 */
[----:B------:R-:W-:-:S03]  /*2fa90*/  LEA.HI.X.SX32 R80, R80, R6, 0x1, P0 ;  /* 0x0000000650507211 */ /* 0x000fc600000f0eff */
[----:B------:R1:W-:Y:S01]  /*2faa0*/  STL [R1+0xe94], R81 ;  /* 0x000e945101007387 */ /* 0x0003e20000100800 */
[-C--:B0-----:R-:W-:Y:S02]  /*2fab0*/  IADD3 R13, P5, PT, R78, R7.reuse, RZ ;  /* 0x000000074e0d7210 */ /* 0x081fe40007fbe0ff */
[----:B-1----:R-:W-:-:S03]  /*2fac0*/  IADD3 R81, P0, PT, R77, R7, RZ ;  /* 0x000000074d517210 */ /* 0x002fc60007f1e0ff */
[----:B------:R0:W-:Y:S04]  /*2fad0*/  STL [R1+0xea8], R13 ;  /* 0x000ea80d01007387 */ /* 0x0001e80000100800 */
[----:B------:R1:W-:Y:S01]  /*2fae0*/  STL [R1+0xe9c], R80 ;  /* 0x000e9c5001007387 */ /* 0x0003e20000100800 */
[----:B------:R-:W-:Y:S02]  /*2faf0*/  IMAD R92, R76, UR62, RZ ;  /* 0x0000003e4c5c7c24 */ /* 0x000fe4000f8e02ff */
[----:B0-----:R-:W-:Y:S01]  /*2fb00*/  IMAD R13, R79, UR61, RZ ;  /* 0x0000003d4f0d7c24 */ /* 0x001fe2000f8e02ff */
[----:B-1----:R-:W-:Y:S02]  /*2fb10*/  LEA.HI.X.SX32 R80, R78, R6, 0x1, P5 ;  /* 0x000000064e507211 */ /* 0x002fe400028f0eff */
[----:B------:R-:W-:-:S02]  /*2fb20*/  IADD3 R79, P5, PT, R75, R7, RZ ;  /* 0x000000074b4f7210 */ /* 0x000fc40007fbe0ff */
[-C--:B------:R-:W-:Y:S02]  /*2fb30*/  LEA.HI.X.SX32 R78, R77, R6.reuse, 0x1, P0 ;  /* 0x000000064d4e7211 */ /* 0x080fe400000f0eff */
[CC--:B------:R-:W-:Y:S01]  /*2fb40*/  IADD3 R77, P0, PT, R74.reuse, R7.reuse, RZ ;  /* 0x000000074a4d7210 */ /* 0x0c0fe20007f1e0ff */
[----:B------:R-:W-:Y:S01]  /*2fb50*/  STL [R1+0xeb0], R81 ;  /* 0x000eb05101007387 */ /* 0x000fe20000100800 */
[-C--:B------:R-:W-:Y:S02]  /*2fb60*/  LEA.HI.X.SX32 R75, R75, R6.reuse, 0x1, P5 ;  /* 0x000000064b4b7211 */ /* 0x080fe400028f0eff */
[----:B------:R-:W-:Y:S01]  /*2fb70*/  IADD3 R76, P5, PT, R93, R7, RZ ;  /* 0x000000075d4c7210 */ /* 0x000fe20007fbe0ff */
[----:B------:R-:W-:Y:S01]  /*2fb80*/  STL [R1+0xea4], R80 ;  /* 0x000ea45001007387 */ /* 0x000fe20000100800 */
[----:B------:R-:W-:-:S03]  /*2fb90*/  LEA.HI.X.SX32 R74, R74, R6, 0x1, P0 ;  /* 0x000000064a4a7211 */ /* 0x000fc600000f0eff */
[----:B------:R-:W-:Y:S04]  /*2fba0*/  STL [R1+0xeb8], R79 ;  /* 0x000eb84f01007387 */ /* 0x000fe80000100800 */
[----:B------:R-:W-:Y:S04]  /*2fbb0*/  STL [R1+0xeac], R78 ;  /* 0x000eac4e01007387 */ /* 0x000fe80000100800 */
[----:B------:R-:W-:Y:S04]  /*2fbc0*/  STL [R1+0xec0], R77 ;  /* 0x000ec04d01007387 */ /* 0x000fe80000100800 */
[----:B------:R0:W-:Y:S01]  /*2fbd0*/  STL [R1+0xeb4], R75 ;  /* 0x000eb44b01007387 */ /* 0x0001e20000100800 */
[----:B------:R-:W-:-:S03]  /*2fbe0*/  IMAD R4, R2, UR57, RZ ;  /* 0x0000003902047c24 */ /* 0x000fc6000f8e02ff */
[----:B------:R-:W-:Y:S04]  /*2fbf0*/  STL [R1+0xec8], R76 ;  /* 0x000ec84c01007387 */ /* 0x000fe80000100800 */
[----:B------:R1:W-:Y:S01]  /*2fc00*/  STL [R1+0xebc], R74 ;  /* 0x000ebc4a01007387 */ /* 0x0003e20000100800 */
[----:B0-----:R-:W-:Y:S02]  /*2fc10*/  IADD3 R75, P0, PT, R89, R7, RZ ;  /* 0x00000007594b7210 */ /* 0x001fe40007f1e0ff */
[----:B------:R-:W-:Y:S01]  /*2fc20*/  SEL R85, R20, R85, !P3 ;  /* 0x0000005514557207 */ /* 0x000fe20005800000 */
[----:B------:R-:W-:Y:S01]  /*2fc30*/  IMAD R10, R88, UR58, RZ ;  /* 0x0000003a580a7c24 */ /* 0x000fe2000f8e02ff */
[----:B------:R-:W-:Y:S02]  /*2fc40*/  SEL R73, R20, R73, !P3 ;  /* 0x0000004914497207 */ /* 0x000fe40005800000 */
[----:B-1----:R-:W-:Y:S01]  /*2fc50*/  LEA.HI.X.SX32 R74, R93, R6, 0x1, P5 ;  /* 0x000000065d4a7211 */ /* 0x002fe200028f0eff */
[----:B------:R0:W-:Y:S01]  /*2fc60*/  STL [R1+0xed0], R75 ;  /* 0x000ed04b01007387 */ /* 0x0001e20000100800 */
[----:B------:R-:W-:-:S03]  /*2fc70*/  IADD3 R76, P5, PT, R3, R7, RZ ;  /* 0x00000007034c7210 */ /* 0x000fc60007fbe0ff */
[----:B------:R1:W-:Y:S01]  /*2fc80*/  STL [R1+0xec4], R74 ;  /* 0x000ec44a01007387 */ /* 0x0003e20000100800 */
[-C--:B------:R-:W-:Y:S01]  /*2fc90*/  LEA.HI.X.SX32 R3, R3, R6.reuse, 0x1, P5 ;  /* 0x0000000603037211 */ /* 0x080fe200028f0eff */
[----:B------:R-:W-:Y:S01]  /*2fca0*/  IMAD R11, R85, UR59, RZ ;  /* 0x0000003b550b7c24 */ /* 0x000fe2000f8e02ff */
[----:B0-----:R-:W-:Y:S01]  /*2fcb0*/  LEA.HI.X.SX32 R75, R89, R6, 0x1, P0 ;  /* 0x00000006594b7211 */ /* 0x001fe200000f0eff */
[----:B------:R-:W-:Y:S01]  /*2fcc0*/  STL [R1+0xed8], R76 ;  /* 0x000ed84c01007387 */ /* 0x000fe20000100800 */
[-C--:B-1----:R-:W-:Y:S01]  /*2fcd0*/  IADD3 R74, P0, PT, R4, R7.reuse, RZ ;  /* 0x00000007044a7210 */ /* 0x082fe20007f1e0ff */
[----:B------:R-:W-:Y:S01]  /*2fce0*/  IMAD R93, R73, UR64, RZ ;  /* 0x00000040495d7c24 */ /* 0x000fe2000f8e02ff */
[----:B------:R-:W-:Y:S01]  /*2fcf0*/  SEL R82, R20, R82, !P3 ;  /* 0x0000005214527207 */ /* 0x000fe20005800000 */
[----:B------:R-:W-:Y:S01]  /*2fd00*/  STL [R1+0xecc], R75 ;  /* 0x000ecc4b01007387 */ /* 0x000fe20000100800 */
[----:B------:R-:W-:Y:S02]  /*2fd10*/  IADD3 R73, P5, PT, R10, R7, RZ ;  /* 0x000000070a497210 */ /* 0x000fe40007fbe0ff */
[----:B------:R-:W-:Y:S01]  /*2fd20*/  LEA.HI.X.SX32 R4, R4, R6, 0x1, P0 ;  /* 0x0000000604047211 */ /* 0x000fe200000f0eff */
[----:B------:R-:W-:Y:S01]  /*2fd30*/  STL [R1+0xee0], R74 ;  /* 0x000ee04a01007387 */ /* 0x000fe20000100800 */
[----:B------:R-:W-:-:S03]  /*2fd40*/  IMAD R12, R82, UR60, RZ ;  /* 0x0000003c520c7c24 */ /* 0x000fc6000f8e02ff */
[----:B------:R0:W-:Y:S01]  /*2fd50*/  STL [R1+0xed4], R3 ;  /* 0x000ed40301007387 */ /* 0x0001e20000100800 */
[----:B------:R-:W-:-:S03]  /*2fd60*/  LEA.HI.X.SX32 R10, R10, R6, 0x1, P5 ;  /* 0x000000060a0a7211 */ /* 0x000fc600028f0eff */
[----:B------:R-:W-:Y:S04]  /*2fd70*/  STL [R1+0xee8], R73 ;  /* 0x000ee84901007387 */ /* 0x000fe80000100800 */
[----:B------:R-:W2:Y:S01]  /*2fd80*/  LDL.LU R85, [R1+0xf34] ;  /* 0x000f340001557983 */ /* 0x000ea20000300800 */
[----:B0-----:R-:W-:-:S03]  /*2fd90*/  IADD3 R3, P0, PT, R11, R7, RZ ;  /* 0x000000070b037210 */ /* 0x001fc60007f1e0ff */
[----:B------:R0:W-:Y:S04]  /*2fda0*/  STL [R1+0xedc], R4 ;  /* 0x000edc0401007387 */ /* 0x0001e80000100800 */
[----:B------:R1:W-:Y:S01]  /*2fdb0*/  STL [R1+0xef0], R3 ;  /* 0x000ef00301007387 */ /* 0x0003e20000100800 */
[----:B------:R-:W-:-:S03]  /*2fdc0*/  SEL R69, R20, R69, !P3 ;  /* 0x0000004514457207 */ /* 0x000fc60005800000 */
[----:B------:R-:W-:Y:S01]  /*2fdd0*/  STL [R1+0xee4], R10 ;  /* 0x000ee40a01007387 */ /* 0x000fe20000100800 */
[----:B0-----:R-:W-:-:S03]  /*2fde0*/  LEA.HI.X.SX32 R4, R11, R6, 0x1, P0 ;  /* 0x000000060b047211 */ /* 0x001fc600000f0eff */
[----:B------:R-:W3:Y:S01]  /*2fdf0*/  LDL.LU R86, [R1+0xf3c] ;  /* 0x000f3c0001567983 */ /* 0x000ee20000300800 */
[----:B-1----:R-:W-:Y:S01]  /*2fe00*/  IADD3 R3, P5, PT, R12, R7, RZ ;  /* 0x000000070c037210 */ /* 0x002fe20007fbe0ff */
[----:B------:R-:W-:-:S04]  /*2fe10*/  IMAD R69, R69, UR63, RZ ;  /* 0x0000003f45457c24 */ /* 0x000fc8000f8e02ff */
[----:B------:R0:W-:Y:S04]  /*2fe20*/  STL [R1+0xef8], R3 ;  /* 0x000ef80301007387 */ /* 0x0001e80000100800 */
[----:B------:R1:W-:Y:S01]  /*2fe30*/  STL [R1+0xeec], R4 ;  /* 0x000eec0401007387 */ /* 0x0003e20000100800 */
[----:B0-----:R-:W-:Y:S02]  /*2fe40*/  IADD3 R3, P0, PT, R13, R7, RZ ;  /* 0x000000070d037210 */ /* 0x001fe40007f1e0ff */
[----:B-1----:R-:W-:-:S03]  /*2fe50*/  LEA.HI.X.SX32 R4, R12, R6, 0x1, P5 ;  /* 0x000000060c047211 */ /* 0x002fc600028f0eff */
[----:B------:R0:W-:Y:S01]  /*2fe60*/  STL [R1+0xf00], R3 ;  /* 0x000f000301007387 */ /* 0x0001e20000100800 */
[----:B------:R-:W-:-:S03]  /*2fe70*/  LEA.HI.X.SX32 R11, R13, R6, 0x1, P0 ;  /* 0x000000060d0b7211 */ /* 0x000fc600000f0eff */
[----:B------:R-:W4:Y:S04]  /*2fe80*/  LDL.LU R87, [R1+0xf44] ;  /* 0x000f440001577983 */ /* 0x000f280000300800 */
[----:B------:R1:W-:Y:S01]  /*2fe90*/  STL [R1+0xef4], R4 ;  /* 0x000ef40401007387 */ /* 0x0003e20000100800 */
[----:B0-----:R-:W-:-:S05]  /*2fea0*/  IADD3 R3, P5, PT, R92, R7, RZ ;  /* 0x000000075c037210 */ /* 0x001fca0007fbe0ff */
[----:B------:R-:W-:Y:S01]  /*2feb0*/  STL [R1+0xf08], R3 ;  /* 0x000f080301007387 */ /* 0x000fe20000100800 */
[----:B-1----:R-:W-:-:S03]  /*2fec0*/  IADD3 R4, P0, PT, R69, R7, RZ ;  /* 0x0000000745047210 */ /* 0x002fc60007f1e0ff */
[----:B------:R0:W-:Y:S04]  /*2fed0*/  STL [R1+0xefc], R11 ;  /* 0x000efc0b01007387 */ /* 0x0001e80000100800 */
[----:B------:R1:W-:Y:S04]  /*2fee0*/  STL [R1+0xf10], R4 ;  /* 0x000f100401007387 */ /* 0x0003e80000100800 */
[----:B------:R-:W5:Y:S01]  /*2fef0*/  LDL.LU R88, [R1+0xf4c] ;  /* 0x000f4c0001587983 */ /* 0x000f620000300800 */
[-C--:B0-----:R-:W-:Y:S02]  /*2ff00*/  LEA.HI.X.SX32 R11, R92, R6.reuse, 0x1, P5 ;  /* 0x000000065c0b7211 */ /* 0x081fe400028f0eff */
[----:B------:R-:W-:-:S02]  /*2ff10*/  LEA.HI.X.SX32 R12, R69, R6, 0x1, P0 ;  /* 0x00000006450c7211 */ /* 0x000fc400000f0eff */
[----:B-1----:R-:W-:Y:S01]  /*2ff20*/  IADD3 R4, P5, PT, R93, R7, RZ ;  /* 0x000000075d047210 */ /* 0x002fe20007fbe0ff */
[----:B------:R-:W-:Y:S04]  /*2ff30*/  STL [R1+0xf04], R11 ;  /* 0x000f040b01007387 */ /* 0x000fe80000100800 */
[----:B------:R-:W-:Y:S04]  /*2ff40*/  STL [R1+0xf18], R4 ;  /* 0x000f180401007387 */ /* 0x000fe80000100800 */
[----:B------:R0:W-:Y:S04]  /*2ff50*/  STL [R1+0xf0c], R12 ;  /* 0x000f0c0c01007387 */ /* 0x0001e80000100800 */
[----:B------:R-:W5:Y:S01]  /*2ff60*/  LDL.LU R90, [R1+0xe34] ;  /* 0x000e3400015a7983 */ /* 0x000f620000300800 */
[----:B------:R-:W-:-:S02]  /*2ff70*/  SEL R72, R20, R72, !P3 ;  /* 0x0000004814487207 */ /* 0x000fc40005800000 */
[----:B------:R-:W-:-:S03]  /*2ff80*/  SEL R71, R20, R71, !P3 ;  /* 0x0000004714477207 */ /* 0x000fc60005800000 */
[----:B------:R-:W-:Y:S02]  /*2ff90*/  IMAD R89, R72, UR65, RZ ;  /* 0x0000004148597c24 */ /* 0x000fe4000f8e02ff */
[----:B------:R-:W-:Y:S01]  /*2ffa0*/  IMAD R10, R71, UR66, RZ ;  /* 0x00000042470a7c24 */ /* 0x000fe2000f8e02ff */
[----:B0-----:R-:W-:Y:S02]  /*2ffb0*/  LEA.HI.X.SX32 R12, R93, R6, 0x1, P5 ;  /* 0x000000065d0c7211 */ /* 0x001fe400028f0eff */
[-C--:B------:R-:W-:Y:S02]  /*2ffc0*/  IADD3 R11, P0, PT, R89, R7.reuse, RZ ;  /* 0x00000007590b7210 */ /* 0x080fe40007f1e0ff */
[----:B------:R-:W-:-:S03]  /*2ffd0*/  IADD3 R13, P5, PT, R10, R7, RZ ;  /* 0x000000070a0d7210 */ /* 0x000fc60007fbe0ff */
[----:B------:R0:W-:Y:S04]  /*2ffe0*/  STL [R1+0xf20], R11 ;  /* 0x000f200b01007387 */ /* 0x0001e80000100800 */
[----:B------:R1:W-:Y:S04]  /*2fff0*/  STL [R1+0xf14], R12 ;  /* 0x000f140c01007387 */ /* 0x0003e80000100800 */
[----:B------:R0:W-:Y:S04]  /*30000*/  STL [R1+0xf28], R13 ;  /* 0x000f280d01007387 */ /* 0x0001e80000100800 */
[----:B------:R-:W5:Y:S01]  /*30010*/  LDL.LU R91, [R1+0xe38] ;  /* 0x000e3800015b7983 */ /* 0x000f620000300800 */
[----:B------:R-:W-:-:S02]  /*30020*/  SEL R70, R20, R70, !P3 ;  /* 0x0000004614467207 */ /* 0x000fc40005800000 */
[----:B------:R-:W-:-:S03]  /*30030*/  SEL R68, R20, R68, !P3 ;  /* 0x0000004414447207 */ /* 0x000fc60005800000 */
[----:B------:R-:W-:Y:S01]  /*30040*/  IMAD R3, R70, UR67, RZ ;  /* 0x0000004346037c24 */ /* 0x000fe2000f8e02ff */
[-C--:B0-----:R-:W-:Y:S01]  /*30050*/  LEA.HI.X.SX32 R11, R89, R6.reuse, 0x1, P0 ;  /* 0x00000006590b7211 */ /* 0x081fe200000f0eff */
[----:B------:R-:W-:Y:S01]  /*30060*/  IMAD R4, R68, UR68, RZ ;  /* 0x0000004444047c24 */ /* 0x000fe2000f8e02ff */
[----:B------:R-:W-:Y:S02]  /*30070*/  SEL R67, R20, R67, !P3 ;  /* 0x0000004314437207 */ /* 0x000fe40005800000 */
[----:B-1----:R-:W-:Y:S01]  /*30080*/  IADD3 R12, P0, PT, R3, R7, RZ ;  /* 0x00000007030c7210 */ /* 0x002fe20007f1e0ff */
[----:B------:R0:W-:Y:S01]  /*30090*/  STL [R1+0xf1c], R11 ;  /* 0x000f1c0b01007387 */ /* 0x0001e20000100800 */
[----:B------:R-:W-:-:S03]  /*300a0*/  LEA.HI.X.SX32 R13, R10, R6, 0x1, P5 ;  /* 0x000000060a0d7211 */ /* 0x000fc600028f0eff */
[----:B------:R1:W-:Y:S01]  /*300b0*/  STL [R1+0xf30], R12 ;  /* 0x000f300c01007387 */ /* 0x0003e20000100800 */
[----:B------:R-:W-:Y:S02]  /*300c0*/  SEL R66, R20, R66, !P3 ;  /* 0x0000004214427207 */ /* 0x000fe40005800000 */
[-C--:B------:R-:W-:Y:S01]  /*300d0*/  LEA.HI.X.SX32 R10, R3, R6.reuse, 0x1, P0 ;  /* 0x00000006030a7211 */ /* 0x080fe200000f0eff */
[----:B0-----:R-:W-:Y:S01]  /*300e0*/  IMAD R11, R67, UR69, RZ ;  /* 0x00000045430b7c24 */ /* 0x001fe2000f8e02ff */
[C---:B-1----:R-:W-:Y:S01]  /*300f0*/  IADD3 R12, P5, PT, R4.reuse, R7, RZ ;  /* 0x00000007040c7210 */ /* 0x042fe20007fbe0ff */
[----:B------:R0:W-:Y:S03]  /*30100*/  STL [R1+0xf24], R13 ;  /* 0x000f240d01007387 */ /* 0x0001e60000100800 */
[----:B------:R-:W-:Y:S01]  /*30110*/  LEA.HI.X.SX32 R4, R4, R6, 0x1, P5 ;  /* 0x0000000604047211 */ /* 0x000fe200028f0eff */
[----:B------:R1:W-:Y:S01]  /*30120*/  STL [R1+0xf38], R12 ;  /* 0x000f380c01007387 */ /* 0x0003e20000100800 */
[----:B------:R-:W-:-:S03]  /*30130*/  ISETP.GE.AND P0, PT, R5, RZ, PT ;  /* 0x000000ff0500720c */ /* 0x000fc60003f06270 */
[----:B------:R1:W-:Y:S01]  /*30140*/  STL [R1+0xf2c], R10 ;  /* 0x000f2c0a01007387 */ /* 0x0003e20000100800 */
[----:B0-----:R-:W-:Y:S01]  /*30150*/  IMAD R13, R66, UR70, RZ ;  /* 0x00000046420d7c24 */ /* 0x001fe2000f8e02ff */
[----:B-1----:R-:W-:Y:S02]  /*30160*/  IADD3 R12, P5, PT, R11, R7, RZ ;  /* 0x000000070b0c7210 */ /* 0x002fe40007fbe0ff */
[----:B------:R3:W-:Y:S01]  /*30170*/  STL [R1+0xf34], R4 ;  /* 0x000f340401007387 */ /* 0x0007e20000100800 */
[----:B------:R-:W-:-:S03]  /*30180*/  IABS R10, R5 ;  /* 0x00000005000a7213 */ /* 0x000fc60000000000 */
[----:B------:R-:W-:Y:S01]  /*30190*/  STL [R1+0xf40], R12 ;  /* 0x000f400c01007387 */ /* 0x000fe20000100800 */
[----:B--2---:R-:W-:-:S05]  /*301a0*/  SEL R3, R20, R85, !P3 ;  /* 0x0000005514037207 */ /* 0x004fca0005800000 */
[----:B------:R-:W-:Y:S01]  /*301b0*/  IMAD R5, R3, UR71, RZ ;  /* 0x0000004703057c24 */ /* 0x000fe2000f8e02ff */
[----:B------:R-:W-:Y:S02]  /*301c0*/  LEA.HI.X.SX32 R3, R11, R6, 0x1, P5 ;  /* 0x000000060b037211 */ /* 0x000fe400028f0eff */
[----:B------:R-:W-:-:S03]  /*301d0*/  IADD3 R11, P5, PT, R13, R7, RZ ;  /* 0x000000070d0b7210 */ /* 0x000fc60007fbe0ff */
[----:B------:R-:W-:Y:S01]  /*301e0*/  STL [R1+0xf3c], R3 ;  /* 0x000f3c0301007387 */ /* 0x000fe20000100800 */
[----:B---3--:R-:W-:-:S03]  /*301f0*/  SEL R4, R20, R86, !P3 ;  /* 0x0000005614047207 */ /* 0x008fc60005800000 */
[----:B------:R0:W-:Y:S02]  /*30200*/  STL [R1+0xf48], R11 ;  /* 0x000f480b01007387 */ /* 0x0001e40000100800 */
[----:B------:R-:W-:Y:S01]  /*30210*/  IMAD R89, R4, UR72, RZ ;  /* 0x0000004804597c24 */ /* 0x000fe2000f8e02ff */
[----:B------:R-:W-:Y:S02]  /*30220*/  LEA.HI.X.SX32 R4, R13, R6, 0x1, P5 ;  /* 0x000000060d047211 */ /* 0x000fe400028f0eff */
[----:B0-----:R-:W-:-:S03]  /*30230*/  IADD3 R11, P5, PT, R5, R7, RZ ;  /* 0x00000007050b7210 */ /* 0x001fc60007fbe0ff */
[----:B------:R-:W-:Y:S04]  /*30240*/  STL [R1+0xf44], R4 ;  /* 0x000f440401007387 */ /* 0x000fe80000100800 */
[----:B------:R0:W-:Y:S01]  /*30250*/  STL [R1+0xf50], R11 ;  /* 0x000f500b01007387 */ /* 0x0001e20000100800 */
[----:B----4-:R-:W-:-:S05]  /*30260*/  SEL R3, R20, R87, !P3 ;  /* 0x0000005714037207 */ /* 0x010fca0005800000 */
[----:B------:R-:W-:Y:S01]  /*30270*/  IMAD R92, R3, UR73, RZ ;  /* 0x00000049035c7c24 */ /* 0x000fe2000f8e02ff */
[----:B------:R-:W-:Y:S02]  /*30280*/  LEA.HI.X.SX32 R3, R5, R6, 0x1, P5 ;  /* 0x0000000605037211 */ /* 0x000fe400028f0eff */
[----:B------:R-:W-:-:S03]  /*30290*/  IADD3 R5, P5, PT, R89, R7, RZ ;  /* 0x0000000759057210 */ /* 0x000fc60007fbe0ff */
[----:B------:R-:W-:Y:S01]  /*302a0*/  STL [R1+0xf4c], R3 ;  /* 0x000f4c0301007387 */ /* 0x000fe20000100800 */
[----:B0-----:R-:W-:-:S03]  /*302b0*/  IMAD.MOV.U32 R11, RZ, RZ, R0 ;  /* 0x000000ffff0b7224 */ /* 0x001fc600078e0000 */
[----:B------:R0:W-:Y:S01]  /*302c0*/  STL [R1+0xf58], R5 ;  /* 0x000f580501007387 */ /* 0x0001e20000100800 */
[----:B-----5:R-:W-:-:S05]  /*302d0*/  SEL R4, R20, R88, !P3 ;  /* 0x0000005814047207 */ /* 0x020fca0005800000 */
[----:B0-----:R-:W-:Y:S01]  /*302e0*/  IMAD R5, R4, UR74, RZ ;  /* 0x0000004a04057c24 */ /* 0x001fe2000f8e02ff */
[----:B------:R-:W-:Y:S02]  /*302f0*/  LEA.HI.X.SX32 R4, R89, R6, 0x1, P5 ;  /* 0x0000000659047211 */ /* 0x000fe400028f0eff */
[----:B------:R-:W-:-:S03]  /*30300*/  IADD3 R0, P5, PT, R92, R7, RZ ;  /* 0x000000075c007210 */ /* 0x000fc60007fbe0ff */
[----:B------:R-:W-:Y:S04]  /*30310*/  STL [R1+0xf54], R4 ;  /* 0x000f540401007387 */ /* 0x000fe80000100800 */
[----:B------:R0:W-:Y:S04]  /*30320*/  STL [R1+0xf60], R0 ;  /* 0x000f600001007387 */ /* 0x0001e80000100800 */
[----:B------:R-:W-:Y:S04]  /*30330*/  STL [R1+0x17f8], R20 ;  /* 0x0017f81401007387 */ /* 0x000fe80000100800 */
        /* <DEDUP_REMOVED lines=118> */
[----:B------:R-:W-:Y:S01]  /*30aa0*/  STL [R1+0x1b94], R20 ;  /* 0x001b941401007387 */ /* 0x000fe20000100800 */
[----:B------:R-:W-:-:S03]  /*30ab0*/  SEL R3, R20, R90, !P3 ;  /* 0x0000005a14037207 */ /* 0x000fc60005800000 */
[----:B------:R-:W-:Y:S04]  /*30ac0*/  STL [R1+0x1b9c], R20 ;  /* 0x001b9c1401007387 */ /* 0x000fe80000100800 */
[----:B------:R-:W-:Y:S04]  /*30ad0*/  STL [R1+0x1ba4], R20 ;  /* 0x001ba41401007387 */ /* 0x000fe80000100800 */
[----:B------:R-:W-:Y:S04]  /*30ae0*/  STL [R1+0x1bac], R20 ;  /* 0x001bac1401007387 */ /* 0x000fe80000100800 */
[----:B------:R-:W-:Y:S04]  /*30af0*/  STL [R1+0x1bb4], R20 ;  /* 0x001bb41401007387 */ /* 0x000fe80000100800 */
[----:B------:R-:W-:Y:S01]  /*30b00*/  STL [R1+0x1bbc], R20 ;  /* 0x001bbc1401007387 */ /* 0x000fe20000100800 */
[----:B------:R-:W-:-:S03]  /*30b10*/  IMAD R89, R3, UR75, RZ ;  /* 0x0000004b03597c24 */ /* 0x000fc6000f8e02ff */
[----:B------:R-:W-:Y:S01]  /*30b20*/  STL [R1+0x1bc4], R20 ;  /* 0x001bc41401007387 */ /* 0x000fe20000100800 */
[----:B------:R-:W-:-:S03]  /*30b30*/  LEA.HI.X.SX32 R3, R92, R6, 0x1, P5 ;  /* 0x000000065c037211 */ /* 0x000fc600028f0eff */
[----:B------:R-:W-:Y:S01]  /*30b40*/  STL [R1+0x1bcc], R20 ;  /* 0x001bcc1401007387 */ /* 0x000fe20000100800 */
[----:B0-----:R-:W-:-:S03]  /*30b50*/  IADD3 R0, P5, PT, R5, R7, RZ ;  /* 0x0000000705007210 */ /* 0x001fc60007fbe0ff */
        /* <DEDUP_REMOVED lines=8> */
[----:B------:R0:W-:Y:S04]  /*30be0*/  STL [R1+0xf68], R0 ;  /* 0x000f680001007387 */ /* 0x0001e80000100800 */
[----:B------:R-:W2:Y:S04]  /*30bf0*/  LDL.LU R88, [R1+0x1074] ;  /* 0x0010740001587983 */ /* 0x000ea80000300800 */
[----:B------:R-:W3:Y:S01]  /*30c00*/  LDL.LU R86, [R1+0x1070] ;  /* 0x0010700001567983 */ /* 0x000ee20000300800 */
[----:B0-----:R-:W-:-:S02]  /*30c10*/  LEA.HI.X.SX32 R0, R5, R6, 0x1, P5 ;  /* 0x0000000605007211 */ /* 0x001fc400028f0eff */
[----:B------:R-:W-:-:S03]  /*30c20*/  IADD3 R74, P5, PT, R89, R7, RZ ;  /* 0x00000007594a7210 */ /* 0x000fc60007fbe0ff */
        /* <DEDUP_REMOVED lines=99> */
[----:B------:R-:W-:Y:S01]  /*31260*/  STL [R1+0x1b18], R74 ;  /* 0x001b184a01007387 */ /* 0x000fe20000100800 */
[----:B------:R-:W-:-:S03]  /*31270*/  IABS R13, R65 ;  /* 0x00000041000d7213 */ /* 0x000fc60000000000 */
[----:B------:R-:W-:Y:S04]  /*31280*/  STL [R1+0x1b20], R74 ;  /* 0x001b204a01007387 */ /* 0x000fe80000100800 */
[----:B------:R-:W-:Y:S04]  /*31290*/  STL [R1+0x1b28], R74 ;  /* 0x001b284a01007387 */ /* 0x000fe80000100800 */
[----:B------:R-:W-:Y:S01]  /*312a0*/  STL [R1+0x1b30], R74 ;  /* 0x001b304a01007387 */ /* 0x000fe20000100800 */
[----:B------:R-:W-:-:S03]  /*312b0*/  IMAD R93, R4, UR76, RZ ;  /* 0x0000004c045d7c24 */ /* 0x000fc6000f8e02ff */
[----:B------:R-:W-:Y:S01]  /*312c0*/  STL [R1+0x1b38], R74 ;  /* 0x001b384a01007387 */ /* 0x000fe20000100800 */
[----:B------:R-:W-:-:S03]  /*312d0*/  IMAD.HI.U32 R4, R9, R10, RZ ;  /* 0x0000000a09047227 */ /* 0x000fc600078e00ff */
[----:B------:R-:W-:Y:S01]  /*312e0*/  STL [R1+0x1b40], R74 ;  /* 0x001b404a01007387 */ /* 0x000fe20000100800 */
[----:B0-----:R-:W-:-:S03]  /*312f0*/  LEA.HI.X.SX32 R0, R89, R6, 0x1, P5 ;  /* 0x0000000659007211 */ /* 0x001fc600028f0eff */
[----:B------:R-:W-:Y:S01]  /*31300*/  STL [R1+0x1b48], R74 ;  /* 0x001b484a01007387 */ /* 0x000fe20000100800 */
[----:B------:R-:W-:-:S03]  /*31310*/  IMAD.HI.U32 R89, R9, R13, RZ ;  /* 0x0000000d09597227 */ /* 0x000fc600078e00ff */
[----:B------:R-:W-:Y:S04]  /*31320*/  STL [R1+0x1b50], R74 ;  /* 0x001b504a01007387 */ /* 0x000fe80000100800 */
[----:B------:R-:W-:Y:S01]  /*31330*/  STL [R1+0x1b58], R74 ;  /* 0x001b584a01007387 */ /* 0x000fe20000100800 */
[----:B------:R-:W-:-:S03]  /*31340*/  IMAD.MOV R5, RZ, RZ, -R4 ;  /* 0x000000ffff057224 */ /* 0x000fc600078e0a04 */
[----:B------:R-:W-:Y:S01]  /*31350*/  STL [R1+0x1b60], R74 ;  /* 0x001b604a01007387 */ /* 0x000fe20000100800 */
[----:B------:R-:W-:-:S03]  /*31360*/  IMAD.MOV R4, RZ, RZ, -R89 ;  /* 0x000000ffff047224 */ /* 0x000fc600078e0a59 */
[----:B------:R-:W-:Y:S04]  /*31370*/  STL [R1+0x1b68], R74 ;  /* 0x001b684a01007387 */ /* 0x000fe80000100800 */
[----:B------:R-:W-:Y:S04]  /*31380*/  STL [R1+0x1b70], R74 ;  /* 0x001b704a01007387 */ /* 0x000fe80000100800 */
[----:B------:R-:W-:Y:S04]  /*31390*/  STL [R1+0x1b78], R74 ;  /* 0x001b784a01007387 */ /* 0x000fe80000100800 */
[----:B------:R-:W-:Y:S01]  /*313a0*/  STL [R1+0x1b80], R74 ;  /* 0x001b804a01007387 */ /* 0x000fe20000100800 */
[----:B------:R-:W-:-:S03]  /*313b0*/  IMAD R10, R8, R5, R10 ;  /* 0x00000005080a7224 */ /* 0x000fc600078e020a */
[----:B------:R-:W-:Y:S01]  /*313c0*/  STL [R1+0x1b88], R74 ;  /* 0x001b884a01007387 */ /* 0x000fe20000100800 */
[----:B------:R-:W-:Y:S01]  /*313d0*/  PRMT R62, RZ, 0x7610, R62 ;  /* 0x00007610ff3e7816 */ /* 0x000fe2000000003e */
[----:B------:R-:W-:Y:S02]  /*313e0*/  IMAD R13, R8, R4, R13 ;  /* 0x00000004080d7224 */ /* 0x000fe400078e020d */
[----:B------:R-:W-:Y:S01]  /*313f0*/  STL [R1+0x1b90], R74 ;  /* 0x001b904a01007387 */ /* 0x000fe20000100800 */
[----:B------:R-:W-:-:S03]  /*31400*/  @P2 IMAD.MOV.U32 R4, RZ, RZ, R63 ;  /* 0x000000ffff042224 */ /* 0x000fc600078e003f */
[----:B------:R-:W-:Y:S01]  /*31410*/  STL [R1+0x1b98], R74 ;  /* 0x001b984a01007387 */ /* 0x000fe20000100800 */
[----:B------:R-:W-:-:S03]  /*31420*/  @P2 IMAD.MOV.U32 R5, RZ, RZ, R64 ;  /* 0x000000ffff052224 */ /* 0x000fc600078e0040 */
[----:B------:R-:W-:Y:S04]  /*31430*/  STL [R1+0x1ba0], R74 ;  /* 0x001ba04a01007387 */ /* 0x000fe80000100800 */
[----:B------:R-:W-:Y:S04]  /*31440*/  STL [R1+0x1ba8], R74 ;  /* 0x001ba84a01007387 */ /* 0x000fe80000100800 */
[----:B------:R-:W-:Y:S04]  /*31450*/  STL [R1+0x1bb0], R74 ;  /* 0x001bb04a01007387 */ /* 0x000fe80000100800 */
[----:B------:R-:W-:Y:S04]  /*31460*/  STL [R1+0x1bb8], R74 ;  /* 0x001bb84a01007387 */ /* 0x000fe80000100800 */
[----:B------:R-:W-:Y:S04]  /*31470*/  STL [R1+0x1bc0], R74 ;  /* 0x001bc04a01007387 */ /* 0x000fe80000100800 */
[----:B------:R-:W-:Y:S04]  /*31480*/  STL [R1+0x1bc8], R74 ;  /* 0x001bc84a01007387 */ /* 0x000fe80000100800 */
[----:B------:R-:W-:Y:S04]  /*31490*/  STL [R1+0x1bd0], R74 ;  /* 0x001bd04a01007387 */ /* 0x000fe80000100800 */
        /* <DEDUP_REMOVED lines=9> */
[----:B------:R0:W-:Y:S04]  /*31530*/  STL [R1+0xf6c], R0 ;  /* 0x000f6c0001007387 */ /* 0x0001e80000100800 */
[----:B------:R-:W5:Y:S01]  /*31540*/  LDL.LU R91, [R1+0x1064] ;  /* 0x00106400015b7983 */ /* 0x000f620000300800 */
[----:B------:R-:W1:Y:S01]  /*31550*/  S2R R2, SR_TID.X ;  /* 0x0000000000027919 */ /* 0x000e620000002100 */
[----:B------:R-:W-:-:S04]  /*31560*/  @!UP1 UIADD3 UR4, UPT, UPT, -UR4, 0x100000, URZ ;  /* 0x0010000004049890 */ /* 0x000fc8000fffe1ff */
[----:B------:R-:W-:Y:S02]  /*31570*/  @!UP1 USHF.L.U32 UR5, UR4, 0xb, URZ ;  /* 0x0000000b04059899 */ /* 0x000fe400080006ff */
[----:B------:R-:W-:Y:S01]  /*31580*/  @!UP1 USHF.L.U32 UR4, UR4, 0x1, URZ ;  /* 0x0000000104049899 */ /* 0x000fe200080006ff */
[----:B0-----:R-:W-:Y:S01]  /*31590*/  IADD3 R0, P5, PT, R93, R7, RZ ;  /* 0x000000075d007210 */ /* 0x001fe20007fbe0ff */
[----:B------:R-:W-:-:S03]  /*315a0*/  VOTEU.ALL UP1, P1 ;  /* 0x0000000000ff7886 */ /* 0x000fc60000820000 */
[----:B------:R-:W-:Y:S01]  /*315b0*/  LEA.HI.X.SX32 R76, R93, R6, 0x1, P5 ;  /* 0x000000065d4c7211 */ /* 0x000fe200028f0eff */
[----:B------:R-:W-:Y:S04]  /*315c0*/  STL [R1+0xf78], R0 ;  /* 0x000f780001007387 */ /* 0x000fe80000100800 */
[----:B------:R-:W-:Y:S02]  /*315d0*/  STL [R1+0xf74], R76 ;  /* 0x000f744c01007387 */ /* 0x000fe40000100800 */
[----:B------:R0:W3:Y:S01]  /*315e0*/  @!UP1 SYNCS.EXCH.64 URZ, [UR10+0x24008], UR4 ;  /* 0x024008040aff95b2 */ /* 0x0000e20008000100 */
[----:B-1----:R-:W-:Y:S01]  /*315f0*/  LOP3.LUT R2, R2, 0x7f, RZ, 0xc0, !PT ;  /* 0x0000007f02027812 */ /* 0x002fe200078ec0ff */
[----:B------:R-:W-:Y:S01]  /*31600*/  IMAD.HI.U32 R3, R9, R11, RZ ;  /* 0x0000000b09037227 */ /* 0x000fe200078e00ff */
[----:B------:R-:W-:Y:S01]  /*31610*/  IABS R12, R14 ;  /* 0x0000000e000c7213 */ /* 0x000fe20000000000 */
[----:B0-----:R-:W0:Y:S02]  /*31620*/  LDCU UR4, c[0x0][0x3b0] ;  /* 0x00007600ff0477ac */ /* 0x001e240008000800 */
[----:B--2---:R1:W-:Y:S01]  /*31630*/  STS.U8 [R2+UR10+0x20000], R88 ;  /* 0x0200005802007988 */ /* 0x0043e2000800000a */
[----:B------:R-:W-:Y:S01]  /*31640*/  ISETP.GE.AND P5, PT, R14, RZ, PT ;  /* 0x000000ff0e00720c */ /* 0x000fe20003fa6270 */
[----:B------:R-:W2:Y:S02]  /*31650*/  LDCU UR5, c[0x0][0x3b0] ;  /* 0x00007600ff0577ac */ /* 0x000ea40008000800 */
[----:B-1----:R-:W2:Y:S04]  /*31660*/  LDL.LU R88, [R1+0x1060] ;  /* 0x0010600001587983 */ /* 0x002ea80000300800 */
[----:B---3--:R-:W-:Y:S04]  /*31670*/  STS.U8 [R2+UR10+0x20200], R86 ;  /* 0x0202005602007988 */ /* 0x008fe8000800000a */
[----:B----4-:R1:W-:Y:S04]  /*31680*/  STL [R1+0x1790], R62 ;  /* 0x0017903e01007387 */ /* 0x0103e80000100800 */
[----:B-1----:R-:W3:Y:S04]  /*31690*/  LDL.LU R62, [R1+0x105c] ;  /* 0x00105c00013e7983 */ /* 0x002ee80000300800 */
[----:B------:R-:W4:Y:S04]  /*316a0*/  LDL.LU R63, [R1+0x1058] ;  /* 0x00105800013f7983 */ /* 0x000f280000300800 */
[----:B------:R-:W4:Y:S04]  /*316b0*/  LDL.LU R64, [R1+0x1054] ;  /* 0x0010540001407983 */ /* 0x000f280000300800 */
[----:B------:R-:W4:Y:S04]  /*316c0*/  LDL.LU R65, [R1+0x1050] ;  /* 0x0010500001417983 */ /* 0x000f280000300800 */
[----:B------:R-:W4:Y:S04]  /*316d0*/  LDL.LU R66, [R1+0x104c] ;  /* 0x00104c0001427983 */ /* 0x000f280000300800 */
[----:B------:R-:W4:Y:S04]  /*316e0*/  LDL.LU R67, [R1+0x1044] ;  /* 0x0010440001437983 */ /* 0x000f280000300800 */
[----:B-----5:R1:W-:Y:S04]  /*316f0*/  STS.U8 [R2+UR10+0x20400], R90 ;  /* 0x0204005a02007988 */ /* 0x0203e8000800000a */
[----:B------:R-:W5:Y:S04]  /*31700*/  LDL.LU R68, [R1+0x1048] ;  /* 0x0010480001447983 */ /* 0x000f680000300800 */
[----:B-1----:R-:W5:Y:S04]  /*31710*/  LDL.LU R90, [R1+0x1040] ;  /* 0x00104000015a7983 */ /* 0x002f680000300800 */
        /* <DEDUP_REMOVED lines=15> */
[----:B------:R1:W-:Y:S04]  /*31810*/  STS.U8 [R2+UR10+0x20600], R87 ;  /* 0x0206005702007988 */ /* 0x0003e8000800000a */
[----:B------:R-:W5:Y:S04]  /*31820*/  LDL.LU R86, [R1+0x1000] ;  /* 0x0010000001567983 */ /* 0x000f680000300800 */
[----:B------:R0:W-:Y:S04]  /*31830*/  STS.U8 [R2+UR10+0x20800], R91 ;  /* 0x0208005b02007988 */ /* 0x0001e8000800000a */
[----:B-1----:R-:W5:Y:S04]  /*31840*/  LDL.LU R87, [R1+0xffc] ;  /* 0x000ffc0001577983 */ /* 0x002f680000300800 */
[----:B0-----:R-:W5:Y:S01]  /*31850*/  LDL.LU R91, [R1+0xff4] ;  /* 0x000ff400015b7983 */ /* 0x001f620000300800 */
[----:B------:R-:W-:-:S02]  /*31860*/  IMAD.MOV R3, RZ, RZ, -R3 ;  /* 0x000000ffff037224 */ /* 0x000fc400078e0a03 */
[----:B------:R-:W-:-:S04]  /*31870*/  IMAD.HI.U32 R92, R9, R12, RZ ;  /* 0x0000000c095c7227 */ /* 0x000fc800078e00ff */
[----:B------:R-:W-:Y:S02]  /*31880*/  IMAD R11, R8, R3, R11 ;  /* 0x00000003080b7224 */ /* 0x000fe400078e020b */
[----:B------:R-:W-:-:S04]  /*31890*/  IMAD.MOV R3, RZ, RZ, -R92 ;  /* 0x000000ffff037224 */ /* 0x000fc800078e0a5c */
[----:B------:R-:W-:Y:S01]  /*318a0*/  IMAD R12, R8, R3, R12 ;  /* 0x00000003080c7224 */ /* 0x000fe200078e020c */
[C---:B------:R-:W-:Y:S01]  /*318b0*/  LOP3.LUT R3, R2.reuse, 0x10, RZ, 0x3c, !PT ;  /* 0x0000001002037812 */ /* 0x040fe200078e3cff */
[----:B--2---:R0:W-:Y:S04]  /*318c0*/  STS.U8 [R2+UR10+0x20a00], R88 ;  /* 0x020a005802007988 */ /* 0x0041e8000800000a */
[----:B0-----:R-:W2:Y:S04]  /*318d0*/  LDL.LU R88, [R1+0xff8] ;  /* 0x000ff80001587983 */ /* 0x001ea80000300800 */
[----:B---3--:R-:W-:Y:S04]  /*318e0*/  STS.U8 [R2+UR10+0x20c00], R62 ;  /* 0x020c003e02007988 */ /* 0x008fe8000800000a */
[----:B----4-:R-:W-:Y:S04]  /*318f0*/  STS.U8 [R2+UR10+0x20e00], R63 ;  /* 0x020e003f02007988 */ /* 0x010fe8000800000a */
[----:B------:R-:W-:Y:S04]  /*31900*/  STS.U8 [R2+UR10+0x21000], R64 ;  /* 0x0210004002007988 */ /* 0x000fe8000800000a */
[----:B------:R-:W-:Y:S04]  /*31910*/  STS.U8 [R2+UR10+0x21200], R65 ;  /* 0x0212004102007988 */ /* 0x000fe8000800000a */
[----:B------:R-:W-:Y:S04]  /*31920*/  STS.U8 [R2+UR10+0x21400], R66 ;  /* 0x0214004202007988 */ /* 0x000fe8000800000a */
[----:B------:R-:W-:Y:S04]  /*31930*/  STS.U8 [R2+UR10+0x21600], R67 ;  /* 0x0216004302007988 */ /* 0x000fe8000800000a */
[----:B-----5:R-:W-:Y:S04]  /*31940*/  STS.U8 [R2+UR10+0x21800], R68 ;  /* 0x0218004402007988 */ /* 0x020fe8000800000a */
[----:B------:R0:W-:Y:S04]  /*31950*/  STS.U8 [R2+UR10+0x21a00], R90 ;  /* 0x021a005a02007988 */ /* 0x0001e8000800000a */
[----:B------:R-:W-:Y:S04]  /*31960*/  STS.U8 [R2+UR10+0x21c00], R69 ;  /* 0x021c004502007988 */ /* 0x000fe8000800000a */
[----:B------:R-:W-:Y:S04]  /*31970*/  STS.U8 [R2+UR10+0x21e00], R70 ;  /* 0x021e004602007988 */ /* 0x000fe8000800000a */
[----:B0-----:R-:W3:Y:S04]  /*31980*/  LDL.LU R90, [R1+0xff0] ;  /* 0x000ff000015a7983 */ /* 0x001ee80000300800 */
[----:B------:R0:W-:Y:S04]  /*31990*/  STS.U8 [R3+UR10+0x21e80], R91 ;  /* 0x021e805b03007988 */ /* 0x0001e8000800000a */
[----:B0-----:R-:W4:Y:S04]  /*319a0*/  LDL.LU R91, [R1+0xfec] ;  /* 0x000fec00015b7983 */ /* 0x001f280000300800 */
        /* <DEDUP_REMOVED lines=13> */
[----:B0-----:R-:W5:Y:S04]  /*31a80*/  LDL.LU R71, [R1+0xfbc] ;  /* 0x000fbc0001477983 */ /* 0x001f680000300800 */
[----:B-1----:R-:W5:Y:S04]  /*31a90*/  LDL.LU R72, [R1+0xfb8] ;  /* 0x000fb80001487983 */ /* 0x002f680000300800 */
[----:B------:R0:W-:Y:S04]  /*31aa0*/  STS.U8 [R3+UR10+0x20480], R73 ;  /* 0x0204804903007988 */ /* 0x0001e8000800000a */
[----:B------:R1:W-:Y:S04]  /*31ab0*/  STS.U8 [R3+UR10+0x20680], R75 ;  /* 0x0206804b03007988 */ /* 0x0003e8000800000a */
[----:B------:R2:W-:Y:S04]  /*31ac0*/  STS.U8 [R3+UR10+0x20880], R77 ;  /* 0x0208804d03007988 */ /* 0x0005e8000800000a */
[----:B0-----:R-:W5:Y:S04]  /*31ad0*/  LDL.LU R73, [R1+0xfb4] ;  /* 0x000fb40001497983 */ /* 0x001f680000300800 */
[----:B-1----:R-:W5:Y:S04]  /*31ae0*/  LDL.LU R75, [R1+0xfb0] ;  /* 0x000fb000014b7983 */ /* 0x002f680000300800 */
[----:B------:R0:W-:Y:S04]  /*31af0*/  STS.U8 [R3+UR10+0x20a80], R78 ;  /* 0x020a804e03007988 */ /* 0x0001e8000800000a */
[----:B--2---:R-:W2:Y:S04]  /*31b00*/  LDL.LU R77, [R1+0xfac] ;  /* 0x000fac00014d7983 */ /* 0x004ea80000300800 */
[----:B------:R1:W-:Y:S04]  /*31b10*/  STS.U8 [R3+UR10+0x20c80], R79 ;  /* 0x020c804f03007988 */ /* 0x0003e8000800000a */
[----:B0-----:R-:W2:Y:S01]  /*31b20*/  LDL.LU R78, [R1+0xfa8] ;  /* 0x000fa800014e7983 */ /* 0x001ea20000300800 */
[----:B------:R-:W-:-:S03]  /*31b30*/  LOP3.LUT R4, R2, 0x20, RZ, 0x3c, !PT ;  /* 0x0000002002047812 */ /* 0x000fc600078e3cff */
[----:B------:R0:W-:Y:S04]  /*31b40*/  STS.U8 [R3+UR10+0x20e80], R80 ;  /* 0x020e805003007988 */ /* 0x0001e8000800000a */
[----:B-1----:R-:W2:Y:S04]  /*31b50*/  LDL.LU R79, [R1+0xfa4] ;  /* 0x000fa400014f7983 */ /* 0x002ea80000300800 */
[----:B------:R1:W-:Y:S04]  /*31b60*/  STS.U8 [R3+UR10+0x21080], R81 ;  /* 0x0210805103007988 */ /* 0x0003e8000800000a */
[----:B0-----:R-:W2:Y:S04]  /*31b70*/  LDL.LU R80, [R1+0xfa0] ;  /* 0x000fa00001507983 */ /* 0x001ea80000300800 */
        /* <DEDUP_REMOVED lines=14> */
[----:B0-----:R-:W2:Y:S04]  /*31c60*/  LDL.LU R88, [R1+0xf80] ;  /* 0x000f800001587983 */ /* 0x001ea80000300800 */
[----:B---3--:R0:W-:Y:S04]  /*31c70*/  STS.U8 [R4+UR10+0x20300], R90 ;  /* 0x0203005a04007988 */ /* 0x0081e8000800000a */
[----:B0-----:R-:W3:Y:S04]  /*31c80*/  LDL.LU R90, [R1+0xf7c] ;  /* 0x000f7c00015a7983 */ /* 0x001ee80000300800 */
[----:B----4-:R0:W-:Y:S04]  /*31c90*/  STS.U8 [R4+UR10+0x20500], R91 ;  /* 0x0205005b04007988 */ /* 0x0101e8000800000a */
[----:B0-----:R-:W4:Y:S04]  /*31ca0*/  LDL.LU R91, [R1+0x3bc] ;  /* 0x0003bc00015b7983 */ /* 0x001f280000300800 */
[----:B-----5:R0:W-:Y:S04]  /*31cb0*/  STS.U8 [R4+UR10+0x20700], R5 ;  /* 0x0207000504007988 */ /* 0x0201e8000800000a */
[----:B------:R-:W-:Y:S01]  /*31cc0*/  STS.U8 [R4+UR10+0x20900], R14 ;  /* 0x0209000e04007988 */ /* 0x000fe2000800000a */
[----:B0-----:R-:W-:-:S03]  /*31cd0*/  LOP3.LUT R5, R2, 0x30, RZ, 0x3c, !PT ;  /* 0x0000003002057812 */ /* 0x001fc600078e3cff */
[----:B------:R-:W-:Y:S04]  /*31ce0*/  STS.U8 [R4+UR10+0x20b00], R62 ;  /* 0x020b003e04007988 */ /* 0x000fe8000800000a */
        /* <DEDUP_REMOVED lines=10> */
[----:B------:R0:W-:Y:S04]  /*31d90*/  STS.U8 [R5+UR10+0x21f80], R15 ;  /* 0x021f800f05007988 */ /* 0x0001e8000800000a */
[----:B0-----:R-:W5:Y:S04]  /*31da0*/  LDL.LU R15, [R1+0x3b0] ;  /* 0x0003b000010f7983 */ /* 0x001f680000300800 */
        /* <DEDUP_REMOVED lines=17> */
[----:B--2---:R0:W-:Y:S04]  /*31ec0*/  STS.U8 [R5+UR10+0x20580], R77 ;  /* 0x0205804d05007988 */ /* 0x0041e8000800000a */
        /* <DEDUP_REMOVED lines=23> */
[----:B---3--:R0:W-:Y:S04]  /*32040*/  STS.U8 [R5+UR10+0x21d80], R90 ;  /* 0x021d805a05007988 */ /* 0x0081e8000800000a */
[----:B-1----:R-:W3:Y:S04]  /*32050*/  LDL.LU R88, [R1+0x2b4] ;  /* 0x0002b40001587983 */ /* 0x002ee80000300800 */
[----:B0-----:R-:W3:Y:S04]  /*32060*/  LDL.LU R90, [R1+0x2ac] ;  /* 0x0002ac00015a7983 */ /* 0x001ee80000300800 */
[----:B----4-:R0:W-:Y:S04]  /*32070*/  STS.U8 [R2+UR10], R91 ;  /* 0x0000005b02007988 */ /* 0x0101e8000800000a */
[----:B0-----:R-:W4:Y:S04]  /*32080*/  LDL.LU R91, [R1+0x2a4] ;  /* 0x0002a400015b7983 */ /* 0x001f280000300800 */
[----:B-----5:R0:W-:Y:S04]  /*32090*/  STS.U8 [R2+UR10+0x1400], R62 ;  /* 0x0014003e02007988 */ /* 0x0201e8000800000a */
[----:B------:R1:W-:Y:S04]  /*320a0*/  STS.U8 [R2+UR10+0x1800], R63 ;  /* 0x0018003f02007988 */ /* 0x0003e8000800000a */
[----:B------:R5:W-:Y:S04]  /*320b0*/  STS.U8 [R2+UR10+0x1c00], R64 ;  /* 0x001c004002007988 */ /* 0x000be8000800000a */
[----:B0-----:R-:W4:Y:S04]  /*320c0*/  LDL.LU R62, [R1+0x29c] ;  /* 0x00029c00013e7983 */ /* 0x001f280000300800 */
[----:B-1----:R-:W4:Y:S04]  /*320d0*/  LDL.LU R63, [R1+0x294] ;  /* 0x00029400013f7983 */ /* 0x002f280000300800 */
[----:B------:R0:W-:Y:S04]  /*320e0*/  STS.U8 [R2+UR10+0x2000], R65 ;  /* 0x0020004102007988 */ /* 0x0001e8000800000a */
[----:B-----5:R-:W5:Y:S04]  /*320f0*/  LDL.LU R64, [R1+0x288] ;  /* 0x0002880001407983 */ /* 0x020f680000300800 */
[----:B------:R1:W-:Y:S04]  /*32100*/  STS.U8 [R2+UR10+0x2400], R66 ;  /* 0x0024004202007988 */ /* 0x0003e8000800000a */
[----:B0-----:R-:W5:Y:S04]  /*32110*/  LDL.LU R65, [R1+0x284] ;  /* 0x0002840001417983 */ /* 0x001f680000300800 */
[----:B------:R0:W-:Y:S04]  /*32120*/  STS.U8 [R2+UR10+0x2800], R67 ;  /* 0x0028004302007988 */ /* 0x0001e8000800000a */
[----:B-1----:R-:W5:Y:S04]  /*32130*/  LDL.LU R66, [R1+0x278] ;  /* 0x0002780001427983 */ /* 0x002f680000300800 */
        /* <DEDUP_REMOVED lines=12> */
[----:B--2---:R1:W-:Y:S04]  /*32200*/  STS.U8 [R2+UR10+0x4400], R75 ;  /* 0x0044004b02007988 */ /* 0x0043e8000800000a */
        /* <DEDUP_REMOVED lines=23> */
[----:B---3--:R1:W-:Y:S04]  /*32380*/  STS.U8 [R2+UR10+0x7400], R88 ;  /* 0x0074005802007988 */ /* 0x0083e8000800000a */
[----:B0-----:R-:W3:Y:S04]  /*32390*/  LDL.LU R87, [R1+0x1bc] ;  /* 0x0001bc0001577983 */ /* 0x001ee80000300800 */
[----:B------:R0:W-:Y:S04]  /*323a0*/  STS.U8 [R2+UR10+0x7800], R90 ;  /* 0x0078005a02007988 */ /* 0x0001e8000800000a */
[----:B-1----:R-:W3:Y:S04]  /*323b0*/  LDL.LU R88, [R1+0x1b4] ;  /* 0x0001b40001587983 */ /* 0x002ee80000300800 */
[----:B------:R-:W-:Y:S04]  /*323c0*/  STS.U8 [R2+UR10+0x800], R4 ;  /* 0x0008000402007988 */ /* 0x000fe8000800000a */
[----:B0-----:R-:W3:Y:S04]  /*323d0*/  LDL.LU R90, [R1+0x1a4] ;  /* 0x0001a400015a7983 */ /* 0x001ee80000300800 */
[----:B------:R-:W-:Y:S04]  /*323e0*/  STS.U8 [R2+UR10+0xc00], R3 ;  /* 0x000c000302007988 */ /* 0x000fe8000800000a */
[----:B------:R-:W-:Y:S04]  /*323f0*/  STS.U8 [R2+UR10+0x400], R15 ;  /* 0x0004000f02007988 */ /* 0x000fe8000800000a */
[----:B------:R-:W-:Y:S04]  /*32400*/  STS.U8 [R2+UR10+0x1000], R14 ;  /* 0x0010000e02007988 */ /* 0x000fe8000800000a */
[----:B----4-:R0:W-:Y:S04]  /*32410*/  STS.U8 [R2+UR10+0x7c00], R91 ;  /* 0x007c005b02007988 */ /* 0x0101e8000800000a */
[----:B0-----:R-:W4:Y:S04]  /*32420*/  LDL.LU R91, [R1+0x194] ;  /* 0x00019400015b7983 */ /* 0x001f280000300800 */
[----:B------:R-:W4:Y:S04]  /*32430*/  LDL.LU R4, [R1+0x17c] ;  /* 0x00017c0001047983 */ /* 0x000f280000300800 */
[----:B------:R-:W4:Y:S04]  /*32440*/  LDL.LU R3, [R1+0xf4] ;  /* 0x0000f40001037983 */ /* 0x000f280000300800 */
[----:B------:R-:W4:Y:S04]  /*32450*/  LDL.LU R15, [R1+0xf0] ;  /* 0x0000f000010f7983 */ /* 0x000f280000300800 */
[----:B------:R-:W4:Y:S04]  /*32460*/  LDL.LU R14, [R1+0xe4] ;  /* 0x0000e400010e7983 */ /* 0x000f280000300800 */
[----:B------:R0:W-:Y:S04]  /*32470*/  STS.U8 [R2+UR10+0x8000], R62 ;  /* 0x0080003e02007988 */ /* 0x0001e8000800000a */
[----:B------:R1:W-:Y:S04]  /*32480*/  STS.U8 [R2+UR10+0x8400], R63 ;  /* 0x0084003f02007988 */ /* 0x0003e8000800000a */
[----:B0-----:R-:W4:Y:S04]  /*32490*/  LDL.LU R62, [R1+0x1c70] ;  /* 0x001c7000013e7983 */ /* 0x001f280000300800 */
[----:B-1----:R-:W4:Y:S04]  /*324a0*/  LDL.LU R63, [R1+0x1c6c] ;  /* 0x001c6c00013f7983 */ /* 0x002f280000300800 */
[----:B-----5:R0:W-:Y:S04]  /*324b0*/  STS.U8 [R2+UR10+0x8800], R64 ;  /* 0x0088004002007988 */ /* 0x0201e8000800000a */
        /* <DEDUP_REMOVED lines=8> */
[----:B------:R-:W5:Y:S04]  /*32540*/  LDL.LU R68, [R1+0x1c58] ;  /* 0x001c580001447983 */ /* 0x000f680000300800 */
[----:B------:R0:W-:Y:S04]  /*32550*/  STS.U8 [R2+UR10+0x9c00], R69 ;  /* 0x009c004502007988 */ /* 0x0001e8000800000a */
[----:B------:R1:W-:Y:S04]  /*32560*/  STS.U8 [R2+UR10+0xa000], R70 ;  /* 0x00a0004602007988 */ /* 0x0003e8000800000a */
[----:B------:R1:W-:Y:S04]  /*32570*/  STS.U8 [R2+UR10+0xa400], R71 ;  /* 0x00a4004702007988 */ /* 0x0003e8000800000a */
[----:B0-----:R-:W5:Y:S04]  /*32580*/  LDL.LU R69, [R1+0x1c54] ;  /* 0x001c540001457983 */ /* 0x001f680000300800 */
[----:B-1----:R-:W5:Y:S04]  /*32590*/  LDL.LU R70, [R1+0x1c50] ;  /* 0x001c500001467983 */ /* 0x002f680000300800 */
[----:B------:R-:W5:Y:S04]  /*325a0*/  LDL.LU R71, [R1+0x1c4c] ;  /* 0x001c4c0001477983 */ /* 0x000f680000300800 */
[----:B------:R0:W-:Y:S04]  /*325b0*/  STS.U8 [R2+UR10+0xa800], R72 ;  /* 0x00a8004802007988 */ /* 0x0001e8000800000a */
[----:B--2---:R1:W-:Y:S04]  /*325c0*/  STS.U8 [R2+UR10+0xac00], R73 ;  /* 0x00ac004902007988 */ /* 0x0043e8000800000a */
[----:B------:R2:W-:Y:S04]  /*325d0*/  STS.U8 [R2+UR10+0xb000], R75 ;  /* 0x00b0004b02007988 */ /* 0x0005e8000800000a */
[----:B0-----:R-:W5:Y:S04]  /*325e0*/  LDL.LU R72, [R1+0x1c48] ;  /* 0x001c480001487983 */ /* 0x001f680000300800 */
[----:B-1----:R-:W5:Y:S04]  /*325f0*/  LDL.LU R73, [R1+0x1c44] ;  /* 0x001c440001497983 */ /* 0x002f680000300800 */
[----:B--2---:R-:W2:Y:S04]  /*32600*/  LDL.LU R75, [R1+0x1c40] ;  /* 0x001c4000014b7983 */ /* 0x004ea80000300800 */
[----:B------:R0:W-:Y:S04]  /*32610*/  STS.U8 [R2+UR10+0xb400], R77 ;  /* 0x00b4004d02007988 */ /* 0x0001e8000800000a */
[----:B------:R1:W-:Y:S04]  /*32620*/  STS.U8 [R2+UR10+0xb800], R78 ;  /* 0x00b8004e02007988 */ /* 0x0003e8000800000a */
[----:B------:R1:W-:Y:S04]  /*32630*/  STS.U8 [R2+UR10+0xbc00], R79 ;  /* 0x00bc004f02007988 */ /* 0x0003e8000800000a */
[----:B0-----:R-:W2:Y:S04]  /*32640*/  LDL.LU R77, [R1+0x1c3c] ;  /* 0x001c3c00014d7983 */ /* 0x001ea80000300800 */
[----:B-1----:R-:W2:Y:S04]  /*32650*/  LDL.LU R78, [R1+0x1c38] ;  /* 0x001c3800014e7983 */ /* 0x002ea80000300800 */
[----:B------:R-:W2:Y:S04]  /*32660*/  LDL.LU R79, [R1+0x1c34] ;  /* 0x001c3400014f7983 */ /* 0x000ea80000300800 */
        /* <DEDUP_REMOVED lines=13> */
[----:B---3--:R1:W-:Y:S04]  /*32740*/  STS.U8 [R2+UR10+0xdc00], R87 ;  /* 0x00dc005702007988 */ /* 0x0083e8000800000a */
[----:B------:R3:W-:Y:S04]  /*32750*/  STS.U8 [R2+UR10+0xe000], R88 ;  /* 0x00e0005802007988 */ /* 0x0007e8000800000a */
[----:B0-----:R-:W2:Y:S04]  /*32760*/  LDL.LU R86, [R1+0x1c18] ;  /* 0x001c180001567983 */ /* 0x001ea80000300800 */
[----:B-1----:R-:W2:Y:S04]  /*32770*/  LDL.LU R87, [R1+0x1c14] ;  /* 0x001c140001577983 */ /* 0x002ea80000300800 */
[----:B---3--:R-:W3:Y:S04]  /*32780*/  LDL.LU R88, [R1+0x1c10] ;  /* 0x001c100001587983 */ /* 0x008ee80000300800 */
[----:B------:R0:W-:Y:S04]  /*32790*/  STS.U8 [R2+UR10+0xe400], R90 ;  /* 0x00e4005a02007988 */ /* 0x0001e8000800000a */
[----:B0-----:R-:W2:Y:S04]  /*327a0*/  LDL.LU R90, [R1+0x1c0c] ;  /* 0x001c0c00015a7983 */ /* 0x001ea80000300800 */
[----:B----4-:R0:W-:Y:S04]  /*327b0*/  STS.U8 [R2+UR10+0xe800], R91 ;  /* 0x00e8005b02007988 */ /* 0x0101e8000800000a */
[----:B0-----:R-:W4:Y:S04]  /*327c0*/  LDL.LU R91, [R1+0x1c08] ;  /* 0x001c0800015b7983 */ /* 0x001f280000300800 */
[----:B------:R0:W-:Y:S04]  /*327d0*/  STS.U8 [R2+UR10+0xf400], R15 ;  /* 0x00f4000f02007988 */ /* 0x0001e8000800000a */
[----:B------:R1:W-:Y:S04]  /*327e0*/  STS.U8 [R2+UR10+0xf800], R14 ;  /* 0x00f8000e02007988 */ /* 0x0003e8000800000a */
[----:B0-----:R-:W5:Y:S04]  /*327f0*/  LDL R15, [R1+0x5d4] ;  /* 0x0005d400010f7983 */ /* 0x001f680000100800 */
[----:B-1----:R-:W5:Y:S01]  /*32800*/  LDL R14, [R1+0x5d8] ;  /* 0x0005d800010e7983 */ /* 0x002f620000100800 */
[----:B------:R-:W-:-:S03]  /*32810*/  PRMT R20, RZ, 0x7610, R20 ;  /* 0x00007610ff147816 */ /* 0x000fc60000000014 */
[----:B------:R0:W-:Y:S04]  /*32820*/  STS.U8 [R2+UR10+0xf000], R3 ;  /* 0x00f0000302007988 */ /* 0x0001e8000800000a */
[----:B------:R1:W-:Y:S01]  /*32830*/  STS.U8 [R2+UR10+0xec00], R4 ;  /* 0x00ec000402007988 */ /* 0x0003e2000800000a */
[C---:B0-----:R-:W-:Y:S02]  /*32840*/  LOP3.LUT R3, R2.reuse, 0x10, RZ, 0x3c, !PT ;  /* 0x0000001002037812 */ /* 0x041fe400078e3cff */
[----:B-1----:R-:W-:Y:S01]  /*32850*/  LOP3.LUT R4, R2, 0x20, RZ, 0x3c, !PT ;  /* 0x0000002002047812 */ /* 0x002fe200078e3cff */
[----:B----4-:R-:W-:Y:S04]  /*32860*/  STS.U8 [R2+UR10+0xfc00], R91 ;  /* 0x00fc005b02007988 */ /* 0x010fe8000800000a */
[----:B--2---:R-:W-:Y:S04]  /*32870*/  STS.U8 [R3+UR10+0x80], R90 ;  /* 0x0000805a03007988 */ /* 0x004fe8000800000a */
[----:B---3--:R-:W-:Y:S04]  /*32880*/  STS.U8 [R3+UR10+0x480], R88 ;  /* 0x0004805803007988 */ /* 0x008fe8000800000a */
        /* <DEDUP_REMOVED lines=12> */
[----:B-----5:R-:W-:Y:S04]  /*32950*/  STS.U8 [R3+UR10+0x3880], R73 ;  /* 0x0038804903007988 */ /* 0x020fe8000800000a */
        /* <DEDUP_REMOVED lines=56> */
[----:B------:R-:W2:Y:S04]  /*32ce0*/  @P2 LDG.E.U8 R20, desc[UR20][R14.64] ;  /* 0x000000140e142981 */ /* 0x000ea8000c1e1100 */
[----:B--2---:R0:W-:Y:S04]  /*32cf0*/  STL [R1+0x178c], R20 ;  /* 0x00178c1401007387 */ /* 0x0041e80000100800 */
[----:B0-----:R-:W2:Y:S04]  /*32d00*/  LDL.LU R20, [R1+0x1c04] ;  /* 0x001c040001147983 */ /* 0x001ea80000300800 */
[----:B------:R-:W3:Y:S04]  /*32d10*/  LDL R14, [R1+0x5dc] ;  /* 0x0005dc00010e7983 */ /* 0x000ee80000100800 */
[----:B------:R-:W3:Y:S01]  /*32d20*/  LDL R15, [R1+0x5e0] ;  /* 0x0005e000010f7983 */ /* 0x000ee20000100800 */
[----:B------:R-:W-:-:S02]  /*32d30*/  PRMT R74, RZ, 0x7610, R74 ;  /* 0x00007610ff4a7816 */ /* 0x000fc4000000004a */
[----:B---3--:R-:W-:-:S04]  /*32d40*/  @P2 LOP3.LUT R15, R15, R14, RZ, 0x3c, !PT ;  /* 0x0000000e0f0f2212 */ /* 0x008fc800078e3cff */
[----:B------:R-:W-:-:S04]  /*32d50*/  @P2 LOP3.LUT R14, R15, R14, RZ, 0x3c, !PT ;  /* 0x0000000e0f0e2212 */ /* 0x000fc800078e3cff */
[----:B------:R-:W-:-:S05]  /*32d60*/  @P2 LOP3.LUT R15, R15, R14, RZ, 0x3c, !PT ;  /* 0x0000000e0f0f2212 */ /* 0x000fca00078e3cff */
[----:B------:R-:W3:Y:S04]  /*32d70*/  @P2 LDG.E.U8 R74, desc[UR20][R14.64] ;  /* 0x000000140e4a2981 */ /* 0x000ee8000c1e1100 */
[----:B---3--:R0:W-:Y:S04]  /*32d80*/  STL [R1+0x1788], R74 ;  /* 0x0017884a01007387 */ /* 0x0081e80000100800 */
[----:B0-----:R-:W3:Y:S04]  /*32d90*/  LDL.LU R74, [R1+0x1c00] ;  /* 0x001c0000014a7983 */ /* 0x001ee80000300800 */
[----:B------:R-:W4:Y:S04]  /*32da0*/  LDL R14, [R1+0x5e4] ;  /* 0x0005e400010e7983 */ /* 0x000f280000100800 */
[----:B------:R-:W4:Y:S01]  /*32db0*/  LDL R15, [R1+0x5e8] ;  /* 0x0005e800010f7983 */ /* 0x000f220000100800 */
[----:B--2---:R-:W-:-:S02]  /*32dc0*/  PRMT R20, RZ, 0x7610, R20 ;  /* 0x00007610ff147816 */ /* 0x004fc40000000014 */
[----:B----4-:R-:W-:-:S04]  /*32dd0*/  @P2 LOP3.LUT R15, R15, R14, RZ, 0x3c, !PT ;  /* 0x0000000e0f0f2212 */ /* 0x010fc800078e3cff */
[----:B------:R-:W-:-:S04]  /*32de0*/  @P2 LOP3.LUT R14, R15, R14, RZ, 0x3c, !PT ;  /* 0x0000000e0f0e2212 */ /* 0x000fc800078e3cff */
[----:B------:R-:W-:-:S05]  /*32df0*/  @P2 LOP3.LUT R15, R15, R14, RZ, 0x3c, !PT ;  /* 0x0000000e0f0f2212 */ /* 0x000fca00078e3cff */
[----:B------:R-:W2:Y:S04]  /*32e00*/  @P2 LDG.E.U8 R20, desc[UR20][R14.64] ;  /* 0x000000140e142981 */ /* 0x000ea8000c1e1100 */
        /* <DEDUP_REMOVED lines=2036> */
[----:B------:R-:W5:Y:S04]  /*3ad50*/  LDL R14, [R1+0xd3c] ;  /* 0x000d3c00010e7983 */ /* 0x000f680000100800 */
[----:B------:R-:W5:Y:S01]  /*3ad60*/  LDL R15, [R1+0xd40] ;  /* 0x000d4000010f7983 */ /* 0x000f620000100800 */
[----:B---3--:R-:W-:-:S02]  /*3ad70*/  PRMT R74, RZ, 0x7610, R74 ;  /* 0x00007610ff4a7816 */ /* 0x008fc4000000004a */
[----:B-----5:R-:W-:-:S04]  /*3ad80*/  @P2 LOP3.LUT R15, R15, R14, RZ, 0x3c, !PT ;  /* 0x0000000e0f0f2212 */ /* 0x020fc800078e3cff */
[----:B------:R-:W-:-:S04]  /*3ad90*/  @P2 LOP3.LUT R14, R15, R14, RZ, 0x3c, !PT ;  /* 0x0000000e0f0e2212 */ /* 0x000fc800078e3cff */
[----:B------:R-:W-:-:S05]  /*3ada0*/  @P2 LOP3.LUT R15, R15, R14, RZ, 0x3c, !PT ;  /* 0x0000000e0f0f2212 */ /* 0x000fca00078e3cff */
[----:B------:R-:W3:Y:S04]  /*3adb0*/  @P2 LDG.E.U8 R74, desc[UR20][R14.64] ;  /* 0x000000140e4a2981 */ /* 0x000ee8000c1e1100 */
[----:B---3--:R0:W-:Y:S04]  /*3adc0*/  STL [R1+0x64], R74 ;  /* 0x0000644a01007387 */ /* 0x0081e80000100800 */
[----:B0-----:R-:W3:Y:S04]  /*3add0*/  LDL.LU R74, [R1+0x1874] ;  /* 0x00187400014a7983 */ /* 0x001ee80000300800 */
[----:B------:R-:W5:Y:S04]  /*3ade0*/  LDL R14, [R1+0xd44] ;  /* 0x000d4400010e7983 */ /* 0x000f680000100800 */
[----:B------:R-:W5:Y:S01]  /*3adf0*/  LDL R15, [R1+0xd48] ;  /* 0x000d4800010f7983 */ /* 0x000f620000100800 */
[----:B--2---:R-:W-:-:S02]  /*3ae00*/  PRMT R20, RZ, 0x7610, R20 ;  /* 0x00007610ff147816 */ /* 0x004fc40000000014 */
[----:B-----5:R-:W-:-:S04]  /*3ae10*/  @P2 LOP3.LUT R15, R15, R14, RZ, 0x3c, !PT ;  /* 0x0000000e0f0f2212 */ /* 0x020fc800078e3cff */
[----:B------:R-:W-:-:S04]  /*3ae20*/  @P2 LOP3.LUT R14, R15, R14, RZ, 0x3c, !PT ;  /* 0x0000000e0f0e2212 */ /* 0x000fc800078e3cff */
[----:B------:R-:W-:-:S05]  /*3ae30*/  @P2 LOP3.LUT R15, R15, R14, RZ, 0x3c, !PT ;  /* 0x0000000e0f0f2212 */ /* 0x000fca00078e3cff */
[----:B------:R-:W2:Y:S04]  /*3ae40*/  @P2 LDG.E.U8 R20, desc[UR20][R14.64] ;  /* 0x000000140e142981 */ /* 0x000ea8000c1e1100 */
        /* <DEDUP_REMOVED lines=62> */
[----:B------:R-:W3:Y:S01]  /*3b230*/  @P2 LDG.E.U8 R74, desc[UR20][R14.64] ;  /* 0x000000140e4a2981 */ /* 0x000ee2000c1e1100 */
[----:B--2---:R-:W-:-:S03]  /*3b240*/  PRMT R20, RZ, 0x7610, R20 ;  /* 0x00007610ff147816 */ /* 0x004fc60000000014 */
[----:B---3--:R0:W-:Y:S04]  /*3b250*/  STL [R1+0xf4], R74 ;  /* 0x0000f44a01007387 */ /* 0x0081e80000100800 */
[----:B0-----:R-:W2:Y:S04]  /*3b260*/  LDL.LU R74, [R1+0x1854] ;  /* 0x00185400014a7983 */ /* 0x001ea80000300800 */
[----:B------:R-:W3:Y:S01]  /*3b270*/  LDL R15, [R1+0xd84] ;  /* 0x000d8400010f7983 */ /* 0x000ee20000100800 */
[----:B----4-:R-:W-:-:S03]  /*3b280*/  @P2 IMAD.MOV.U32 R14, RZ, RZ, R19 ;  /* 0x000000ffff0e2224 */ /* 0x010fc600078e0013 */
[----:B------:R-:W4:Y:S04]  /*3b290*/  LDL R19, [R1+0xdd0] ;  /* 0x000dd00001137983 */ /* 0x000f280000100800 */
[----:B---3--:R-:W3:Y:S04]  /*3b2a0*/  @P2 LDG.E.U8 R20, desc[UR20][R14.64] ;  /* 0x000000140e142981 */ /* 0x008ee8000c1e1100 */
[----:B---3--:R0:W-:Y:S04]  /*3b2b0*/  STL [R1+0x128], R20 ;  /* 0x0001281401007387 */ /* 0x0081e80000100800 */
[----:B0-----:R-:W3:Y:S04]  /*3b2c0*/  LDL.LU R20, [R1+0x1850] ;  /* 0x0018500001147983 */ /* 0x001ee80000300800 */
        /* <DEDUP_REMOVED lines=9> */
[----:B------:R-:W-:Y:S02]  /*3b360*/  PRMT R2, RZ, 0x7610, R2 ;  /* 0x00007610ff027816 */ /* 0x000fe40000000002 */
[----:B0-----:R-:W-:-:S04]  /*3b370*/  @P2 LOP3.LUT R15, R15, R14, RZ, 0x3c, !PT ;  /* 0x0000000e0f0f2212 */ /* 0x001fc800078e3cff */
[----:B------:R-:W-:-:S04]  /*3b380*/  @P2 LOP3.LUT R14, R15, R14, RZ, 0x3c, !PT ;  /* 0x0000000e0f0e2212 */ /* 0x000fc800078e3cff */
[----:B------:R-:W-:Y:S01]  /*3b390*/  @P2 LOP3.LUT R15, R15, R14, RZ, 0x3c, !PT ;  /* 0x0000000e0f0f2212 */ /* 0x000fe200078e3cff */
[----:B-----5:R-:W-:Y:S04]  /*3b3a0*/  STL [R1+0x1798], R5 ;  /* 0x0017980501007387 */ /* 0x020fe80000100800 */
[----:B------:R0:W5:Y:S04]  /*3b3b0*/  @P2 LDG.E.U8 R2, desc[UR20][R14.64] ;  /* 0x000000140e022981 */ /* 0x000168000c1e1100 */
[----:B------:R-:W0:Y:S04]  /*3b3c0*/  LDL R14, [R1+0xd9c] ;  /* 0x000d9c00010e7983 */ /* 0x000e280000100800 */
[----:B------:R-:W0:Y:S01]  /*3b3d0*/  LDL R15, [R1+0xda0] ;  /* 0x000da000010f7983 */ /* 0x000e220000100800 */
[----:B--2---:R-:W-:-:S02]  /*3b3e0*/  PRMT R74, RZ, 0x7610, R74 ;  /* 0x00007610ff4a7816 */ /* 0x004fc4000000004a */
[----:B0-----:R-:W-:-:S04]  /*3b3f0*/  @P2 LOP3.LUT R15, R15, R14, RZ, 0x3c, !PT ;  /* 0x0000000e0f0f2212 */ /* 0x001fc800078e3cff */
[----:B------:R-:W-:-:S04]  /*3b400*/  @P2 LOP3.LUT R14, R15, R14, RZ, 0x3c, !PT ;  /* 0x0000000e0f0e2212 */ /* 0x000fc800078e3cff */
[----:B------:R-:W-:-:S05]  /*3b410*/  @P2 LOP3.LUT R15, R15, R14, RZ, 0x3c, !PT ;  /* 0x0000000e0f0f2212 */ /* 0x000fca00078e3cff */
[----:B------:R-:W2:Y:S04]  /*3b420*/  @P2 LDG.E.U8 R74, desc[UR20][R14.64] ;  /* 0x000000140e4a2981 */ /* 0x000ea8000c1e1100 */
[----:B-----5:R-:W-:Y:S04]  /*3b430*/  STL [R1+0x179c], R2 ;  /* 0x00179c0201007387 */ /* 0x020fe80000100800 */
        /* <DEDUP_REMOVED lines=44> */
[----:B------:R-:W3:Y:S01]  /*3b700*/  LDL R15, [R1+0xdcc] ;  /* 0x000dcc00010f7983 */ /* 0x000ee20000100800 */
[----:B--2---:R-:W-:Y:S01]  /*3b710*/  PRMT R74, RZ, 0x7610, R74 ;  /* 0x00007610ff4a7816 */ /* 0x004fe2000000004a */
[----:B----4-:R-:W-:-:S05]  /*3b720*/  @P2 IMAD.MOV.U32 R14, RZ, RZ, R19 ;  /* 0x000000ffff0e2224 */ /* 0x010fca00078e0013 */
[----:B---3--:R-:W2:Y:S04]  /*3b730*/  @P2 LDG.E.U8 R74, desc[UR20][R14.64] ;  /* 0x000000140e4a2981 */ /* 0x008ea8000c1e1100 */
[----:B-----5:R-:W-:Y:S04]  /*3b740*/  STL [R1+0x17a4], R92 ;  /* 0x0017a45c01007387 */ /* 0x020fe80000100800 */
[----:B------:R-:W3:Y:S04]  /*3b750*/  LDL R19, [R1+0xe18] ;  /* 0x000e180001137983 */ /* 0x000ee80000100800 */
        /* <DEDUP_REMOVED lines=8> */
[----:B------:R-:W4:Y:S04]  /*3b7e0*/  @P2 LDG.E.U8 R20, desc[UR20][R14.64] ;  /* 0x000000140e142981 */ /* 0x000f28000c1e1100 */
[----:B----4-:R0:W-:Y:S04]  /*3b7f0*/  STL [R1+0xa0], R20 ;  /* 0x0000a01401007387 */ /* 0x0101e80000100800 */
[----:B0-----:R-:W4:Y:S04]  /*3b800*/  LDL.LU R20, [R1+0x1838] ;  /* 0x0018380001147983 */ /* 0x001f280000300800 */
        /* <DEDUP_REMOVED lines=11> */
[----:B----4-:R-:W-:-:S02]  /*3b8c0*/  PRMT R20, RZ, 0x7610, R20 ;  /* 0x00007610ff147816 */ /* 0x010fc40000000014 */
[----:B-----5:R-:W-:-:S04]  /*3b8d0*/  @P2 LOP3.LUT R15, R15, R14, RZ, 0x3c, !PT ;  /* 0x0000000e0f0f2212 */ /* 0x020fc800078e3cff */
[----:B------:R-:W-:-:S04]  /*3b8e0*/  @P2 LOP3.LUT R14, R15, R14, RZ, 0x3c, !PT ;  /* 0x0000000e0f0e2212 */ /* 0x000fc800078e3cff */
[----:B------:R-:W-:-:S05]  /*3b8f0*/  @P2 LOP3.LUT R15, R15, R14, RZ, 0x3c, !PT ;  /* 0x0000000e0f0f2212 */ /* 0x000fca00078e3cff */
[----:B------:R-:W4:Y:S04]  /*3b900*/  @P2 LDG.E.U8 R20, desc[UR20][R14.64] ;  /* 0x000000140e142981 */ /* 0x000f28000c1e1100 */
[----:B----4-:R0:W-:Y:S04]  /*3b910*/  STL [R1+0x120], R20 ;  /* 0x0001201401007387 */ /* 0x0101e80000100800 */
[----:B0-----:R-:W4:Y:S04]  /*3b920*/  LDL.LU R20, [R1+0x1830] ;  /* 0x0018300001147983 */ /* 0x001f280000300800 */
        /* <DEDUP_REMOVED lines=13> */
[----:B-----5:R0:W-:Y:S04]  /*3ba00*/  STL [R1+0x17a8], R91 ;  /* 0x0017a85b01007387 */ /* 0x0201e80000100800 */
[----:B------:R1:W5:Y:S01]  /*3ba10*/  @P2 LDG.E.U8 R90, desc[UR20][R14.64] ;  /* 0x000000140e5a2981 */ /* 0x000362000c1e1100 */
[----:B------:R-:W-:-:S03]  /*3ba20*/  PRMT R93, RZ, 0x7610, R93 ;  /* 0x00007610ff5d7816 */ /* 0x000fc6000000005d */
[----:B0-----:R-:W2:Y:S04]  /*3ba30*/  LDL R91, [R1+0xe48] ;  /* 0x000e4800015b7983 */ /* 0x001ea80000100800 */
[----:B------:R-:W1:Y:S04]  /*3ba40*/  LDL R14, [R1+0xdfc] ;  /* 0x000dfc00010e7983 */ /* 0x000e680000100800 */
[----:B------:R-:W1:Y:S02]  /*3ba50*/  LDL R15, [R1+0xe00] ;  /* 0x000e0000010f7983 */ /* 0x000e640000100800 */
[----:B-1----:R-:W-:-:S04]  /*3ba60*/  @P2 LOP3.LUT R15, R15, R14, RZ, 0x3c, !PT ;  /* 0x0000000e0f0f2212 */ /* 0x002fc800078e3cff */
[----:B------:R-:W-:-:S04]  /*3ba70*/  @P2 LOP3.LUT R14, R15, R14, RZ, 0x3c, !PT ;  /* 0x0000000e0f0e2212 */ /* 0x000fc800078e3cff */
[----:B------:R-:W-:Y:S01]  /*3ba80*/  @P2 LOP3.LUT R15, R15, R14, RZ, 0x3c, !PT ;  /* 0x0000000e0f0f2212 */ /* 0x000fe200078e3cff */
[----:B-----5:R-:W-:Y:S04]  /*3ba90*/  STL [R1+0x17ac], R90 ;  /* 0x0017ac5a01007387 */ /* 0x020fe80000100800 */
[----:B------:R0:W5:Y:S04]  /*3baa0*/  @P2 LDG.E.U8 R93, desc[UR20][R14.64] ;  /* 0x000000140e5d2981 */ /* 0x000168000c1e1100 */
[----:B------:R-:W0:Y:S04]  /*3bab0*/  LDL R14, [R1+0xe04] ;  /* 0x000e0400010e7983 */ /* 0x000e280000100800 */
[----:B------:R-:W0:Y:S01]  /*3bac0*/  LDL R15, [R1+0xe08] ;  /* 0x000e0800010f7983 */ /* 0x000e220000100800 */
[----:B----4-:R-:W-:-:S02]  /*3bad0*/  PRMT R20, RZ, 0x7610, R20 ;  /* 0x00007610ff147816 */ /* 0x010fc40000000014 */
[----:B0-----:R-:W-:-:S04]  /*3bae0*/  @P2 LOP3.LUT R15, R15, R14, RZ, 0x3c, !PT ;  /* 0x0000000e0f0f2212 */ /* 0x001fc800078e3cff */
[----:B------:R-:W-:-:S04]  /*3baf0*/  @P2 LOP3.LUT R14, R15, R14, RZ, 0x3c, !PT ;  /* 0x0000000e0f0e2212 */ /* 0x000fc800078e3cff */
[----:B------:R-:W-:-:S05]  /*3bb00*/  @P2 LOP3.LUT R15, R15, R14, RZ, 0x3c, !PT ;  /* 0x0000000e0f0f2212 */ /* 0x000fca00078e3cff */
[----:B------:R-:W4:Y:S04]  /*3bb10*/  @P2 LDG.E.U8 R20, desc[UR20][R14.64] ;  /* 0x000000140e142981 */ /* 0x000f28000c1e1100 */
[----:B-----5:R0:W-:Y:S04]  /*3bb20*/  STL [R1+0x54], R93 ;  /* 0x0000545d01007387 */ /* 0x0201e80000100800 */
[----:B0-----:R-:W5:Y:S04]  /*3bb30*/  LDL R93, [R1+0xe50] ;  /* 0x000e5000015d7983 */ /* 0x001f680000100800 */
[----:B----4-:R0:W-:Y:S04]  /*3bb40*/  STL [R1+0x9c], R20 ;  /* 0x00009c1401007387 */ /* 0x0101e80000100800 */
[----:B0-----:R-:W4:Y:S04]  /*3bb50*/  LDL.LU R20, [R1+0x182c] ;  /* 0x00182c0001147983 */ /* 0x001f280000300800 */
[----:B------:R-:W3:Y:S04]  /*3bb60*/  LDL R14, [R1+0xe0c] ;  /* 0x000e0c00010e7983 */ /* 0x000ee80000100800 */
[----:B------:R-:W3:Y:S01]  /*3bb70*/  LDL R15, [R1+0xe10] ;  /* 0x000e1000010f7983 */ /* 0x000ee20000100800 */
[----:B--2---:R-:W-:-:S02]  /*3bb80*/  PRMT R74, RZ, 0x7610, R74 ;  /* 0x00007610ff4a7816 */ /* 0x004fc4000000004a */
[----:B---3--:R-:W-:-:S04]  /*3bb90*/  @P2 LOP3.LUT R15, R15, R14, RZ, 0x3c, !PT ;  /* 0x0000000e0f0f2212 */ /* 0x008fc800078e3cff */
[----:B------:R-:W-:-:S04]  /*3bba0*/  @P2 LOP3.LUT R14, R15, R14, RZ, 0x3c, !PT ;  /* 0x0000000e0f0e2212 */ /* 0x000fc800078e3cff */
[----:B------:R-:W-:-:S05]  /*3bbb0*/  @P2 LOP3.LUT R15, R15, R14, RZ, 0x3c, !PT ;  /* 0x0000000e0f0f2212 */ /* 0x000fca00078e3cff */
[----:B------:R-:W2:Y:S01]  /*3bbc0*/  @P2 LDG.E.U8 R74, desc[UR20][R14.64] ;  /* 0x000000140e4a2981 */ /* 0x000ea2000c1e1100 */
[----:B----4-:R-:W-:-:S03]  /*3bbd0*/  PRMT R20, RZ, 0x7610, R20 ;  /* 0x00007610ff147816 */ /* 0x010fc60000000014 */
[----:B--2---:R0:W-:Y:S04]  /*3bbe0*/  STL [R1+0xe8], R74 ;  /* 0x0000e84a01007387 */ /* 0x0041e80000100800 */
[----:B0-----:R-:W2:Y:S04]  /*3bbf0*/  LDL.LU R74, [R1+0x1828] ;  /* 0x00182800014a7983 */ /* 0x001ea80000300800 */
[----:B------:R-:W3:Y:S01]  /*3bc00*/  LDL R15, [R1+0xe14] ;  /* 0x000e1400010f7983 */ /* 0x000ee20000100800 */
[----:B------:R-:W-:-:S03]  /*3bc10*/  @P2 IMAD.MOV.U32 R14, RZ, RZ, R19 ;  /* 0x000000ffff0e2224 */ /* 0x000fc600078e0013 */
[----:B------:R-:W4:Y:S04]  /*3bc20*/  LDL R19, [R1+0xe60] ;  /* 0x000e600001137983 */ /* 0x000f280000100800 */
[----:B---3--:R-:W3:Y:S04]  /*3bc30*/  @P2 LDG.E.U8 R20, desc[UR20][R14.64] ;  /* 0x000000140e142981 */ /* 0x008ee8000c1e1100 */
[----:B---3--:R0:W-:Y:S04]  /*3bc40*/  STL [R1+0x11c], R20 ;  /* 0x00011c1401007387 */ /* 0x0081e80000100800 */
[----:B0-----:R-:W3:Y:S04]  /*3bc50*/  LDL.LU R20, [R1+0x1824] ;  /* 0x0018240001147983 */ /* 0x001ee80000300800 */
[----:B------:R-:W2:Y:S04]  /*3bc60*/  LDL R14, [R1+0xe1c] ;  /* 0x000e1c00010e7983 */ /* 0x000ea80000100800 */
[----:B------:R-:W2:Y:S01]  /*3bc70*/  LDL R15, [R1+0xe20] ;  /* 0x000e2000010f7983 */ /* 0x000ea20000100800 */
[----:B------:R-:W-:-:S02]  /*3bc80*/  PRMT R89, RZ, 0x7610, R89 ;  /* 0x00007610ff597816 */ /* 0x000fc40000000059 */
[----:B--2---:R-:W-:-:S04]  /*3bc90*/  @P2 LOP3.LUT R15, R15, R14, RZ, 0x3c, !PT ;  /* 0x0000000e0f0f2212 */ /* 0x004fc800078e3cff */
[----:B------:R-:W-:-:S04]  /*3bca0*/  @P2 LOP3.LUT R14, R15, R14, RZ, 0x3c, !PT ;  /* 0x0000000e0f0e2212 */ /* 0x000fc800078e3cff */
[----:B------:R-:W-:-:S05]  /*3bcb0*/  @P2 LOP3.LUT R15, R15, R14, RZ, 0x3c, !PT ;  /* 0x0000000e0f0f2212 */ /* 0x000fca00078e3cff */
[----:B------:R0:W2:Y:S04]  /*3bcc0*/  @P2 LDG.E.U8 R89, desc[UR20][R14.64] ;  /* 0x000000140e592981 */ /* 0x0000a8000c1e1100 */
[----:B------:R-:W0:Y:S04]  /*3bcd0*/  LDL R14, [R1+0xe24] ;  /* 0x000e2400010e7983 */ /* 0x000e280000100800 */
[----:B------:R-:W0:Y:S01]  /*3bce0*/  LDL R15, [R1+0xe28] ;  /* 0x000e2800010f7983 */ /* 0x000e220000100800 */
[----:B------:R-:W-:Y:S02]  /*3bcf0*/  PRMT R88, RZ, 0x7610, R88 ;  /* 0x00007610ff587816 */ /* 0x000fe40000000058 */
[----:B0-----:R-:W-:-:S04]  /*3bd00*/  @P2 LOP3.LUT R15, R15, R14, RZ, 0x3c, !PT ;  /* 0x0000000e0f0f2212 */ /* 0x001fc800078e3cff */
[----:B------:R-:W-:-:S04]  /*3bd10*/  @P2 LOP3.LUT R14, R15, R14, RZ, 0x3c, !PT ;  /* 0x0000000e0f0e2212 */ /* 0x000fc800078e3cff */
[----:B------:R-:W-:Y:S01]  /*3bd20*/  @P2 LOP3.LUT R15, R15, R14, RZ, 0x3c, !PT ;  /* 0x0000000e0f0f2212 */ /* 0x000fe200078e3cff */
[----:B--2---:R-:W-:Y:S04]  /*3bd30*/  STL [R1+0x17b0], R89 ;  /* 0x0017b05901007387 */ /* 0x004fe80000100800 */
[----:B------:R0:W2:Y:S04]  /*3bd40*/  @P2 LDG.E.U8 R88, desc[UR20][R14.64] ;  /* 0x000000140e582981 */ /* 0x0000a8000c1e1100 */
[----:B------:R-:W0:Y:S04]  /*3bd50*/  LDL R14, [R1+0xe2c] ;  /* 0x000e2c00010e7983 */ /* 0x000e280000100800 */
[----:B------:R-:W0:Y:S01]  /*3bd60*/  LDL R15, [R1+0xe30] ;  /* 0x000e3000010f7983 */ /* 0x000e220000100800 */
[----:B------:R-:W-:-:S02]  /*3bd70*/  PRMT R90, RZ, 0x7610, R90 ;  /* 0x00007610ff5a7816 */ /* 0x000fc4000000005a */
        /* <DEDUP_REMOVED lines=10> */
[----:B------:R-:W-:-:S05]  /*3be20*/  @P2 LOP3.LUT R15, R15, R14, RZ, 0x3c, !PT ;  /* 0x0000000e0f0f2212 */ /* 0x000fca00078e3cff */
[----:B------:R-:W3:Y:S04]  /*3be30*/  @P2 LDG.E.U8 R74, desc[UR20][R14.64] ;  /* 0x000000140e4a2981 */ /* 0x000ee8000c1e1100 */
[----:B--2---:R0:W-:Y:S04]  /*3be40*/  STL [R1+0x50], R90 ;  /* 0x0000505a01007387 */ /* 0x0041e80000100800 */
[----:B0-----:R-:W2:Y:S04]  /*3be50*/  LDL R90, [R1+0xe80] ;  /* 0x000e8000015a7983 */ /* 0x001ea80000100800 */
[----:B---3--:R0:W-:Y:S04]  /*3be60*/  STL [R1+0xe4], R74 ;  /* 0x0000e44a01007387 */ /* 0x0081e80000100800 */
[----:B0-----:R-:W3:Y:S04]  /*3be70*/  LDL.LU R74, [R1+0x1820] ;  /* 0x00182000014a7983 */ /* 0x001ee80000300800 */
[----:B------:R-:W2:Y:S01]  /*3be80*/  LDL R15, [R1+0xe44] ;  /* 0x000e4400010f7983 */ /* 0x000ea20000100800 */
[----:B------:R-:W-:Y:S01]  /*3be90*/  PRMT R20, RZ, 0x7610, R20 ;  /* 0x00007610ff147816 */ /* 0x000fe20000000014 */
[----:B------:R-:W-:-:S02]  /*3bea0*/  @P2 IMAD.MOV.U32 R14, RZ, RZ, R91 ;  /* 0x000000ffff0e2224 */ /* 0x000fc400078e005b */
[----:B------:R-:W3:Y:S04]  /*3beb0*/  LDL R91, [R1+0xe88] ;  /* 0x000e8800015b7983 */ /* 0x000ee80000100800 */
[----:B--2---:R-:W2:Y:S01]  /*3bec0*/  @P2 LDG.E.U8 R20, desc[UR20][R14.64] ;  /* 0x000000140e142981 */ /* 0x004ea2000c1e1100 */
[----:B------:R-:W-:-:S03]  /*3bed0*/  PRMT R87, RZ, 0x7610, R87 ;  /* 0x00007610ff577816 */ /* 0x000fc60000000057 */
[----:B--2---:R0:W-:Y:S04]  /*3bee0*/  STL [R1+0x118], R20 ;  /* 0x0001181401007387 */ /* 0x0041e80000100800 */
[----:B0-----:R-:W2:Y:S04]  /*3bef0*/  LDL.LU R20, [R1+0x181c] ;  /* 0x00181c0001147983 */ /* 0x001ea80000300800 */
[----:B------:R-:W2:Y:S01]  /*3bf00*/  LDL R15, [R1+0xe4c] ;  /* 0x000e4c00010f7983 */ /* 0x000ea20000100800 */
[----:B-----5:R-:W-:Y:S01]  /*3bf10*/  @P2 IMAD.MOV.U32 R14, RZ, RZ, R93 ;  /* 0x000000ffff0e2224 */ /* 0x020fe200078e005d */
[----:B------:R-:W-:-:S02]  /*3bf20*/  PRMT R86, RZ, 0x7610, R86 ;  /* 0x00007610ff567816 */ /* 0x000fc40000000056 */
[----:B------:R-:W5:Y:S04]  /*3bf30*/  LDL R93, [R1+0xe90] ;  /* 0x000e9000015d7983 */ /* 0x000f680000100800 */
[----:B--2---:R0:W2:Y:S04]  /*3bf40*/  @P2 LDG.E.U8 R87, desc[UR20][R14.64] ;  /* 0x000000140e572981 */ /* 0x0040a8000c1e1100 */
[----:B------:R-:W0:Y:S04]  /*3bf50*/  LDL R14, [R1+0xe54] ;  /* 0x000e5400010e7983 */ /* 0x000e280000100800 */
[----:B------:R-:W0:Y:S02]  /*3bf60*/  LDL R15, [R1+0xe58] ;  /* 0x000e5800010f7983 */ /* 0x000e240000100800 */
[----:B0-----:R-:W-:-:S04]  /*3bf70*/  @P2 LOP3.LUT R15, R15, R14, RZ, 0x3c, !PT ;  /* 0x0000000e0f0f2212 */ /* 0x001fc800078e3cff */
[----:B------:R-:W-:-:S04]  /*3bf80*/  @P2 LOP3.LUT R14, R15, R14, RZ, 0x3c, !PT ;  /* 0x0000000e0f0e2212 */ /* 0x000fc800078e3cff */
[----:B------:R-:W-:Y:S01]  /*3bf90*/  @P2 LOP3.LUT R15, R15, R14, RZ, 0x3c, !PT ;  /* 0x0000000e0f0f2212 */ /* 0x000fe200078e3cff */
[----:B--2---:R-:W-:Y:S04]  /*3bfa0*/  STL [R1+0x17b8], R87 ;  /* 0x0017b85701007387 */ /* 0x004fe80000100800 */
[----:B------:R4:W2:Y:S04]  /*3bfb0*/  @P2 LDG.E.U8 R86, desc[UR20][R14.64] ;  /* 0x000000140e562981 */ /* 0x0008a8000c1e1100 */
[----:B------:R-:W2:Y:S01]  /*3bfc0*/  LDL R15, [R1+0xe5c] ;  /* 0x000e5c00010f7983 */ /* 0x000ea20000100800 */
[----:B------:R-:W-:Y:S01]  /*3bfd0*/  PRMT R20, RZ, 0x7610, R20 ;  /* 0x00007610ff147816 */ /* 0x000fe20000000014 */
[----:B----4-:R-:W-:-:S05]  /*3bfe0*/  @P2 IMAD.MOV.U32 R14, RZ, RZ, R19 ;  /* 0x000000ffff0e2224 */ /* 0x010fca00078e0013 */
[----:B--2---:R-:W2:Y:S04]  /*3bff0*/  @P2 LDG.E.U8 R20, desc[UR20][R14.64] ;  /* 0x000000140e142981 */ /* 0x004ea8000c1e1100 */
[----:B------:R-:W-:Y:S04]  /*3c000*/  STL [R1+0x17bc], R86 ;  /* 0x0017bc5601007387 */ /* 0x000fe80000100800 */
[----:B------:R-:W4:Y:S04]  /*3c010*/  LDL R19, [R1+0xea0] ;  /* 0x000ea00001137983 */ /* 0x000f280000100800 */
        /* <DEDUP_REMOVED lines=11> */
[----:B---3--:R-:W-:Y:S02]  /*3c0d0*/  PRMT R74, RZ, 0x7610, R74 ;  /* 0x00007610ff4a7816 */ /* 0x008fe4000000004a */
        /* <DEDUP_REMOVED lines=14> */
[----:B------:R-:W2:Y:S01]  /*3c1c0*/  @P2 LDG.E.U8 R20, desc[UR20][R14.64] ;  /* 0x000000140e142981 */ /* 0x000ea2000c1e1100 */
[----:B------:R-:W-:-:S03]  /*3c1d0*/  PRMT R85, RZ, 0x7610, R85 ;  /* 0x00007610ff557816 */ /* 0x000fc60000000055 */
[----:B--2---:R0:W-:Y:S04]  /*3c1e0*/  STL [R1+0x114], R20 ;  /* 0x0001141401007387 */ /* 0x0041e80000100800 */
[----:B0-----:R-:W2:Y:S04]  /*3c1f0*/  LDL.LU R20, [R1+0x1810] ;  /* 0x0018100001147983 */ /* 0x001ea80000300800 */
[----:B------:R-:W2:Y:S01]  /*3c200*/  LDL R15, [R1+0xe7c] ;  /* 0x000e7c00010f7983 */ /* 0x000ea20000100800 */
[----:B------:R-:W-:Y:S01]  /*3c210*/  @P2 IMAD.MOV.U32 R14, RZ, RZ, R90 ;  /* 0x000000ffff0e2224 */ /* 0x000fe200078e005a */
[----:B------:R-:W-:-:S02]  /*3c220*/  PRMT R84, RZ, 0x7610, R84 ;  /* 0x00007610ff547816 */ /* 0x000fc40000000054 */
[----:B------:R-:W3:Y:S04]  /*3c230*/  LDL R90, [R1+0xeb8] ;  /* 0x000eb800015a7983 */ /* 0x000ee80000100800 */
[----:B--2---:R0:W2:Y:S04]  /*3c240*/  @P2 LDG.E.U8 R85, desc[UR20][R14.64] ;  /* 0x000000140e552981 */ /* 0x0040a8000c1e1100 */
[----:B------:R-:W3:Y:S01]  /*3c250*/  LDL R15, [R1+0xe84] ;  /* 0x000e8400010f7983 */ /* 0x000ee20000100800 */
[----:B0-----:R-:W-:-:S03]  /*3c260*/  @P2 IMAD.MOV.U32 R14, RZ, RZ, R91 ;  /* 0x000000ffff0e2224 */ /* 0x001fc600078e005b */
[----:B--2---:R-:W-:Y:S01]  /*3c270*/  STL [R1+0x17c0], R85 ;  /* 0x0017c05501007387 */ /* 0x004fe20000100800 */
[----:B------:R-:W-:-:S03]  /*3c280*/  PRMT R20, RZ, 0x7610, R20 ;  /* 0x00007610ff147816 */ /* 0x000fc60000000014 */
[----:B------:R-:W2:Y:S04]  /*3c290*/  LDL R91, [R1+0xec0] ;  /* 0x000ec000015b7983 */ /* 0x000ea80000100800 */
[----:B---3--:R5:W3:Y:S04]  /*3c2a0*/  @P2 LDG.E.U8 R84, desc[UR20][R14.64] ;  /* 0x000000140e542981 */ /* 0x008ae8000c1e1100 */
[----:B------:R-:W2:Y:S01]  /*3c2b0*/  LDL R15, [R1+0xe8c] ;  /* 0x000e8c00010f7983 */ /* 0x000ea20000100800 */
[----:B-----5:R-:W-:-:S05]  /*3c2c0*/  @P2 IMAD.MOV.U32 R14, RZ, RZ, R93 ;  /* 0x000000ffff0e2224 */ /* 0x020fca00078e005d */
[----:B--2---:R-:W2:Y:S04]  /*3c2d0*/  @P2 LDG.E.U8 R20, desc[UR20][R14.64] ;  /* 0x000000140e142981 */ /* 0x004ea8000c1e1100 */
[----:B---3--:R-:W-:Y:S04]  /*3c2e0*/  STL [R1+0x17c4], R84 ;  /* 0x0017c45401007387 */ /* 0x008fe80000100800 */
[----:B------:R-:W3:Y:S04]  /*3c2f0*/  LDL R93, [R1+0xec8] ;  /* 0x000ec800015d7983 */ /* 0x000ee80000100800 */
        /* <DEDUP_REMOVED lines=9> */
[----:B------:R-:W2:Y:S01]  /*3c390*/  LDL R15, [R1+0xe9c] ;  /* 0x000e9c00010f7983 */ /* 0x000ea20000100800 */
[----:B------:R-:W-:Y:S01]  /*3c3a0*/  PRMT R18, RZ, 0x7610, R18 ;  /* 0x00007610ff127816 */ /* 0x000fe20000000012 */
[----:B----4-:R-:W-:Y:S02]  /*3c3b0*/  @P2 IMAD.MOV.U32 R14, RZ, RZ, R19 ;  /* 0x000000ffff0e2224 */ /* 0x010fe400078e0013 */
[----:B-----5:R0:W-:Y:S04]  /*3c3c0*/  STL [R1+0x94], R86 ;  /* 0x0000945601007387 */ /* 0x0201e80000100800 */
[----:B--2---:R1:W2:Y:S01]  /*3c3d0*/  @P2 LDG.E.U8 R18, desc[UR20][R14.64] ;  /* 0x000000140e122981 */ /* 0x0042a2000c1e1100 */
[----:B------:R-:W-:-:S03]  /*3c3e0*/  PRMT R87, RZ, 0x7610, R87 ;  /* 0x00007610ff577816 */ /* 0x000fc60000000057 */
[----:B0-----:R-:W4:Y:S04]  /*3c3f0*/  LDL R86, [R1+0xed0] ;  /* 0x000ed00001567983 */ /* 0x001f280000100800 */
[----:B------:R-:W5:Y:S01]  /*3c400*/  LDL R15, [R1+0xea4] ;  /* 0x000ea400010f7983 */ /* 0x000f620000100800 */
[----:B-1----:R-:W-:-:S03]  /*3c410*/  @P2 IMAD.MOV.U32 R14, RZ, RZ, R88 ;  /* 0x000000ffff0e2224 */ /* 0x002fc600078e0058 */
[----:B--2---:R0:W-:Y:S01]  /*3c420*/  STL [R1+0xdc], R18 ;  /* 0x0000dc1201007387 */ /* 0x0041e20000100800 */
[----:B------:R-:W-:-:S03]  /*3c430*/  PRMT R83, RZ, 0x7610, R83 ;  /* 0x00007610ff537816 */ /* 0x000fc60000000053 */
[----:B------:R-:W2:Y:S04]  /*3c440*/  LDL R19, [R1+0xed8] ;  /* 0x000ed80001137983 */ /* 0x000ea80000100800 */
[----:B-----5:R1:W5:Y:S04]  /*3c450*/  @P2 LDG.E.U8 R87, desc[UR20][R14.64] ;  /* 0x000000140e572981 */ /* 0x020368000c1e1100 */
[----:B0-----:R-:W2:Y:S04]  /*3c460*/  LDL R18, [R1+0xed4] ;  /* 0x000ed40001127983 */ /* 0x001ea80000100800 */
[----:B------:R-:W1:Y:S04]  /*3c470*/  LDL R14, [R1+0xeac] ;  /* 0x000eac00010e7983 */ /* 0x000e680000100800 */
[----:B------:R-:W1:Y:S02]  /*3c480*/  LDL R15, [R1+0xeb0] ;  /* 0x000eb000010f7983 */ /* 0x000e640000100800 */
[----:B-1----:R-:W-:-:S04]  /*3c490*/  @P2 LOP3.LUT R15, R15, R14, RZ, 0x3c, !PT ;  /* 0x0000000e0f0f2212 */ /* 0x002fc800078e3cff */
[----:B------:R-:W-:-:S04]  /*3c4a0*/  @P2 LOP3.LUT R14, R15, R14, RZ, 0x3c, !PT ;  /* 0x0000000e0f0e2212 */ /* 0x000fc800078e3cff */
[----:B------:R-:W-:Y:S01]  /*3c4b0*/  @P2 LOP3.LUT R15, R15, R14, RZ, 0x3c, !PT ;  /* 0x0000000e0f0f2212 */ /* 0x000fe200078e3cff */
[----:B-----5:R0:W-:Y:S01]  /*3c4c0*/  STL [R1+0x110], R87 ;  /* 0x0001105701007387 */ /* 0x0201e20000100800 */
[----:B------:R-:W-:-:S03]  /*3c4d0*/  PRMT R82, RZ, 0x7610, R82 ;  /* 0x00007610ff527816 */ /* 0x000fc60000000052 */
[----:B------:R-:W5:Y:S04]  /*3c4e0*/  LDL R88, [R1+0xee0] ;  /* 0x000ee00001587983 */ /* 0x000f680000100800 */
[----:B------:R1:W2:Y:S04]  /*3c4f0*/  @P2 LDG.E.U8 R83, desc[UR20][R14.64] ;  /* 0x000000140e532981 */ /* 0x0002a8000c1e1100 */
[----:B0-----:R-:W3:Y:S04]  /*3c500*/  LDL R87, [R1+0xedc] ;  /* 0x000edc0001577983 */ /* 0x001ee80000100800 */
[----:B------:R-:W3:Y:S01]  /*3c510*/  LDL R15, [R1+0xeb4] ;  /* 0x000eb400010f7983 */ /* 0x000ee20000100800 */
[----:B-1----:R-:W-:-:S03]  /*3c520*/  @P2 IMAD.MOV.U32 R14, RZ, RZ, R90 ;  /* 0x000000ffff0e2224 */ /* 0x002fc600078e005a */
[----:B--2---:R-:W-:Y:S01]  /*3c530*/  STL [R1+0x17c8], R83 ;  /* 0x0017c85301007387 */ /* 0x004fe20000100800 */
[----:B------:R-:W-:-:S03]  /*3c540*/  PRMT R22, RZ, 0x7610, R22 ;  /* 0x00007610ff167816 */ /* 0x000fc60000000016 */
[----:B------:R-:W2:Y:S04]  /*3c550*/  LDL R90, [R1+0xef0] ;  /* 0x000ef000015a7983 */ /* 0x000ea80000100800 */
[----:B---3--:R0:W3:Y:S04]  /*3c560*/  @P2 LDG.E.U8 R82, desc[UR20][R14.64] ;  /* 0x000000140e522981 */ /* 0x0080e8000c1e1100 */
[----:B------:R-:W2:Y:S01]  /*3c570*/  LDL R15, [R1+0xebc] ;  /* 0x000ebc00010f7983 */ /* 0x000ea20000100800 */
[----:B0-----:R-:W-:-:S03]  /*3c580*/  @P2 IMAD.MOV.U32 R14, RZ, RZ, R91 ;  /* 0x000000ffff0e2224 */ /* 0x001fc600078e005b */
[----:B---3--:R-:W-:Y:S01]  /*3c590*/  STL [R1+0x17cc], R82 ;  /* 0x0017cc5201007387 */ /* 0x008fe20000100800 */
[----:B------:R-:W-:-:S03]  /*3c5a0*/  PRMT R92, RZ, 0x7610, R92 ;  /* 0x00007610ff5c7816 */ /* 0x000fc6000000005c */
[----:B------:R-:W3:Y:S04]  /*3c5b0*/  LDL R91, [R1+0xef4] ;  /* 0x000ef400015b7983 */ /* 0x000ee80000100800 */
[----:B--2---:R0:W2:Y:S04]  /*3c5c0*/  @P2 LDG.E.U8 R22, desc[UR20][R14.64] ;  /* 0x000000140e162981 */ /* 0x0040a8000c1e1100 */
[----:B------:R-:W3:Y:S01]  /*3c5d0*/  LDL R15, [R1+0xec4] ;  /* 0x000ec400010f7983 */ /* 0x000ee20000100800 */
[----:B0-----:R-:W-:-:S03]  /*3c5e0*/  @P2 IMAD.MOV.U32 R14, RZ, RZ, R93 ;  /* 0x000000ffff0e2224 */ /* 0x001fc600078e005d */
[----:B--2---:R0:W-:Y:S04]  /*3c5f0*/  STL [R1+0x44], R22 ;  /* 0x0000441601007387 */ /* 0x0041e80000100800 */
[----:B---3--:R4:W2:Y:S01]  /*3c600*/  @P2 LDG.E.U8 R92, desc[UR20][R14.64] ;  /* 0x000000140e5c2981 */ /* 0x0088a2000c1e1100 */
[----:B------:R-:W-:Y:S02]  /*3c610*/  PRMT R84, RZ, 0x7610, R84 ;  /* 0x00007610ff547816 */ /* 0x000fe40000000054 */
[----:B------:R-:W-:Y:S01]  /*3c620*/  PRMT R20, RZ, 0x7610, R20 ;  /* 0x00007610ff147816 */ /* 0x000fe20000000014 */
[----:B0-----:R-:W3:Y:S04]  /*3c630*/  LDL R22, [R1+0xef8] ;  /* 0x000ef80001167983 */ /* 0x001ee80000100800 */
[----:B------:R-:W2:Y:S01]  /*3c640*/  LDL R15, [R1+0xecc] ;  /* 0x000ecc00010f7983 */ /* 0x000ea20000100800 */
[----:B----4-:R-:W-:-:S05]  /*3c650*/  @P2 IMAD.MOV.U32 R14, RZ, RZ, R86 ;  /* 0x000000ffff0e2224 */ /* 0x010fca00078e0056 */
[----:B--2---:R0:W2:Y:S02]  /*3c660*/  @P2 LDG.E.U8 R84, desc[UR20][R14.64] ;  /* 0x000000140e542981 */ /* 0x0040a4000c1e1100 */
[----:B0-----:R-:W-:Y:S02]  /*3c670*/  @P2 IMAD.MOV.U32 R14, RZ, RZ, R19 ;  /* 0x000000ffff0e2224 */ /* 0x001fe400078e0013 */
[----:B------:R-:W-:-:S05]  /*3c680*/  @P2 IMAD.MOV.U32 R15, RZ, RZ, R18 ;  /* 0x000000ffff0f2224 */ /* 0x000fca00078e0012 */
[----:B------:R5:W4:Y:S01]  /*3c690*/  @P2 LDG.E.U8 R20, desc[UR20][R14.64] ;  /* 0x000000140e142981 */ /* 0x000b22000c1e1100 */
[----:B------:R-:W-:-:S03]  /*3c6a0*/  PRMT R81, RZ, 0x7610, R81 ;  /* 0x00007610ff517816 */ /* 0x000fc60000000051 */
[----:B------:R0:W-:Y:S04]  /*3c6b0*/  STL [R1+0x90], R92 ;  /* 0x0000905c01007387 */ /* 0x0001e80000100800 */
[----:B------:R-:W3:Y:S01]  /*3c6c0*/  LDL R93, [R1+0xf00] ;  /* 0x000f0000015d7983 */ /* 0x000ee20000100800 */
[----:B-----5:R-:W-:Y:S02]  /*3c6d0*/  @P2 IMAD.MOV.U32 R14, RZ, RZ, R88 ;  /* 0x000000ffff0e2224 */ /* 0x020fe400078e0058 */
[----:B------:R-:W-:Y:S01]  /*3c6e0*/  @P2 IMAD.MOV.U32 R15, RZ, RZ, R87 ;  /* 0x000000ffff0f2224 */ /* 0x000fe200078e0057 */
[----:B0-----:R-:W5:Y:S04]  /*3c6f0*/  LDL R92, [R1+0xefc] ;  /* 0x000efc00015c7983 */ /* 0x001f680000100800 */
[----:B------:R-:W3:Y:S04]  /*3c700*/  @P2 LDG.E.U8 R81, desc[UR20][R14.64] ;  /* 0x000000140e512981 */ /* 0x000ee8000c1e1100 */
[----:B--2---:R0:W-:Y:S04]  /*3c710*/  STL [R1+0xd8], R84 ;  /* 0x0000d85401007387 */ /* 0x0041e80000100800 */
[----:B------:R-:W2:Y:S04]  /*3c720*/  LDL R86, [R1+0xf08] ;  /* 0x000f080001567983 */ /* 0x000ea80000100800 */
[----:B------:R-:W2:Y:S04]  /*3c730*/  LDL R18, [R1+0xf0c] ;  /* 0x000f0c0001127983 */ /* 0x000ea80000100800 */
[----:B------:R-:W2:Y:S04]  /*3c740*/  LDL R19, [R1+0xf10] ;  /* 0x000f100001137983 */ /* 0x000ea80000100800 */
[----:B0-----:R-:W2:Y:S04]  /*3c750*/  LDL R84, [R1+0xf04] ;  /* 0x000f040001547983 */ /* 0x001ea80000100800 */
[----:B----4-:R0:W-:Y:S04]  /*3c760*/  STL [R1+0x10c], R20 ;  /* 0x00010c1401007387 */ /* 0x0101e80000100800 */
[----:B0-----:R-:W4:Y:S04]  /*3c770*/  LDL.LU R20, [R1+0x1808] ;  /* 0x0018080001147983 */ /* 0x001f280000300800 */
[----:B------:R-:W2:Y:S04]  /*3c780*/  LDL R14, [R1+0xee4] ;  /* 0x000ee400010e7983 */ /* 0x000ea80000100800 */
[----:B------:R-:W2:Y:S01]  /*3c790*/  LDL R15, [R1+0xee8] ;  /* 0x000ee800010f7983 */ /* 0x000ea20000100800 */
[----:B------:R-:W-:-:S03]  /*3c7a0*/  PRMT R80, RZ, 0x7610, R80 ;  /* 0x00007610ff507816 */ /* 0x000fc60000000050 */
[----:B------:R-:W4:Y:S04]  /*3c7b0*/  LDL R87, [R1+0xf14] ;  /* 0x000f140001577983 */ /* 0x000f280000100800 */
[----:B------:R-:W4:Y:S04]  /*3c7c0*/  LDL R88, [R1+0xf18] ;  /* 0x000f180001587983 */ /* 0x000f280000100800 */
[----:B---3--:R-:W-:Y:S01]  /*3c7d0*/  STL [R1+0x17d0], R81 ;  /* 0x0017d05101007387 */ /* 0x008fe20000100800 */
[----:B--2---:R-:W-:-:S04]  /*3c7e0*/  @P2 LOP3.LUT R15, R15, R14, RZ, 0x3c, !PT ;  /* 0x0000000e0f0f2212 */ /* 0x004fc800078e3cff */
[----:B------:R-:W-:-:S04]  /*3c7f0*/  @P2 LOP3.LUT R14, R15, R14, RZ, 0x3c, !PT ;  /* 0x0000000e0f0e2212 */ /* 0x000fc800078e3cff */
[----:B------:R-:W-:-:S05]  /*3c800*/  @P2 LOP3.LUT R15, R15, R14, RZ, 0x3c, !PT ;  /* 0x0000000e0f0f2212 */ /* 0x000fca00078e3cff */
[----:B------:R0:W2:Y:S04]  /*3c810*/  @P2 LDG.E.U8 R80, desc[UR20][R14.64] ;  /* 0x000000140e502981 */ /* 0x0000a8000c1e1100 */
[----:B------:R-:W3:Y:S01]  /*3c820*/  LDL R15, [R1+0xeec] ;  /* 0x000eec00010f7983 */ /* 0x000ee20000100800 */
[----:B----4-:R-:W-:Y:S01]  /*3c830*/  PRMT R20, RZ, 0x7610, R20 ;  /* 0x00007610ff147816 */ /* 0x010fe20000000014 */
[----:B0-----:R-:W-:-:S05]  /*3c840*/  @P2 IMAD.MOV.U32 R14, RZ, RZ, R90 ;  /* 0x000000ffff0e2224 */ /* 0x001fca00078e005a */
[----:B---3--:R-:W3:Y:S04]  /*3c850*/  @P2 LDG.E.U8 R20, desc[UR20][R14.64] ;  /* 0x000000140e142981 */ /* 0x008ee8000c1e1100 */
[----:B--2---:R-:W-:Y:S04]  /*3c860*/  STL [R1+0x17d4], R80 ;  /* 0x0017d45001007387 */ /* 0x004fe80000100800 */
[----:B------:R-:W2:Y:S01]  /*3c870*/  LDL R90, [R1+0xf20] ;  /* 0x000f2000015a7983 */ /* 0x000ea20000100800 */
[----:B------:R-:W-:-:S03]  /*3c880*/  PRMT R74, RZ, 0x7610, R74 ;  /* 0x00007610ff4a7816 */ /* 0x000fc6000000004a */
[----:B---3--:R0:W-:Y:S04]  /*3c890*/  STL [R1+0x40], R20 ;  /* 0x0000401401007387 */ /* 0x0081e80000100800 */
[----:B0-----:R-:W3:Y:S01]  /*3c8a0*/  LDL.LU R20, [R1+0x1804] ;  /* 0x0018040001147983 */ /* 0x001ee20000300800 */
[----:B------:R-:W-:Y:S02]  /*3c8b0*/  @P2 IMAD.MOV.U32 R14, RZ, RZ, R22 ;  /* 0x000000ffff0e2224 */ /* 0x000fe400078e0016 */
[----:B------:R-:W-:Y:S01]  /*3c8c0*/  @P2 IMAD.MOV.U32 R15, RZ, RZ, R91 ;  /* 0x000000ffff0f2224 */ /* 0x000fe200078e005b */
[----:B------:R-:W-:Y:S02]  /*3c8d0*/  PRMT R17, RZ, 0x7610, R17 ;  /* 0x00007610ff117816 */ /* 0x000fe40000000011 */
[----:B------:R-:W-:Y:S01]  /*3c8e0*/  PRMT R79, RZ, 0x7610, R79 ;  /* 0x00007610ff4f7816 */ /* 0x000fe2000000004f */
[----:B------:R-:W4:Y:S04]  /*3c8f0*/  LDL R91, [R1+0xf24] ;  /* 0x000f2400015b7983 */ /* 0x000f280000100800 */
[----:B------:R0:W2:Y:S04]  /*3c900*/  @P2 LDG.E.U8 R74, desc[UR20][R14.64] ;  /* 0x000000140e4a2981 */ /* 0x0000a8000c1e1100 */
[----:B------:R-:W2:Y:S01]  /*3c910*/  LDL R22, [R1+0xf28] ;  /* 0x000f280001167983 */ /* 0x000ea20000100800 */
[----:B0-----:R-:W-:-:S02]  /*3c920*/  @P2 IMAD.MOV.U32 R14, RZ, RZ, R93 ;  /* 0x000000ffff0e2224 */ /* 0x001fc400078e005d */
[----:B-----5:R-:W-:Y:S01]  /*3c930*/  @P2 IMAD.MOV.U32 R15, RZ, RZ, R92 ;  /* 0x000000ffff0f2224 */ /* 0x020fe200078e005c */
[----:B---3--:R-:W-:-:S06]  /*3c940*/  PRMT R20, RZ, 0x7610, R20 ;  /* 0x00007610ff147816 */ /* 0x008fcc0000000014 */
[----:B------:R0:W3:Y:S02]  /*3c950*/  @P2 LDG.E.U8 R20, desc[UR20][R14.64] ;  /* 0x000000140e142981 */ /* 0x0000e4000c1e1100 */
[----:B0-----:R-:W-:Y:S02]  /*3c960*/  @P2 IMAD.MOV.U32 R14, RZ, RZ, R86 ;  /* 0x000000ffff0e2224 */ /* 0x001fe400078e0056 */
[----:B------:R-:W-:-:S05]  /*3c970*/  @P2 IMAD.MOV.U32 R15, RZ, RZ, R84 ;  /* 0x000000ffff0f2224 */ /* 0x000fca00078e0054 */
[----:B------:R0:W5:Y:S02]  /*3c980*/  @P2 LDG.E.U8 R17, desc[UR20][R14.64] ;  /* 0x000000140e112981 */ /* 0x000164000c1e1100 */
[----:B0-----:R-:W-:Y:S02]  /*3c990*/  @P2 IMAD.MOV.U32 R14, RZ, RZ, R19 ;  /* 0x000000ffff0e2224 */ /* 0x001fe400078e0013 */
[----:B------:R-:W-:-:S05]  /*3c9a0*/  @P2 IMAD.MOV.U32 R15, RZ, RZ, R18 ;  /* 0x000000ffff0f2224 */ /* 0x000fca00078e0012 */
[----:B------:R0:W4:Y:S04]  /*3c9b0*/  @P2 LDG.E.U8 R79, desc[UR20][R14.64] ;  /* 0x000000140e4f2981 */ /* 0x000128000c1e1100 */
[----:B--2---:R1:W-:Y:S01]  /*3c9c0*/  STL [R1+0x8c], R74 ;  /* 0x00008c4a01007387 */ /* 0x0043e20000100800 */
[----:B------:R-:W-:-:S03]  /*3c9d0*/  PRMT R78, RZ, 0x7610, R78 ;  /* 0x00007610ff4e7816 */ /* 0x000fc6000000004e */
[----:B-1----:R-:W2:Y:S04]  /*3c9e0*/  LDL.LU R74, [R1+0x1800] ;  /* 0x00180000014a7983 */ /* 0x002ea80000300800 */
[----:B------:R-:W2:Y:S04]  /*3c9f0*/  LDL R92, [R1+0xf2c] ;  /* 0x000f2c00015c7983 */ /* 0x000ea80000100800 */
[----:B------:R-:W2:Y:S01]  /*3ca00*/  LDL R93, [R1+0xf30] ;  /* 0x000f3000015d7983 */ /* 0x000ea20000100800 */
[----:B0-----:R-:W-:Y:S02]  /*3ca10*/  @P2 IMAD.MOV.U32 R14, RZ, RZ, R88 ;  /* 0x000000ffff0e2224 */ /* 0x001fe400078e0058 */
[----:B------:R-:W-:-:S05]  /*3ca20*/  @P2 IMAD.MOV.U32 R15, RZ, RZ, R87 ;  /* 0x000000ffff0f2224 */ /* 0x000fca00078e0057 */
[----:B------:R0:W2:Y:S04]  /*3ca30*/  @P2 LDG.E.U8 R78, desc[UR20][R14.64] ;  /* 0x000000140e4e2981 */ /* 0x0000a8000c1e1100 */
[----:B---3--:R1:W-:Y:S04]  /*3ca40*/  STL [R1+0xd4], R20 ;  /* 0x0000d41401007387 */ /* 0x0083e80000100800 */
[----:B-1----:R-:W3:Y:S04]  /*3ca50*/  LDL.LU R20, [R1+0x17fc] ;  /* 0x0017fc0001147983 */ /* 0x002ee80000300800 */
[----:B------:R-:W2:Y:S04]  /*3ca60*/  LDL R84, [R1+0xf38] ;  /* 0x000f380001547983 */ /* 0x000ea80000100800 */
[----:B------:R-:W2:Y:S04]  /*3ca70*/  LDL R86, [R1+0xf3c] ;  /* 0x000f3c0001567983 */ /* 0x000ea80000100800 */
[----:B-----5:R1:W-:Y:S04]  /*3ca80*/  STL [R1+0x108], R17 ;  /* 0x0001081101007387 */ /* 0x0203e80000100800 */
[----:B------:R-:W5:Y:S04]  /*3ca90*/  LDL R18, [R1+0xf44] ;  /* 0x000f440001127983 */ /* 0x000f680000100800 */
[----:B------:R-:W2:Y:S04]  /*3caa0*/  LDL R19, [R1+0xf48] ;  /* 0x000f480001137983 */ /* 0x000ea80000100800 */
[----:B-1----:R-:W2:Y:S04]  /*3cab0*/  LDL R17, [R1+0xf40] ;  /* 0x000f400001117983 */ /* 0x002ea80000100800 */
[----:B----4-:R-:W-:Y:S04]  /*3cac0*/  STL [R1+0x17d8], R79 ;  /* 0x0017d84f01007387 */ /* 0x010fe80000100800 */
[----:B------:R-:W4:Y:S01]  /*3cad0*/  LDL R15, [R1+0xf1c] ;  /* 0x000f1c00010f7983 */ /* 0x000f220000100800 */
[----:B------:R-:W-:Y:S01]  /*3cae0*/  PRMT R89, RZ, 0x7610, R89 ;  /* 0x00007610ff597816 */ /* 0x000fe20000000059 */
[----:B0-----:R-:W-:Y:S01]  /*3caf0*/  @P2 IMAD.MOV.U32 R14, RZ, RZ, R90 ;  /* 0x000000ffff0e2224 */ /* 0x001fe200078e005a */
[----:B------:R-:W-:Y:S01]  /*3cb00*/  PRMT R4, RZ, 0x7610, R4 ;  /* 0x00007610ff047816 */ /* 0x000fe20000000004 */
[----:B------:R-:W2:Y:S04]  /*3cb10*/  LDL R87, [R1+0xf4c] ;  /* 0x000f4c0001577983 */ /* 0x000ea80000100800 */
[----:B------:R-:W2:Y:S01]  /*3cb20*/  LDL R88, [R1+0xf50] ;  /* 0x000f500001587983 */ /* 0x000ea20000100800 */
[----:B---3--:R-:W-:-:S03]  /*3cb30*/  PRMT R20, RZ, 0x7610, R20 ;  /* 0x00007610ff147816 */ /* 0x008fc60000000014 */
[----:B----4-:R0:W3:Y:S02]  /*3cb40*/  @P2 LDG.E.U8 R89, desc[UR20][R14.64] ;  /* 0x000000140e592981 */ /* 0x0100e4000c1e1100 */
[----:B0-----:R-:W-:Y:S02]  /*3cb50*/  @P2 IMAD.MOV.U32 R14, RZ, RZ, R22 ;  /* 0x000000ffff0e2224 */ /* 0x001fe400078e0016 */
[----:B------:R-:W-:-:S05]  /*3cb60*/  @P2 IMAD.MOV.U32 R15, RZ, RZ, R91 ;  /* 0x000000ffff0f2224 */ /* 0x000fca00078e005b */
[----:B------:R2:W4:Y:S02]  /*3cb70*/  @P2 LDG.E.U8 R20, desc[UR20][R14.64] ;  /* 0x000000140e142981 */ /* 0x000524000c1e1100 */
[----:B--2---:R-:W-:Y:S02]  /*3cb80*/  @P2 IMAD.MOV.U32 R14, RZ, RZ, R93 ;  /* 0x000000ffff0e2224 */ /* 0x004fe400078e005d */
[----:B------:R-:W-:-:S05]  /*3cb90*/  @P2 IMAD.MOV.U32 R15, RZ, RZ, R92 ;  /* 0x000000ffff0f2224 */ /* 0x000fca00078e005c */
[----:B------:R-:W2:Y:S04]  /*3cba0*/  @P2 LDG.E.U8 R4, desc[UR20][R14.64] ;  /* 0x000000140e042981 */ /* 0x000ea8000c1e1100 */
[----:B------:R-:W-:Y:S04]  /*3cbb0*/  STL [R1+0x17dc], R78 ;  /* 0x0017dc4e01007387 */ /* 0x000fe80000100800 */
[----:B---3--:R0:W-:Y:S04]  /*3cbc0*/  STL [R1+0x3c], R89 ;  /* 0x00003c5901007387 */ /* 0x0081e80000100800 */
[----:B------:R-:W3:Y:S04]  /*3cbd0*/  LDL R90, [R1+0xf58] ;  /* 0x000f5800015a7983 */ /* 0x000ee80000100800 */
[----:B------:R-:W3:Y:S04]  /*3cbe0*/  LDL R91, [R1+0xf5c] ;  /* 0x000f5c00015b7983 */ /* 0x000ee80000100800 */
[----:B------:R-:W3:Y:S04]  /*3cbf0*/  LDL R22, [R1+0xf60] ;  /* 0x000f600001167983 */ /* 0x000ee80000100800 */
[----:B0-----:R-:W3:Y:S04]  /*3cc00*/  LDL R89, [R1+0xf54] ;  /* 0x000f540001597983 */ /* 0x001ee80000100800 */
[----:B----4-:R0:W-:Y:S04]  /*3cc10*/  STL [R1+0x88], R20 ;  /* 0x0000881401007387 */ /* 0x0101e80000100800 */
[----:B0-----:R-:W4:Y:S04]  /*3cc20*/  LDL.LU R20, [R1+0x17f8] ;  /* 0x0017f80001147983 */ /* 0x001f280000300800 */
[----:B------:R-:W3:Y:S04]  /*3cc30*/  LDL R92, [R1+0xf64] ;  /* 0x000f6400015c7983 */ /* 0x000ee80000100800 */
[----:B------:R-:W3:Y:S04]  /*3cc40*/  LDL R93, [R1+0xf68] ;  /* 0x000f6800015d7983 */ /* 0x000ee80000100800 */
[----:B--2---:R-:W-:Y:S04]  /*3cc50*/  STL [R1+0xd0], R4 ;  /* 0x0000d00401007387 */ /* 0x004fe80000100800 */
[----:B------:R-:W2:Y:S01]  /*3cc60*/  LDL R15, [R1+0xf34] ;  /* 0x000f3400010f7983 */ /* 0x000ea20000100800 */
[----:B------:R-:W-:Y:S01]  /*3cc70*/  PRMT R16, RZ, 0x7610, R16 ;  /* 0x00007610ff107816 */ /* 0x000fe20000000010 */
[----:B------:R-:W-:-:S05]  /*3cc80*/  @P2 IMAD.MOV.U32 R14, RZ, RZ, R84 ;  /* 0x000000ffff0e2224 */ /* 0x000fca00078e0054 */
[----:B--2---:R0:W2:Y:S01]  /*3cc90*/  @P2 LDG.E.U8 R16, desc[UR20][R14.64] ;  /* 0x000000140e102981 */ /* 0x0040a2000c1e1100 */
[----:B------:R-:W-:Y:S02]  /*3cca0*/  PRMT R77, RZ, 0x7610, R77 ;  /* 0x00007610ff4d7816 */ /* 0x000fe4000000004d */
[----:B------:R-:W-:Y:S01]  /*3ccb0*/  PRMT R75, RZ, 0x7610, R75 ;  /* 0x00007610ff4b7816 */ /* 0x000fe2000000004b */
[----:B0-----:R-:W-:Y:S02]  /*3ccc0*/  @P2 IMAD.MOV.U32 R14, RZ, RZ, R17 ;  /* 0x000000ffff0e2224 */ /* 0x001fe400078e0011 */
[----:B------:R-:W-:-:S05]  /*3ccd0*/  @P2 IMAD.MOV.U32 R15, RZ, RZ, R86 ;  /* 0x000000ffff0f2224 */ /* 0x000fca00078e0056 */
[----:B------:R0:W3:Y:S01]  /*3cce0*/  @P2 LDG.E.U8 R77, desc[UR20][R14.64] ;  /* 0x000000140e4d2981 */ /* 0x0000e2000c1e1100 */
[----:B------:R-:W-:Y:S01]  /*3ccf0*/  PRMT R21, RZ, 0x7610, R21 ;  /* 0x00007610ff157816 */ /* 0x000fe20000000015 */
[----:B0-----:R-:W-:Y:S02]  /*3cd00*/  @P2 IMAD.MOV.U32 R14, RZ, RZ, R19 ;  /* 0x000000ffff0e2224 */ /* 0x001fe400078e0013 */
[----:B-----5:R-:W-:-:S05]  /*3cd10*/  @P2 IMAD.MOV.U32 R15, RZ, RZ, R18 ;  /* 0x000000ffff0f2224 */ /* 0x020fca00078e0012 */
[----:B------:R0:W5:Y:S04]  /*3cd20*/  @P2 LDG.E.U8 R75, desc[UR20][R14.64] ;  /* 0x000000140e4b2981 */ /* 0x000168000c1e1100 */
[----:B--2---:R1:W-:Y:S04]  /*3cd30*/  STL [R1+0x104], R16 ;  /* 0x0001041001007387 */ /* 0x0043e80000100800 */
[----:B-1----:R-:W2:Y:S01]  /*3cd40*/  LDL R16, [R1+0xf6c] ;  /* 0x000f6c0001107983 */ /* 0x002ea20000100800 */
[----:B0-----:R-:W-:Y:S02]  /*3cd50*/  @P2 IMAD.MOV.U32 R14, RZ, RZ, R88 ;  /* 0x000000ffff0e2224 */ /* 0x001fe400078e0058 */
[----:B------:R-:W-:Y:S01]  /*3cd60*/  @P2 IMAD.MOV.U32 R15, RZ, RZ, R87 ;  /* 0x000000ffff0f2224 */ /* 0x000fe200078e0057 */
[----:B------:R-:W-:-:S02]  /*3cd70*/  PRMT R82, RZ, 0x7610, R82 ;  /* 0x00007610ff527816 */ /* 0x000fc40000000052 */
[----:B------:R-:W-:Y:S02]  /*3cd80*/  PRMT R80, RZ, 0x7610, R80 ;  /* 0x00007610ff507816 */ /* 0x000fe40000000050 */
[----:B------:R-:W-:Y:S02]  /*3cd90*/  PRMT R78, RZ, 0x7610, R78 ;  /* 0x00007610ff4e7816 */ /* 0x000fe4000000004e */
[----:B------:R-:W-:Y:S01]  /*3cda0*/  PRMT R73, RZ, 0x7610, R73 ;  /* 0x00007610ff497816 */ /* 0x000fe20000000049 */
[----:B------:R3:W4:Y:S04]  /*3cdb0*/  @P2 LDG.E.U8 R21, desc[UR20][R14.64] ;  /* 0x000000140e152981 */ /* 0x000728000c1e1100 */
[----:B------:R-:W4:Y:S01]  /*3cdc0*/  LDL.LU R17, [R1+0x1108] ;  /* 0x0011080001117983 */ /* 0x000f220000300800 */
[----:B---3--:R-:W-:-:S02]  /*3cdd0*/  @P2 IMAD.MOV.U32 R14, RZ, RZ, R90 ;  /* 0x000000ffff0e2224 */ /* 0x008fc400078e005a */
[----:B------:R-:W-:-:S05]  /*3cde0*/  @P2 IMAD.MOV.U32 R15, RZ, RZ, R89 ;  /* 0x000000ffff0f2224 */ /* 0x000fca00078e0059 */
[----:B------:R0:W3:Y:S02]  /*3cdf0*/  @P2 LDG.E.U8 R82, desc[UR20][R14.64] ;  /* 0x000000140e522981 */ /* 0x0000e4000c1e1100 */
[----:B0-----:R-:W-:Y:S02]  /*3ce00*/  @P2 IMAD.MOV.U32 R14, RZ, RZ, R22 ;  /* 0x000000ffff0e2224 */ /* 0x001fe400078e0016 */
[----:B------:R-:W-:-:S05]  /*3ce10*/  @P2 IMAD.MOV.U32 R15, RZ, RZ, R91 ;  /* 0x000000ffff0f2224 */ /* 0x000fca00078e005b */
[----:B------:R0:W3:Y:S02]  /*3ce20*/  @P2 LDG.E.U8 R80, desc[UR20][R14.64] ;  /* 0x000000140e502981 */ /* 0x0000e4000c1e1100 */
[----:B0-----:R-:W-:Y:S02]  /*3ce30*/  @P2 IMAD.MOV.U32 R14, RZ, RZ, R93 ;  /* 0x000000ffff0e2224 */ /* 0x001fe400078e005d */
[----:B------:R-:W-:-:S05]  /*3ce40*/  @P2 IMAD.MOV.U32 R15, RZ, RZ, R92 ;  /* 0x000000ffff0f2224 */ /* 0x000fca00078e005c */
[----:B------:R0:W3:Y:S02]  /*3ce50*/  @P2 LDG.E.U8 R78, desc[UR20][R14.64] ;  /* 0x000000140e4e2981 */ /* 0x0000e4000c1e1100 */
[----:B0-----:R-:W-:Y:S02]  /*3ce60*/  @P2 IMAD.MOV.U32 R14, RZ, RZ, R74 ;  /* 0x000000ffff0e2224 */ /* 0x001fe400078e004a */
[----:B--2---:R-:W-:-:S05]  /*3ce70*/  @P2 IMAD.MOV.U32 R15, RZ, RZ, R16 ;  /* 0x000000ffff0f2224 */ /* 0x004fca00078e0010 */
[----:B------:R0:W2:Y:S04]  /*3ce80*/  @P2 LDG.E.U8 R73, desc[UR20][R14.64] ;  /* 0x000000140e492981 */ /* 0x0000a8000c1e1100 */
[----:B------:R-:W-:Y:S04]  /*3ce90*/  STL [R1+0x17e0], R77 ;  /* 0x0017e04d01007387 */ /* 0x000fe80000100800 */
[----:B------:R-:W3:Y:S04]  /*3cea0*/  LDL.LU R18, [R1+0x110c] ;  /* 0x00110c0001127983 */ /* 0x000ee80000300800 */
[----:B------:R-:W3:Y:S04]  /*3ceb0*/  LDL.LU R19, [R1+0x10ec] ;  /* 0x0010ec0001137983 */ /* 0x000ee80000300800 */
[----:B-----5:R-:W-:Y:S04]  /*3cec0*/  STL [R1+0x17e4], R75 ;  /* 0x0017e44b01007387 */ /* 0x020fe80000100800 */
[----:B----4-:R1:W-:Y:S01]  /*3ced0*/  STL [R1+0x38], R21 ;  /* 0x0000381501007387 */ /* 0x0103e20000100800 */
[----:B------:R-:W-:Y:S01]  /*3cee0*/  PRMT R72, RZ, 0x7610, R72 ;  /* 0x00007610ff487816 */ /* 0x000fe20000000048 */
[----:B0-----:R-:W-:-:S02]  /*3cef0*/  @P2 IMAD.MOV.U32 R14, RZ, RZ, R0 ;  /* 0x000000ffff0e2224 */ /* 0x001fc400078e0000 */
[----:B------:R-:W-:Y:S01]  /*3cf00*/  @P2 IMAD.MOV.U32 R15, RZ, RZ, R76 ;  /* 0x000000ffff0f2224 */ /* 0x000fe200078e004c */
[----:B-1----:R-:W4:Y:S04]  /*3cf10*/  LDL.LU R21, [R1+0x1100] ;  /* 0x0011000001157983 */ /* 0x002f280000300800 */
[----:B------:R-:W5:Y:S04]  /*3cf20*/  LDL.LU R22, [R1+0x10c8] ;  /* 0x0010c80001167983 */ /* 0x000f680000300800 */
[----:B------:R-:W5:Y:S04]  /*3cf30*/  LDL.LU R93, [R1+0x10bc] ;  /* 0x0010bc00015d7983 */ /* 0x000f680000300800 */
[----:B------:R-:W5:Y:S04]  /*3cf40*/  LDL.LU R74, [R1+0x17f4] ;  /* 0x0017f400014a7983 */ /* 0x000f680000300800 */
[----:B------:R3:W5:Y:S04]  /*3cf50*/  @P2 LDG.E.U8 R72, desc[UR20][R14.64] ;  /* 0x000000140e482981 */ /* 0x000768000c1e1100 */
[----:B--2---:R-:W-:Y:S04]  /*3cf60*/  STL [R1+0x17e8], R73 ;  /* 0x0017e84901007387 */ /* 0x004fe80000100800 */
[----:B------:R-:W2:Y:S04]  /*3cf70*/  LDL.LU R76, [R1+0x17f0] ;  /* 0x0017f000014c7983 */ /* 0x000ea80000300800 */
[----:B------:R-:W2:Y:S04]  /*3cf80*/  LDL.LU R0, [R1+0x17ec] ;  /* 0x0017ec0001007983 */ /* 0x000ea80000300800 */
[----:B------:R-:W2:Y:S01]  /*3cf90*/  LDL.LU R14, [R1+0x180] ;  /* 0x00018000010e7983 */ /* 0x000ea20000300800 */
[----:B------:R-:W-:-:S02]  /*3cfa0*/  SEL R16, R20, R17, !P3 ;  /* 0x0000001114107207 */ /* 0x000fc40005800000 */
[----:B---3--:R-:W-:-:S03]  /*3cfb0*/  SEL R15, R20, R18, !P3 ;  /* 0x00000012140f7207 */ /* 0x008fc60005800000 */
[----:B------:R-:W-:Y:S01]  /*3cfc0*/  IMAD R17, R16, UR4, RZ ;  /* 0x0000000410117c24 */ /* 0x000fe2000f8e02ff */
[----:B------:R-:W0:Y:S01]  /*3cfd0*/  LDCU UR4, c[0x0][0x3b0] ;  /* 0x00007600ff0477ac */ /* 0x000e220008000800 */
[C---:B------:R-:W-:Y:S01]  /*3cfe0*/  SEL R16, R20.reuse, R19, !P3 ;  /* 0x0000001314107207 */ /* 0x040fe20005800000 */
[----:B------:R1:W-:Y:S01]  /*3cff0*/  STL [R1+0x100], R78 ;  /* 0x0001004e01007387 */ /* 0x0003e20000100800 */
[----:B------:R-:W-:Y:S01]  /*3d000*/  IMAD R19, R15, UR5, RZ ;  /* 0x000000050f137c24 */ /* 0x000fe2000f8e02ff */
[----:B------:R-:W-:Y:S02]  /*3d010*/  PRMT R71, RZ, 0x7610, R71 ;  /* 0x00007610ff477816 */ /* 0x000fe40000000047 */
[----:B----4-:R-:W-:Y:S01]  /*3d020*/  SEL R15, R20, R21, !P3 ;  /* 0x00000015140f7207 */ /* 0x010fe20005800000 */
[----:B------:R-:W-:Y:S01]  /*3d030*/  IMAD R21, R16, UR7, RZ ;  /* 0x0000000710157c24 */ /* 0x000fe2000f8e02ff */
[----:B-----5:R-:W-:Y:S01]  /*3d040*/  SEL R18, R20, R22, !P3 ;  /* 0x0000001614127207 */ /* 0x020fe20005800000 */
[----:B------:R-:W-:Y:S01]  /*3d050*/  STL [R1+0x84], R82 ;  /* 0x0000845201007387 */ /* 0x000fe20000100800 */
[----:B------:R-:W-:Y:S01]  /*3d060*/  PRMT R83, RZ, 0x7610, R83 ;  /* 0x00007610ff537816 */ /* 0x000fe20000000053 */
[----:B------:R-:W-:Y:S01]  /*3d070*/  IMAD R22, R15, UR16, RZ ;  /* 0x000000100f167c24 */ /* 0x000fe2000f8e02ff */
[----:B------:R-:W3:Y:S01]  /*3d080*/  LDCU UR5, c[0x0][0x3b0] ;  /* 0x00007600ff0577ac */ /* 0x000ee20008000800 */
[----:B------:R-:W-:Y:S01]  /*3d090*/  PRMT R63, RZ, 0x7610, R63 ;  /* 0x00007610ff3f7816 */ /* 0x000fe2000000003f */
[----:B------:R-:W4:Y:S01]  /*3d0a0*/  LDCU UR7, c[0x0][0x3b0] ;  /* 0x00007600ff0777ac */ /* 0x000f220008000800 */
[----:B0-----:R-:W-:-:S02]  /*3d0b0*/  IMAD R18, R18, UR4, RZ ;  /* 0x0000000412127c24 */ /* 0x001fc4000f8e02ff */
[----:B--2---:R-:W-:Y:S01]  /*3d0c0*/  @!P4 IMAD.MOV R14, RZ, RZ, -R14 ;  /* 0x000000ffff0ec224 */ /* 0x004fe200078e0a0e */
[C---:B-1----:R-:W-:Y:S02]  /*3d0d0*/  IADD3 R78, P4, PT, R17.reuse, R7, RZ ;  /* 0x00000007114e7210 */ /* 0x042fe40007f9e0ff */
[----:B------:R-:W-:Y:S01]  /*3d0e0*/  SEL R15, R20, R93, !P3 ;  /* 0x0000005d140f7207 */ /* 0x000fe20005800000 */
[----:B------:R-:W0:Y:S01]  /*3d0f0*/  LDCU UR4, c[0x0][0x3b0] ;  /* 0x00007600ff0477ac */ /* 0x000e220008000800 */
[----:B------:R-:W-:Y:S02]  /*3d100*/  PRMT R62, RZ, 0x7610, R62 ;  /* 0x00007610ff3e7816 */ /* 0x000fe4000000003e */
[----:B------:R-:W-:Y:S02]  /*3d110*/  LEA.HI.X.SX32 R17, R17, R6, 0x1, P4 ;  /* 0x0000000611117211 */ /* 0x000fe400020f0eff */
[----:B------:R-:W-:Y:S01]  /*3d120*/  IADD3 R87, P4, PT, R19, R7, RZ ;  /* 0x0000000713577210 */ /* 0x000fe20007f9e0ff */
[----:B------:R-:W-:Y:S01]  /*3d130*/  @P2 IMAD.MOV.U32 R16, RZ, RZ, R78 ;  /* 0x000000ffff102224 */ /* 0x000fe200078e004e */
[----:B------:R-:W-:Y:S01]  /*3d140*/  STL [R1+0xf80], R78 ;  /* 0x000f804e01007387 */ /* 0x000fe20000100800 */
[----:B------:R-:W-:-:S02]  /*3d150*/  PRMT R70, RZ, 0x7610, R70 ;  /* 0x00007610ff467816 */ /* 0x000fc40000000046 */
[----:B------:R-:W-:Y:S02]  /*3d160*/  LEA.HI.X.SX32 R91, R19, R6, 0x1, P4 ;  /* 0x00000006135b7211 */ /* 0x000fe400020f0eff */
[----:B------:R-:W-:Y:S01]  /*3d170*/  IADD3 R84, P4, PT, R21, R7, RZ ;  /* 0x0000000715547210 */ /* 0x000fe20007f9e0ff */
[----:B------:R1:W-:Y:S04]  /*3d180*/  STL [R1+0xcc], R80 ;  /* 0x0000cc5001007387 */ /* 0x0003e80000100800 */
[----:B------:R2:W-:Y:S04]  /*3d190*/  STL [R1+0xf7c], R17 ;  /* 0x000f7c1101007387 */ /* 0x0005e80000100800 */
[----:B------:R5:W4:Y:S01]  /*3d1a0*/  @P2 LDG.E.U8 R71, desc[UR20][R16.64] ;  /* 0x0000001410472981 */ /* 0x000b22000c1e1100 */
[----:B------:R-:W-:-:S02]  /*3d1b0*/  PRMT R19, RZ, 0x7610, R19 ;  /* 0x00007610ff137816 */ /* 0x000fc40000000013 */
[-C--:B------:R-:W-:Y:S02]  /*3d1c0*/  LEA.HI.X.SX32 R86, R21, R6.reuse, 0x1, P4 ;  /* 0x0000000615567211 */ /* 0x080fe400020f0eff */
[----:B------:R-:W-:Y:S02]  /*3d1d0*/  PRMT R85, RZ, 0x7610, R85 ;  /* 0x00007610ff557816 */ /* 0x000fe40000000055 */
[----:B------:R-:W-:Y:S01]  /*3d1e0*/  PRMT R5, RZ, 0x7610, R5 ;  /* 0x00007610ff057816 */ /* 0x000fe20000000005 */
[----:B------:R-:W0:Y:S01]  /*3d1f0*/  LDCU UR16, c[0x0][0x3b0] ;  /* 0x00007600ff1077ac */ /* 0x000e220008000800 */
[C---:B-1----:R-:W-:Y:S01]  /*3d200*/  IADD3 R80, P4, PT, R22.reuse, R7, RZ ;  /* 0x0000000716507210 */ /* 0x042fe20007f9e0ff */
[----:B-----5:R-:W-:Y:S02]  /*3d210*/  @P2 IMAD.MOV.U32 R16, RZ, RZ, R87 ;  /* 0x000000ffff102224 */ /* 0x020fe400078e0057 */
[----:B--2---:R-:W-:Y:S01]  /*3d220*/  @P2 IMAD.MOV.U32 R17, RZ, RZ, R91 ;  /* 0x000000ffff112224 */ /* 0x004fe200078e005b */
[----:B------:R-:W-:-:S02]  /*3d230*/  LEA.HI.X.SX32 R82, R22, R6, 0x1, P4 ;  /* 0x0000000616527211 */ /* 0x000fc400020f0eff */
[C---:B------:R-:W-:Y:S02]  /*3d240*/  IADD3 R78, P4, PT, R18.reuse, R7, RZ ;  /* 0x00000007124e7210 */ /* 0x040fe40007f9e0ff */
[----:B------:R1:W2:Y:S02]  /*3d250*/  @P2 LDG.E.U8 R19, desc[UR20][R16.64] ;  /* 0x0000001410132981 */ /* 0x0002a4000c1e1100 */
[----:B------:R-:W-:Y:S02]  /*3d260*/  LEA.HI.X.SX32 R21, R18, R6, 0x1, P4 ;  /* 0x0000000612157211 */ /* 0x000fe400020f0eff */
[----:B------:R-:W-:Y:S01]  /*3d270*/  PRMT R18, RZ, 0x7610, R18 ;  /* 0x00007610ff127816 */ /* 0x000fe20000000012 */
[----:B-1----:R-:W-:Y:S02]  /*3d280*/  @P2 IMAD.MOV.U32 R16, RZ, RZ, R84 ;  /* 0x000000ffff102224 */ /* 0x002fe400078e0054 */
[----:B------:R-:W-:Y:S01]  /*3d290*/  @P2 IMAD.MOV.U32 R17, RZ, RZ, R86 ;  /* 0x000000ffff112224 */ /* 0x000fe200078e0056 */
[----:B------:R-:W-:Y:S04]  /*3d2a0*/  STL [R1+0xf88], R87 ;  /* 0x000f885701007387 */ /* 0x000fe80000100800 */
[----:B------:R1:W5:Y:S04]  /*3d2b0*/  @P2 LDG.E.U8 R83, desc[UR20][R16.64] ;  /* 0x0000001410532981 */ /* 0x000368000c1e1100 */
[----:B------:R0:W-:Y:S04]  /*3d2c0*/  STL [R1+0xf84], R91 ;  /* 0x000f845b01007387 */ /* 0x0001e80000100800 */
[----:B------:R-:W-:Y:S04]  /*3d2d0*/  STL [R1+0xf90], R84 ;  /* 0x000f905401007387 */ /* 0x000fe80000100800 */
[----:B------:R-:W4:Y:S04]  /*3d2e0*/  LDL.LU R88, [R1+0x1104] ;  /* 0x0011040001587983 */ /* 0x000f280000300800 */
[----:B------:R-:W4:Y:S04]  /*3d2f0*/  LDL.LU R89, [R1+0x10f8] ;  /* 0x0010f80001597983 */ /* 0x000f280000300800 */
[----:B------:R-:W4:Y:S01]  /*3d300*/  LDL.LU R90, [R1+0x10f4] ;  /* 0x0010f400015a7983 */ /* 0x000f220000300800 */
[----:B-1----:R-:W-:-:S02]  /*3d310*/  @P2 IMAD.MOV.U32 R16, RZ, RZ, R80 ;  /* 0x000000ffff102224 */ /* 0x002fc400078e0050 */
[----:B------:R-:W-:-:S05]  /*3d320*/  @P2 IMAD.MOV.U32 R17, RZ, RZ, R82 ;  /* 0x000000ffff112224 */ /* 0x000fca00078e0052 */
[----:B------:R1:W4:Y:S04]  /*3d330*/  @P2 LDG.E.U8 R18, desc[UR20][R16.64] ;  /* 0x0000001410122981 */ /* 0x000328000c1e1100 */
[----:B------:R-:W-:Y:S01]  /*3d340*/  STL [R1+0xf8c], R86 ;  /* 0x000f8c5601007387 */ /* 0x000fe20000100800 */
[----:B---3--:R-:W-:-:S03]  /*3d350*/  IMAD R15, R15, UR5, RZ ;  /* 0x000000050f0f7c24 */ /* 0x008fc6000f8e02ff */
[----:B------:R-:W-:Y:S04]  /*3d360*/  STL [R1+0xf98], R80 ;  /* 0x000f985001007387 */ /* 0x000fe80000100800 */
[----:B------:R-:W-:Y:S04]  /*3d370*/  STL [R1+0xf94], R82 ;  /* 0x000f945201007387 */ /* 0x000fe80000100800 */
[----:B0-----:R-:W3:Y:S04]  /*3d380*/  LDL.LU R91, [R1+0x10e0] ;  /* 0x0010e000015b7983 */ /* 0x001ee80000300800 */
[----:B------:R-:W-:Y:S01]  /*3d390*/  STL [R1+0xfa0], R78 ;  /* 0x000fa04e01007387 */ /* 0x000fe20000100800 */
[----:B------:R-:W0:Y:S01]  /*3d3a0*/  LDCU UR5, c[0x0][0x3b0] ;  /* 0x00007600ff0577ac */ /* 0x000e220008000800 */
[----:B-1----:R-:W-:-:S02]  /*3d3b0*/  @P2 IMAD.MOV.U32 R16, RZ, RZ, R78 ;  /* 0x000000ffff102224 */ /* 0x002fc400078e004e */
[----:B------:R-:W-:-:S05]  /*3d3c0*/  @P2 IMAD.MOV.U32 R17, RZ, RZ, R21 ;  /* 0x000000ffff112224 */ /* 0x000fca00078e0015 */
[----:B------:R1:W5:Y:S04]  /*3d3d0*/  @P2 LDG.E.U8 R63, desc[UR20][R16.64] ;  /* 0x00000014103f2981 */ /* 0x000368000c1e1100 */
[----:B--2---:R2:W-:Y:S04]  /*3d3e0*/  STL [R1+0x34], R19 ;  /* 0x0000341301007387 */ /* 0x0045e80000100800 */
[----:B------:R-:W5:Y:S04]  /*3d3f0*/  LDL.LU R92, [R1+0x10c4] ;  /* 0x0010c400015c7983 */ /* 0x000f680000300800 */
[----:B------:R-:W-:Y:S01]  /*3d400*/  STL [R1+0xf9c], R21 ;  /* 0x000f9c1501007387 */ /* 0x000fe20000100800 */
[----:B--2---:R-:W-:-:S04]  /*3d410*/  IADD3 R19, P4, PT, R15, R7, RZ ;  /* 0x000000070f137210 */ /* 0x004fc80007f9e0ff */
[----:B------:R-:W-:Y:S01]  /*3d420*/  LEA.HI.X.SX32 R15, R15, R6, 0x1, P4 ;  /* 0x000000060f0f7211 */ /* 0x000fe200020f0eff */
[----:B------:R-:W-:Y:S01]  /*3d430*/  STL [R1+0xfa8], R19 ;  /* 0x000fa81301007387 */ /* 0x000fe20000100800 */
[----:B------:R-:W-:-:S03]  /*3d440*/  ISETP.GT.U32.AND P4, PT, R8, R11, PT ;  /* 0x0000000b0800720c */ /* 0x000fc60003f84070 */
[----:B------:R2:W-:Y:S04]  /*3d450*/  STL [R1+0xfa4], R15 ;  /* 0x000fa40f01007387 */ /* 0x0005e80000100800 */
[----:B------:R-:W5:Y:S01]  /*3d460*/  LDL.LU R93, [R1+0x10b4] ;  /* 0x0010b400015d7983 */ /* 0x000f620000300800 */
[----:B-1----:R-:W-:Y:S02]  /*3d470*/  @P2 IMAD.MOV.U32 R16, RZ, RZ, R19 ;  /* 0x000000ffff102224 */ /* 0x002fe400078e0013 */
[----:B------:R-:W-:-:S05]  /*3d480*/  @P2 IMAD.MOV.U32 R17, RZ, RZ, R15 ;  /* 0x000000ffff112224 */ /* 0x000fca00078e000f */
[----:B------:R0:W5:Y:S04]  /*3d490*/  @P2 LDG.E.U8 R62, desc[UR20][R16.64] ;  /* 0x00000014103e2981 */ /* 0x000168000c1e1100 */
[----:B----4-:R1:W-:Y:S01]  /*3d4a0*/  STL [R1+0xc8], R18 ;  /* 0x0000c81201007387 */ /* 0x0103e20000100800 */
[C---:B--2---:R-:W-:Y:S02]  /*3d4b0*/  SEL R15, R20.reuse, R89, !P3 ;  /* 0x00000059140f7207 */ /* 0x044fe40005800000 */
[----:B-1----:R-:W-:Y:S01]  /*3d4c0*/  SEL R18, R20, R88, !P3 ;  /* 0x0000005814127207 */ /* 0x002fe20005800000 */
[----:B------:R-:W-:-:S04]  /*3d4d0*/  @!P4 IMAD.IADD R11, R11, 0x1, -R8 ;  /* 0x000000010b0bc824 */ /* 0x000fc800078e0a08 */
[----:B------:R-:W-:Y:S02]  /*3d4e0*/  IMAD R18, R18, UR4, RZ ;  /* 0x0000000412127c24 */ /* 0x000fe4000f8e02ff */
[----:B0-----:R-:W-:Y:S01]  /*3d4f0*/  IMAD R17, R15, UR5, RZ ;  /* 0x000000050f117c24 */ /* 0x001fe2000f8e02ff */
[----:B------:R-:W-:Y:S01]  /*3d500*/  SEL R16, R20, R90, !P3 ;  /* 0x0000005a14107207 */ /* 0x000fe20005800000 */
[----:B------:R-:W0:Y:S01]  /*3d510*/  LDCU UR4, c[0x0][0x3b0] ;  /* 0x00007600ff0477ac */ /* 0x000e220008000800 */
[----:B------:R-:W-:Y:S02]  /*3d520*/  IADD3 R80, P4, PT, R18, R7, RZ ;  /* 0x0000000712507210 */ /* 0x000fe40007f9e0ff */
[----:B---3--:R-:W-:Y:S02]  /*3d530*/  SEL R15, R20, R91, !P3 ;  /* 0x0000005b140f7207 */ /* 0x008fe40005800000 */
[----:B------:R-:W-:Y:S01]  /*3d540*/  PRMT R81, RZ, 0x7610, R81 ;  /* 0x00007610ff517816 */ /* 0x000fe20000000051 */
[----:B------:R-:W1:Y:S01]  /*3d550*/  LDCU UR5, c[0x0][0x3b0] ;  /* 0x00007600ff0577ac */ /* 0x000e620008000800 */
[----:B------:R-:W-:-:S02]  /*3d560*/  LEA.HI.X.SX32 R82, R18, R6, 0x1, P4 ;  /* 0x0000000612527211 */ /* 0x000fc400020f0eff */
[CC--:B------:R-:W-:Y:S01]  /*3d570*/  IADD3 R86, P4, PT, R17.reuse, R7.reuse, RZ ;  /* 0x0000000711567210 */ /* 0x0c0fe20007f9e0ff */
[----:B------:R-:W-:Y:S02]  /*3d580*/  IMAD R19, R16, UR7, RZ ;  /* 0x0000000710137c24 */ /* 0x000fe4000f8e02ff */
[----:B------:R-:W-:Y:S01]  /*3d590*/  @P2 IMAD.MOV.U32 R16, RZ, RZ, R80 ;  /* 0x000000ffff102224 */ /* 0x000fe200078e0050 */
[----:B------:R-:W-:Y:S01]  /*3d5a0*/  STL [R1+0xfb0], R80 ;  /* 0x000fb05001007387 */ /* 0x000fe20000100800 */
[-C--:B------:R-:W-:Y:S01]  /*3d5b0*/  LEA.HI.X.SX32 R87, R17, R6.reuse, 0x1, P4 ;  /* 0x0000000611577211 */ /* 0x080fe200020f0eff */
[----:B------:R-:W-:Y:S01]  /*3d5c0*/  @P2 IMAD.MOV.U32 R17, RZ, RZ, R82 ;  /* 0x000000ffff112224 */ /* 0x000fe200078e0052 */
[----:B------:R-:W-:Y:S01]  /*3d5d0*/  IADD3 R78, P4, PT, R19, R7, RZ ;  /* 0x00000007134e7210 */ /* 0x000fe20007f9e0ff */
[----:B------:R-:W-:Y:S01]  /*3d5e0*/  IMAD R21, R15, UR16, RZ ;  /* 0x000000100f157c24 */ /* 0x000fe2000f8e02ff */
[----:B-----5:R-:W-:Y:S04]  /*3d5f0*/  STL [R1+0x80], R83 ;  /* 0x0000805301007387 */ /* 0x020fe80000100800 */
[----:B------:R2:W3:Y:S01]  /*3d600*/  @P2 LDG.E.U8 R70, desc[UR20][R16.64] ;  /* 0x0000001410462981 */ /* 0x0004e2000c1e1100 */
[----:B------:R-:W-:-:S02]  /*3d610*/  LEA.HI.X.SX32 R84, R19, R6, 0x1, P4 ;  /* 0x0000000613547211 */ /* 0x000fc400020f0eff */
[----:B------:R-:W-:Y:S01]  /*3d620*/  PRMT R61, RZ, 0x7610, R61 ;  /* 0x00007610ff3d7816 */ /* 0x000fe2000000003d */
[----:B------:R-:W4:Y:S01]  /*3d630*/  LDCU UR7, c[0x0][0x3b0] ;  /* 0x00007600ff0777ac */ /* 0x000f220008000800 */
[----:B------:R-:W-:Y:S02]  /*3d640*/  PRMT R60, RZ, 0x7610, R60 ;  /* 0x00007610ff3c7816 */ /* 0x000fe4000000003c */
[----:B------:R-:W-:Y:S02]  /*3d650*/  PRMT R69, RZ, 0x7610, R69 ;  /* 0x00007610ff457816 */ /* 0x000fe40000000045 */
[----:B------:R-:W-:Y:S02]  /*3d660*/  PRMT R79, RZ, 0x7610, R79 ;  /* 0x00007610ff4f7816 */ /* 0x000fe4000000004f */
[----:B------:R-:W-:Y:S01]  /*3d670*/  PRMT R77, RZ, 0x7610, R77 ;  /* 0x00007610ff4d7816 */ /* 0x000fe2000000004d */
[----:B------:R-:W5:Y:S01]  /*3d680*/  LDCU UR16, c[0x0][0x3b0] ;  /* 0x00007600ff1077ac */ /* 0x000f620008000800 */
[----:B--2---:R-:W-:-:S02]  /*3d690*/  @P2 IMAD.MOV.U32 R16, RZ, RZ, R86 ;  /* 0x000000ffff102224 */ /* 0x004fc400078e0056 */
[----:B------:R-:W-:-:S05]  /*3d6a0*/  @P2 IMAD.MOV.U32 R17, RZ, RZ, R87 ;  /* 0x000000ffff112224 */ /* 0x000fca00078e0057 */
[----:B------:R2:W3:Y:S02]  /*3d6b0*/  @P2 LDG.E.U8 R85, desc[UR20][R16.64] ;  /* 0x0000001410552981 */ /* 0x0004e4000c1e1100 */
[----:B--2---:R-:W-:Y:S02]  /*3d6c0*/  @P2 IMAD.MOV.U32 R16, RZ, RZ, R78 ;  /* 0x000000ffff102224 */ /* 0x004fe400078e004e */
[----:B------:R-:W-:-:S05]  /*3d6d0*/  @P2 IMAD.MOV.U32 R17, RZ, RZ, R84 ;  /* 0x000000ffff112224 */ /* 0x000fca00078e0054 */
[----:B------:R2:W3:Y:S04]  /*3d6e0*/  @P2 LDG.E.U8 R5, desc[UR20][R16.64] ;  /* 0x0000001410052981 */ /* 0x0004e8000c1e1100 */
[----:B------:R0:W-:Y:S04]  /*3d6f0*/  STL [R1+0xfac], R82 ;  /* 0x000fac5201007387 */ /* 0x0001e80000100800 */
[----:B------:R-:W-:Y:S04]  /*3d700*/  STL [R1+0xfb8], R86 ;  /* 0x000fb85601007387 */ /* 0x000fe80000100800 */
[----:B------:R-:W4:Y:S04]  /*3d710*/  LDL.LU R91, [R1+0x10f0] ;  /* 0x0010f000015b7983 */ /* 0x000f280000300800 */
[----:B------:R-:W-:Y:S04]  /*3d720*/  STL [R1+0xfb4], R87 ;  /* 0x000fb45701007387 */ /* 0x000fe80000100800 */
[----:B------:R-:W-:Y:S01]  /*3d730*/  STL [R1+0xfc0], R78 ;  /* 0x000fc04e01007387 */ /* 0x000fe20000100800 */
[----:B0-----:R-:W-:-:S04]  /*3d740*/  IADD3 R82, P4, PT, R21, R7, RZ ;  /* 0x0000000715527210 */ /* 0x001fc80007f9e0ff */
[----:B------:R-:W-:Y:S01]  /*3d750*/  LEA.HI.X.SX32 R83, R21, R6, 0x1, P4 ;  /* 0x0000000615537211 */ /* 0x000fe200020f0eff */
[----:B--2---:R-:W-:-:S04]  /*3d760*/  @P2 IMAD.MOV.U32 R16, RZ, RZ, R82 ;  /* 0x000000ffff102224 */ /* 0x004fc800078e0052 */
[----:B------:R-:W-:-:S05]  /*3d770*/  @P2 IMAD.MOV.U32 R17, RZ, RZ, R83 ;  /* 0x000000ffff112224 */ /* 0x000fca00078e0053 */
[----:B------:R0:W2:Y:S01]  /*3d780*/  @P2 LDG.E.U8 R81, desc[UR20][R16.64] ;  /* 0x0000001410512981 */ /* 0x0000a2000c1e1100 */
[----:B------:R-:W-:-:S03]  /*3d790*/  SEL R18, R20, R92, !P3 ;  /* 0x0000005c14127207 */ /* 0x000fc60005800000 */
[----:B------:R-:W2:Y:S02]  /*3d7a0*/  LDL.LU R92, [R1+0x10fc] ;  /* 0x0010fc00015c7983 */ /* 0x000ea40000300800 */
[----:B------:R-:W-:Y:S01]  /*3d7b0*/  IMAD R18, R18, UR4, RZ ;  /* 0x0000000412127c24 */ /* 0x000fe2000f8e02ff */
[----:B------:R-:W0:Y:S04]  /*3d7c0*/  LDCU UR4, c[0x0][0x3b0] ;  /* 0x00007600ff0477ac */ /* 0x000e280008000800 */
[----:B------:R-:W-:Y:S02]  /*3d7d0*/  IADD3 R80, P4, PT, R18, R7, RZ ;  /* 0x0000000712507210 */ /* 0x000fe40007f9e0ff */
[----:B------:R-:W-:Y:S02]  /*3d7e0*/  SEL R15, R20, R93, !P3 ;  /* 0x0000005d140f7207 */ /* 0x000fe40005800000 */
[----:B------:R-:W5:Y:S01]  /*3d7f0*/  LDL.LU R93, [R1+0x10e8] ;  /* 0x0010e800015d7983 */ /* 0x000f620000300800 */
[----:B------:R-:W-:-:S03]  /*3d800*/  LEA.HI.X.SX32 R18, R18, R6, 0x1, P4 ;  /* 0x0000000612127211 */ /* 0x000fc600020f0eff */
[----:B------:R-:W-:Y:S04]  /*3d810*/  STL [R1+0xfbc], R84 ;  /* 0x000fbc5401007387 */ /* 0x000fe80000100800 */
[----:B------:R-:W-:Y:S04]  /*3d820*/  STL [R1+0xfc8], R82 ;  /* 0x000fc85201007387 */ /* 0x000fe80000100800 */
[----:B------:R-:W-:Y:S04]  /*3d830*/  STL [R1+0xfc4], R83 ;  /* 0x000fc45301007387 */ /* 0x000fe80000100800 */
[----:B------:R-:W-:Y:S04]  /*3d840*/  STL [R1+0xfd0], R80 ;  /* 0x000fd05001007387 */ /* 0x000fe80000100800 */
[----:B------:R-:W-:Y:S04]  /*3d850*/  STL [R1+0xfcc], R18 ;  /* 0x000fcc1201007387 */ /* 0x000fe80000100800 */
[----:B---3--:R3:W-:Y:S04]  /*3d860*/  STL [R1+0x7c], R5 ;  /* 0x00007c0501007387 */ /* 0x0087e80000100800 */
[----:B---3--:R-:W3:Y:S01]  /*3d870*/  LDL.LU R5, [R1+0x10dc] ;  /* 0x0010dc0001057983 */ /* 0x008ee20000300800 */
[----:B-1----:R-:W-:Y:S01]  /*3d880*/  IMAD R15, R15, UR5, RZ ;  /* 0x000000050f0f7c24 */ /* 0x002fe2000f8e02ff */
[----:B------:R-:W1:Y:S04]  /*3d890*/  LDCU UR5, c[0x0][0x3b0] ;  /* 0x00007600ff0577ac */ /* 0x000e680008000800 */
[----:B------:R-:W-:Y:S01]  /*3d8a0*/  IADD3 R19, P4, PT, R15, R7, RZ ;  /* 0x000000070f137210 */ /* 0x000fe20007f9e0ff */
[----:B0-----:R-:W-:-:S03]  /*3d8b0*/  @P2 IMAD.MOV.U32 R16, RZ, RZ, R80 ;  /* 0x000000ffff102224 */ /* 0x001fc600078e0050 */
[----:B------:R-:W-:Y:S02]  /*3d8c0*/  LEA.HI.X.SX32 R78, R15, R6, 0x1, P4 ;  /* 0x000000060f4e7211 */ /* 0x000fe400020f0eff */
[----:B------:R-:W-:Y:S01]  /*3d8d0*/  ISETP.GT.U32.AND P4, PT, R8, R11, PT ;  /* 0x0000000b0800720c */ /* 0x000fe20003f84070 */
[----:B------:R-:W-:Y:S01]  /*3d8e0*/  @P2 IMAD.MOV.U32 R17, RZ, RZ, R18 ;  /* 0x000000ffff112224 */ /* 0x000fe200078e0012 */
[----:B----4-:R-:W-:-:S04]  /*3d8f0*/  SEL R15, R20, R91, !P3 ;  /* 0x0000005b140f7207 */ /* 0x010fc80005800000 */
[----:B------:R0:W4:Y:S01]  /*3d900*/  @P2 LDG.E.U8 R61, desc[UR20][R16.64] ;  /* 0x00000014103d2981 */ /* 0x000122000c1e1100 */
[----:B------:R-:W-:-:S03]  /*3d910*/  IMAD R18, R15, UR4, RZ ;  /* 0x000000040f127c24 */ /* 0x000fc6000f8e02ff */
[----:B------:R-:W-:Y:S01]  /*3d920*/  STL [R1+0xfd8], R19 ;  /* 0x000fd81301007387 */ /* 0x000fe20000100800 */
[----:B0-----:R-:W-:Y:S02]  /*3d930*/  @P2 IMAD.MOV.U32 R16, RZ, RZ, R19 ;  /* 0x000000ffff102224 */ /* 0x001fe400078e0013 */
[----:B------:R-:W-:Y:S02]  /*3d940*/  @P2 IMAD.MOV.U32 R17, RZ, RZ, R78 ;  /* 0x000000ffff112224 */ /* 0x000fe400078e004e */
[----:B------:R-:W-:Y:S01]  /*3d950*/  @!P4 IMAD.IADD R11, R11, 0x1, -R8 ;  /* 0x000000010b0bc824 */ /* 0x000fe200078e0a08 */
[----:B------:R-:W0:Y:S02]  /*3d960*/  LDCU UR4, c[0x0][0x3b0] ;  /* 0x00007600ff0477ac */ /* 0x000e240008000800 */
[----:B------:R1:W4:Y:S04]  /*3d970*/  @P2 LDG.E.U8 R60, desc[UR20][R16.64] ;  /* 0x00000014103c2981 */ /* 0x000328000c1e1100 */
[----:B------:R0:W-:Y:S04]  /*3d980*/  STL [R1+0xfd4], R78 ;  /* 0x000fd44e01007387 */ /* 0x0001e80000100800 */
[----:B------:R-:W4:Y:S04]  /*3d990*/  LDL.LU R91, [R1+0x10b0] ;  /* 0x0010b000015b7983 */ /* 0x000f280000300800 */
[----:B------:R-:W-:Y:S01]  /*3d9a0*/  STL [R1+0x30], R85 ;  /* 0x0000305501007387 */ /* 0x000fe20000100800 */
[----:B-1----:R-:W-:-:S04]  /*3d9b0*/  IADD3 R17, P4, PT, R18, R7, RZ ;  /* 0x0000000712117210 */ /* 0x002fc80007f9e0ff */
[----:B0-----:R-:W-:Y:S02]  /*3d9c0*/  LEA.HI.X.SX32 R78, R18, R6, 0x1, P4 ;  /* 0x00000006124e7211 */ /* 0x001fe400020f0eff */
[C---:B--2---:R-:W-:Y:S02]  /*3d9d0*/  SEL R15, R20.reuse, R92, !P3 ;  /* 0x0000005c140f7207 */ /* 0x044fe40005800000 */
[----:B------:R-:W2:Y:S04]  /*3d9e0*/  LDL.LU R92, [R1+0x10d0] ;  /* 0x0010d000015c7983 */ /* 0x000ea80000300800 */
[----:B------:R0:W-:Y:S01]  /*3d9f0*/  STL [R1+0xfe0], R17 ;  /* 0x000fe01101007387 */ /* 0x0001e20000100800 */
[----:B------:R-:W-:Y:S01]  /*3da00*/  IMAD R19, R15, UR5, RZ ;  /* 0x000000050f137c24 */ /* 0x000fe2000f8e02ff */
[----:B------:R-:W-:Y:S01]  /*3da10*/  PRMT R21, RZ, 0x7610, R21 ;  /* 0x00007610ff157816 */ /* 0x000fe20000000015 */
[----:B------:R-:W1:Y:S01]  /*3da20*/  LDCU UR5, c[0x0][0x3b0] ;  /* 0x00007600ff0577ac */ /* 0x000e620008000800 */
[----:B-----5:R-:W-:-:S02]  /*3da30*/  SEL R16, R20, R93, !P3 ;  /* 0x0000005d14107207 */ /* 0x020fc40005800000 */
[----:B------:R-:W5:Y:S04]  /*3da40*/  LDL.LU R93, [R1+0x10c0] ;  /* 0x0010c000015d7983 */ /* 0x000f680000300800 */
[----:B------:R-:W-:Y:S01]  /*3da50*/  STL [R1+0xfdc], R78 ;  /* 0x000fdc4e01007387 */ /* 0x000fe20000100800 */
[----:B------:R-:W-:Y:S02]  /*3da60*/  IMAD R18, R16, UR7, RZ ;  /* 0x0000000710127c24 */ /* 0x000fe4000f8e02ff */
[----:B------:R-:W-:Y:S02]  /*3da70*/  @P2 IMAD.MOV.U32 R16, RZ, RZ, R17 ;  /* 0x000000ffff102224 */ /* 0x000fe400078e0011 */
[----:B0-----:R-:W-:Y:S01]  /*3da80*/  @P2 IMAD.MOV.U32 R17, RZ, RZ, R78 ;  /* 0x000000ffff112224 */ /* 0x001fe200078e004e */
[----:B------:R0:W-:Y:S01]  /*3da90*/  STL [R1+0xc4], R81 ;  /* 0x0000c45101007387 */ /* 0x0001e20000100800 */
[----:B------:R-:W1:Y:S03]  /*3daa0*/  LDCU UR7, c[0x0][0x3b0] ;  /* 0x00007600ff0777ac */ /* 0x000e660008000800 */
[----:B------:R0:W2:Y:S02]  /*3dab0*/  @P2 LDG.E.U8 R69, desc[UR20][R16.64] ;  /* 0x0000001410452981 */ /* 0x0000a4000c1e1100 */
[----:B0-----:R-:W-:-:S04]  /*3dac0*/  IADD3 R81, P4, PT, R19, R7, RZ ;  /* 0x0000000713517210 */ /* 0x001fc80007f9e0ff */
[----:B------:R-:W-:Y:S01]  /*3dad0*/  LEA.HI.X.SX32 R16, R19, R6, 0x1, P4 ;  /* 0x0000000613107211 */ /* 0x000fe200020f0eff */
[----:B------:R-:W-:Y:S04]  /*3dae0*/  STL [R1+0xfe8], R81 ;  /* 0x000fe85101007387 */ /* 0x000fe80000100800 */
[----:B------:R-:W-:Y:S01]  /*3daf0*/  @P2 IMAD.MOV.U32 R17, RZ, RZ, R16 ;  /* 0x000000ffff112224 */ /* 0x000fe200078e0010 */
[----:B---3--:R-:W-:Y:S02]  /*3db00*/  SEL R15, R20, R5, !P3 ;  /* 0x00000005140f7207 */ /* 0x008fe40005800000 */
[----:B------:R-:W3:Y:S04]  /*3db10*/  LDL.LU R5, [R1+0x10d8] ;  /* 0x0010d80001057983 */ /* 0x000ee80000300800 */
[----:B------:R0:W-:Y:S02]  /*3db20*/  STL [R1+0xfe4], R16 ;  /* 0x000fe41001007387 */ /* 0x0001e40000100800 */
[----:B0-----:R-:W-:-:S05]  /*3db30*/  @P2 IMAD.MOV.U32 R16, RZ, RZ, R81 ;  /* 0x000000ffff102224 */ /* 0x001fca00078e0051 */
[----:B------:R0:W2:Y:S01]  /*3db40*/  @P2 LDG.E.U8 R79, desc[UR20][R16.64] ;  /* 0x00000014104f2981 */ /* 0x0000a2000c1e1100 */
[----:B------:R-:W-:-:S04]  /*3db50*/  IADD3 R78, P4, PT, R18, R7, RZ ;  /* 0x00000007124e7210 */ /* 0x000fc80007f9e0ff */
[----:B------:R-:W-:Y:S01]  /*3db60*/  LEA.HI.X.SX32 R80, R18, R6, 0x1, P4 ;  /* 0x0000000612507211 */ /* 0x000fe200020f0eff */
[----:B------:R-:W-:Y:S02]  /*3db70*/  IMAD R19, R15, UR4, RZ ;  /* 0x000000040f137c24 */ /* 0x000fe4000f8e02ff */
[----:B0-----:R-:W-:Y:S02]  /*3db80*/  @P2 IMAD.MOV.U32 R16, RZ, RZ, R78 ;  /* 0x000000ffff102224 */ /* 0x001fe400078e004e */
[----:B------:R-:W-:Y:S01]  /*3db90*/  @P2 IMAD.MOV.U32 R17, RZ, RZ, R80 ;  /* 0x000000ffff112224 */ /* 0x000fe200078e0050 */
[----:B------:R-:W-:Y:S04]  /*3dba0*/  STL [R1+0xff0], R78 ;  /* 0x000ff04e01007387 */ /* 0x000fe80000100800 */
[----:B------:R-:W-:Y:S01]  /*3dbb0*/  STL [R1+0xfec], R80 ;  /* 0x000fec5001007387 */ /* 0x000fe20000100800 */
[----:B------:R-:W0:Y:S03]  /*3dbc0*/  LDCU UR4, c[0x0][0x3b0] ;  /* 0x00007600ff0477ac */ /* 0x000e260008000800 */
[----:B------:R0:W3:Y:S04]  /*3dbd0*/  @P2 LDG.E.U8 R21, desc[UR20][R16.64] ;  /* 0x0000001410152981 */ /* 0x0000e8000c1e1100 */
[----:B--2---:R2:W-:Y:S04]  /*3dbe0*/  STL [R1+0x2c], R79 ;  /* 0x00002c4f01007387 */ /* 0x0045e80000100800 */
[----:B------:R-:W5:Y:S01]  /*3dbf0*/  LDL.LU R89, [R1+0x10d4] ;  /* 0x0010d40001597983 */ /* 0x000f620000300800 */
[----:B--2---:R-:W-:-:S04]  /*3dc00*/  IADD3 R79, P4, PT, R19, R7, RZ ;  /* 0x00000007134f7210 */ /* 0x004fc80007f9e0ff */
[----:B------:R-:W-:Y:S01]  /*3dc10*/  LEA.HI.X.SX32 R19, R19, R6, 0x1, P4 ;  /* 0x0000000613137211 */ /* 0x000fe200020f0eff */
[----:B0-----:R-:W-:-:S04]  /*3dc20*/  @P2 IMAD.MOV.U32 R16, RZ, RZ, R79 ;  /* 0x000000ffff102224 */ /* 0x001fc800078e004f */
[----:B------:R-:W-:-:S05]  /*3dc30*/  @P2 IMAD.MOV.U32 R17, RZ, RZ, R19 ;  /* 0x000000ffff112224 */ /* 0x000fca00078e0013 */
[----:B------:R0:W2:Y:S01]  /*3dc40*/  @P2 LDG.E.U8 R77, desc[UR20][R16.64] ;  /* 0x00000014104d2981 */ /* 0x0000a2000c1e1100 */
[----:B----4-:R-:W-:-:S03]  /*3dc50*/  SEL R15, R20, R91, !P3 ;  /* 0x0000005b140f7207 */ /* 0x010fc60005800000 */
[----:B------:R-:W-:Y:S04]  /*3dc60*/  STL [R1+0xff8], R79 ;  /* 0x000ff84f01007387 */ /* 0x000fe80000100800 */
[----:B---3--:R3:W-:Y:S01]  /*3dc70*/  STL [R1+0x78], R21 ;  /* 0x0000781501007387 */ /* 0x0087e20000100800 */
[----:B------:R-:W-:Y:S01]  /*3dc80*/  SEL R18, R20, R92, !P3 ;  /* 0x0000005c14127207 */ /* 0x000fe20005800000 */
[----:B---3--:R-:W-:Y:S02]  /*3dc90*/  IMAD R21, R15, UR16, RZ ;  /* 0x000000100f157c24 */ /* 0x008fe4000f8e02ff */
[----:B------:R3:W-:Y:S02]  /*3dca0*/  STL [R1+0xff4], R19 ;  /* 0x000ff41301007387 */ /* 0x0007e40000100800 */
[----:B-1----:R-:W-:Y:S01]  /*3dcb0*/  IMAD R18, R18, UR5, RZ ;  /* 0x0000000512127c24 */ /* 0x002fe2000f8e02ff */
[----:B-----5:R-:W-:-:S02]  /*3dcc0*/  SEL R15, R20, R93, !P3 ;  /* 0x0000005d140f7207 */ /* 0x020fc40005800000 */
[----:B------:R-:W-:Y:S02]  /*3dcd0*/  PRMT R59, RZ, 0x7610, R59 ;  /* 0x00007610ff3b7816 */ /* 0x000fe4000000003b */
[C---:B------:R-:W-:Y:S01]  /*3dce0*/  IADD3 R78, P4, PT, R21.reuse, R7, RZ ;  /* 0x00000007154e7210 */ /* 0x040fe20007f9e0ff */
[----:B------:R-:W1:Y:S01]  /*3dcf0*/  LDCU UR5, c[0x0][0x3b0] ;  /* 0x00007600ff0577ac */ /* 0x000e620008000800 */
[----:B------:R-:W-:Y:S02]  /*3dd00*/  PRMT R58, RZ, 0x7610, R58 ;  /* 0x00007610ff3a7816 */ /* 0x000fe4000000003a */
[----:B------:R-:W-:Y:S02]  /*3dd10*/  PRMT R68, RZ, 0x7610, R68 ;  /* 0x00007610ff447816 */ /* 0x000fe40000000044 */
[----:B0-----:R-:W-:Y:S01]  /*3dd20*/  LEA.HI.X.SX32 R16, R21, R6, 0x1, P4 ;  /* 0x0000000615107211 */ /* 0x001fe200020f0eff */
[----:B------:R-:W-:Y:S04]  /*3dd30*/  STL [R1+0x1000], R78 ;  /* 0x0010004e01007387 */ /* 0x000fe80000100800 */
[----:B------:R-:W4:Y:S01]  /*3dd40*/  LDL.LU R90, [R1+0x10e4] ;  /* 0x0010e400015a7983 */ /* 0x000f220000300800 */
[----:B------:R-:W-:Y:S01]  /*3dd50*/  @P2 IMAD.MOV.U32 R17, RZ, RZ, R16 ;  /* 0x000000ffff112224 */ /* 0x000fe200078e0010 */
[----:B------:R-:W-:-:S02]  /*3dd60*/  PRMT R75, RZ, 0x7610, R75 ;  /* 0x00007610ff4b7816 */ /* 0x000fc4000000004b */
[----:B------:R0:W-:Y:S01]  /*3dd70*/  STL [R1+0xffc], R16 ;  /* 0x000ffc1001007387 */ /* 0x0001e20000100800 */
[----:B---3--:R-:W-:Y:S01]  /*3dd80*/  IMAD R19, R15, UR7, RZ ;  /* 0x000000070f137c24 */ /* 0x008fe2000f8e02ff */
[----:B------:R-:W-:Y:S01]  /*3dd90*/  SEL R15, R20, R5, !P3 ;  /* 0x00000005140f7207 */ /* 0x000fe20005800000 */
[----:B------:R-:W3:Y:S01]  /*3dda0*/  LDCU UR7, c[0x0][0x3b0] ;  /* 0x00007600ff0777ac */ /* 0x000ee20008000800 */
[----:B------:R-:W5:Y:S01]  /*3ddb0*/  LDCU UR16, c[0x0][0x3b0] ;  /* 0x00007600ff1077ac */ /* 0x000f620008000800 */
[----:B0-----:R-:W-:-:S05]  /*3ddc0*/  @P2 IMAD.MOV.U32 R16, RZ, RZ, R78 ;  /* 0x000000ffff102224 */ /* 0x001fca00078e004e */
[----:B------:R0:W3:Y:S01]  /*3ddd0*/  @P2 LDG.E.U8 R59, desc[UR20][R16.64] ;  /* 0x00000014103b2981 */ /* 0x0000e2000c1e1100 */
[----:B------:R-:W-:Y:S01]  /*3dde0*/  IMAD R21, R15, UR4, RZ ;  /* 0x000000040f157c24 */ /* 0x000fe2000f8e02ff */
[----:B------:R-:W0:Y:S01]  /*3ddf0*/  LDCU UR4, c[0x0][0x3b0] ;  /* 0x00007600ff0477ac */ /* 0x000e220008000800 */
[----:B------:R-:W-:Y:S01]  /*3de00*/  SEL R15, R20, R89, !P3 ;  /* 0x00000059140f7207 */ /* 0x000fe20005800000 */
[----:B--2---:R2:W-:Y:S02]  /*3de10*/  STL [R1+0xc0], R77 ;  /* 0x0000c04d01007387 */ /* 0x0045e40000100800 */
[----:B--2---:R-:W-:-:S04]  /*3de20*/  IADD3 R77, P4, PT, R18, R7, RZ ;  /* 0x00000007124d7210 */ /* 0x004fc80007f9e0ff */
[----:B0-----:R-:W-:Y:S01]  /*3de30*/  LEA.HI.X.SX32 R16, R18, R6, 0x1, P4 ;  /* 0x0000000612107211 */ /* 0x001fe200020f0eff */
[----:B------:R-:W-:Y:S04]  /*3de40*/  STL [R1+0x1008], R77 ;  /* 0x0010084d01007387 */ /* 0x000fe80000100800 */
[----:B------:R-:W2:Y:S04]  /*3de50*/  LDL.LU R91, [R1+0x10a4] ;  /* 0x0010a400015b7983 */ /* 0x000ea80000300800 */
[----:B------:R-:W2:Y:S01]  /*3de60*/  LDL.LU R92, [R1+0x1098] ;  /* 0x00109800015c7983 */ /* 0x000ea20000300800 */
[----:B------:R-:W-:-:S03]  /*3de70*/  IADD3 R5, P4, PT, R19, R7, RZ ;  /* 0x0000000713057210 */ /* 0x000fc60007f9e0ff */
[----:B------:R-:W2:Y:S04]  /*3de80*/  LDL.LU R93, [R1+0x1078] ;  /* 0x00107800015d7983 */ /* 0x000ea80000300800 */
[----:B------:R0:W-:Y:S01]  /*3de90*/  STL [R1+0x1004], R16 ;  /* 0x0010041001007387 */ /* 0x0001e20000100800 */
[----:B------:R-:W-:Y:S01]  /*3dea0*/  @P2 IMAD.MOV.U32 R17, RZ, RZ, R16 ;  /* 0x000000ffff112224 */ /* 0x000fe200078e0010 */
[----:B------:R-:W-:Y:S01]  /*3deb0*/  LEA.HI.X.SX32 R78, R19, R6, 0x1, P4 ;  /* 0x00000006134e7211 */ /* 0x000fe200020f0eff */
[----:B0-----:R-:W-:Y:S01]  /*3dec0*/  @P2 IMAD.MOV.U32 R16, RZ, RZ, R77 ;  /* 0x000000ffff102224 */ /* 0x001fe200078e004d */
[----:B------:R-:W-:-:S04]  /*3ded0*/  IADD3 R77, P4, PT, R21, R7, RZ ;  /* 0x00000007154d7210 */ /* 0x000fc80007f9e0ff */
[----:B------:R0:W2:Y:S01]  /*3dee0*/  @P2 LDG.E.U8 R58, desc[UR20][R16.64] ;  /* 0x00000014103a2981 */ /* 0x0000a2000c1e1100 */
[----:B------:R-:W-:Y:S02]  /*3def0*/  LEA.HI.X.SX32 R79, R21, R6, 0x1, P4 ;  /* 0x00000006154f7211 */ /* 0x000fe400020f0eff */
[----:B------:R-:W-:Y:S01]  /*3df00*/  PRMT R19, RZ, 0x7610, R19 ;  /* 0x00007610ff137816 */ /* 0x000fe20000000013 */
[----:B-1----:R-:W-:Y:S02]  /*3df10*/  IMAD R18, R15, UR5, RZ ;  /* 0x000000050f127c24 */ /* 0x002fe4000f8e02ff */
[----:B0-----:R-:W-:Y:S02]  /*3df20*/  @P2 IMAD.MOV.U32 R16, RZ, RZ, R5 ;  /* 0x000000ffff102224 */ /* 0x001fe400078e0005 */
[----:B------:R-:W-:Y:S01]  /*3df30*/  @P2 IMAD.MOV.U32 R17, RZ, RZ, R78 ;  /* 0x000000ffff112224 */ /* 0x000fe200078e004e */
[----:B------:R0:W-:Y:S01]  /*3df40*/  STL [R1+0x1010], R5 ;  /* 0x0010100501007387 */ /* 0x0001e20000100800 */
[----:B------:R-:W-:-:S02]  /*3df50*/  PRMT R21, RZ, 0x7610, R21 ;  /* 0x00007610ff157816 */ /* 0x000fc40000000015 */
[----:B----4-:R-:W-:Y:S01]  /*3df60*/  SEL R15, R20, R90, !P3 ;  /* 0x0000005a140f7207 */ /* 0x010fe20005800000 */
[----:B------:R-:W1:Y:S01]  /*3df70*/  LDCU UR5, c[0x0][0x3b0] ;  /* 0x00007600ff0577ac */ /* 0x000e620008000800 */
[----:B------:R4:W2:Y:S04]  /*3df80*/  @P2 LDG.E.U8 R68, desc[UR20][R16.64] ;  /* 0x0000001410442981 */ /* 0x0008a8000c1e1100 */
[----:B------:R3:W-:Y:S04]  /*3df90*/  STL [R1+0x100c], R78 ;  /* 0x00100c4e01007387 */ /* 0x0007e80000100800 */
[----:B0-----:R-:W2:Y:S01]  /*3dfa0*/  LDL.LU R5, [R1+0x1090] ;  /* 0x0010900001057983 */ /* 0x001ea20000300800 */
[----:B----4-:R-:W-:-:S02]  /*3dfb0*/  @P2 IMAD.MOV.U32 R16, RZ, RZ, R77 ;  /* 0x000000ffff102224 */ /* 0x010fc400078e004d */
[----:B------:R-:W-:Y:S01]  /*3dfc0*/  @P2 IMAD.MOV.U32 R17, RZ, RZ, R79 ;  /* 0x000000ffff112224 */ /* 0x000fe200078e004f */
[C---:B---3--:R-:W-:Y:S01]  /*3dfd0*/  IADD3 R78, P4, PT, R18.reuse, R7, RZ ;  /* 0x00000007124e7210 */ /* 0x048fe20007f9e0ff */
[----:B------:R-:W-:Y:S04]  /*3dfe0*/  STL [R1+0x1018], R77 ;  /* 0x0010184d01007387 */ /* 0x000fe80000100800 */
[----:B------:R0:W3:Y:S04]  /*3dff0*/  @P2 LDG.E.U8 R19, desc[UR20][R16.64] ;  /* 0x0000001410132981 */ /* 0x0000e8000c1e1100 */
[----:B------:R4:W-:Y:S02]  /*3e000*/  STL [R1+0x1014], R79 ;  /* 0x0010144f01007387 */ /* 0x0009e40000100800 */
[----:B----4-:R-:W-:Y:S01]  /*3e010*/  LEA.HI.X.SX32 R79, R18, R6, 0x1, P4 ;  /* 0x00000006124f7211 */ /* 0x010fe200020f0eff */
[----:B0-----:R-:W-:-:S04]  /*3e020*/  @P2 IMAD.MOV.U32 R16, RZ, RZ, R78 ;  /* 0x000000ffff102224 */ /* 0x001fc800078e004e */
[----:B------:R-:W-:-:S05]  /*3e030*/  @P2 IMAD.MOV.U32 R17, RZ, RZ, R79 ;  /* 0x000000ffff112224 */ /* 0x000fca00078e004f */
[----:B------:R0:W4:Y:S04]  /*3e040*/  @P2 LDG.E.U8 R21, desc[UR20][R16.64] ;  /* 0x0000001410152981 */ /* 0x000128000c1e1100 */
[----:B------:R-:W-:Y:S04]  /*3e050*/  STL [R1+0x1020], R78 ;  /* 0x0010204e01007387 */ /* 0x000fe80000100800 */
[----:B---3--:R3:W-:Y:S02]  /*3e060*/  STL [R1+0x28], R19 ;  /* 0x0000281301007387 */ /* 0x0087e40000100800 */
[----:B---3--:R-:W-:-:S02]  /*3e070*/  IMAD R19, R15, UR7, RZ ;  /* 0x000000070f137c24 */ /* 0x008fc4000f8e02ff */
[----:B------:R-:W-:Y:S01]  /*3e080*/  STL [R1+0x101c], R79 ;  /* 0x00101c4f01007387 */ /* 0x000fe20000100800 */
[C---:B--2---:R-:W-:Y:S02]  /*3e090*/  SEL R18, R20.reuse, R91, !P3 ;  /* 0x0000005b14127207 */ /* 0x044fe40005800000 */
[----:B------:R-:W-:Y:S01]  /*3e0a0*/  SEL R15, R20, R92, !P3 ;  /* 0x0000005c140f7207 */ /* 0x000fe20005800000 */
[----:B------:R-:W2:Y:S01]  /*3e0b0*/  LDCU UR7, c[0x0][0x3b0] ;  /* 0x00007600ff0777ac */ /* 0x000ea20008000800 */
[----:B------:R-:W-:-:S04]  /*3e0c0*/  IADD3 R77, P4, PT, R19, R7, RZ ;  /* 0x00000007134d7210 */ /* 0x000fc80007f9e0ff */
[----:B0-----:R-:W-:Y:S01]  /*3e0d0*/  LEA.HI.X.SX32 R16, R19, R6, 0x1, P4 ;  /* 0x0000000613107211 */ /* 0x001fe200020f0eff */
[----:B------:R-:W-:Y:S04]  /*3e0e0*/  STL [R1+0x1028], R77 ;  /* 0x0010284d01007387 */ /* 0x000fe80000100800 */
[----:B----4-:R-:W-:Y:S01]  /*3e0f0*/  STL [R1+0x74], R21 ;  /* 0x0000741501007387 */ /* 0x010fe20000100800 */
[----:B------:R-:W-:-:S03]  /*3e100*/  @P2 IMAD.MOV.U32 R17, RZ, RZ, R16 ;  /* 0x000000ffff112224 */ /* 0x000fc600078e0010 */
[----:B------:R0:W-:Y:S01]  /*3e110*/  STL [R1+0x1024], R16 ;  /* 0x0010241001007387 */ /* 0x0001e20000100800 */
[----:B-1----:R-:W-:Y:S02]  /*3e120*/  IMAD R19, R15, UR5, RZ ;  /* 0x000000050f137c24 */ /* 0x002fe4000f8e02ff */
[----:B0-----:R-:W-:Y:S02]  /*3e130*/  @P2 IMAD.MOV.U32 R16, RZ, RZ, R77 ;  /* 0x000000ffff102224 */ /* 0x001fe400078e004d */
[----:B------:R-:W-:Y:S01]  /*3e140*/  IMAD R21, R18, UR4, RZ ;  /* 0x0000000412157c24 */ /* 0x000fe2000f8e02ff */
[C---:B------:R-:W-:Y:S01]  /*3e150*/  SEL R15, R20.reuse, R5, !P3 ;  /* 0x00000005140f7207 */ /* 0x040fe20005800000 */
[----:B------:R-:W3:Y:S04]  /*3e160*/  LDL.LU R89, [R1+0x10ac] ;  /* 0x0010ac0001597983 */ /* 0x000ee80000300800 */
[----:B------:R0:W4:Y:S01]  /*3e170*/  @P2 LDG.E.U8 R75, desc[UR20][R16.64] ;  /* 0x00000014104b2981 */ /* 0x000122000c1e1100 */
[----:B------:R-:W-:-:S02]  /*3e180*/  SEL R18, R20, R93, !P3 ;  /* 0x0000005d14127207 */ /* 0x000fc40005800000 */
[C---:B------:R-:W-:Y:S02]  /*3e190*/  IADD3 R78, P4, PT, R21.reuse, R7, RZ ;  /* 0x00000007154e7210 */ /* 0x040fe40007f9e0ff */
[----:B------:R-:W-:Y:S02]  /*3e1a0*/  PRMT R57, RZ, 0x7610, R57 ;  /* 0x00007610ff397816 */ /* 0x000fe40000000039 */
[----:B------:R-:W-:Y:S02]  /*3e1b0*/  PRMT R56, RZ, 0x7610, R56 ;  /* 0x00007610ff387816 */ /* 0x000fe40000000038 */
[----:B------:R-:W-:Y:S01]  /*3e1c0*/  PRMT R67, RZ, 0x7610, R67 ;  /* 0x00007610ff437816 */ /* 0x000fe20000000043 */
[----:B------:R-:W1:Y:S01]  /*3e1d0*/  LDCU UR4, c[0x0][0x3b0] ;  /* 0x00007600ff0477ac */ /* 0x000e620008000800 */
[----:B------:R-:W-:Y:S04]  /*3e1e0*/  STL [R1+0x1030], R78 ;  /* 0x0010304e01007387 */ /* 0x000fe80000100800 */
[----:B------:R-:W3:Y:S04]  /*3e1f0*/  LDL.LU R90, [R1+0x10b8] ;  /* 0x0010b800015a7983 */ /* 0x000ee80000300800 */
[----:B------:R-:W3:Y:S01]  /*3e200*/  LDL.LU R91, [R1+0x10a0] ;  /* 0x0010a000015b7983 */ /* 0x000ee20000300800 */
[----:B0-----:R-:W-:-:S02]  /*3e210*/  LEA.HI.X.SX32 R16, R21, R6, 0x1, P4 ;  /* 0x0000000615107211 */ /* 0x001fc400020f0eff */
[----:B------:R-:W-:Y:S01]  /*3e220*/  IADD3 R5, P4, PT, R19, R7, RZ ;  /* 0x0000000713057210 */ /* 0x000fe20007f9e0ff */
[----:B-----5:R-:W-:Y:S02]  /*3e230*/  IMAD R18, R18, UR16, RZ ;  /* 0x0000001012127c24 */ /* 0x020fe4000f8e02ff */
[----:B--2---:R-:W-:Y:S01]  /*3e240*/  IMAD R15, R15, UR7, RZ ;  /* 0x000000070f0f7c24 */ /* 0x004fe2000f8e02ff */
[----:B------:R-:W0:Y:S01]  /*3e250*/  LDCU UR7, c[0x0][0x3b0] ;  /* 0x00007600ff0777ac */ /* 0x000e220008000800 */
[----:B------:R2:W-:Y:S04]  /*3e260*/  STL [R1+0x102c], R16 ;  /* 0x00102c1001007387 */ /* 0x0005e80000100800 */
[----:B------:R-:W-:Y:S01]  /*3e270*/  STL [R1+0x1038], R5 ;  /* 0x0010380501007387 */ /* 0x000fe20000100800 */
[----:B------:R-:W-:Y:S01]  /*3e280*/  @P2 IMAD.MOV.U32 R17, RZ, RZ, R16 ;  /* 0x000000ffff112224 */ /* 0x000fe200078e0010 */
[----:B------:R-:W-:Y:S01]  /*3e290*/  PRMT R22, RZ, 0x7610, R22 ;  /* 0x00007610ff167816 */ /* 0x000fe20000000016 */
[----:B------:R-:W5:Y:S01]  /*3e2a0*/  LDCU UR5, c[0x0][0x3b0] ;  /* 0x00007600ff0577ac */ /* 0x000f620008000800 */
[----:B------:R-:W-:Y:S01]  /*3e2b0*/  PRMT R2, RZ, 0x7610, R2 ;  /* 0x00007610ff027816 */ /* 0x000fe20000000002 */
[----:B------:R-:W0:Y:S01]  /*3e2c0*/  LDCU UR16, c[0x0][0x3b0] ;  /* 0x00007600ff1077ac */ /* 0x000e220008000800 */
[----:B--2---:R-:W-:-:S05]  /*3e2d0*/  @P2 IMAD.MOV.U32 R16, RZ, RZ, R78 ;  /* 0x000000ffff102224 */ /* 0x004fca00078e004e */
[----:B------:R2:W3:Y:S02]  /*3e2e0*/  @P2 LDG.E.U8 R57, desc[UR20][R16.64] ;  /* 0x0000001410392981 */ /* 0x0004e4000c1e1100 */
[----:B--2---:R-:W-:Y:S02]  /*3e2f0*/  @P2 IMAD.MOV.U32 R16, RZ, RZ, R5 ;  /* 0x000000ffff102224 */ /* 0x004fe400078e0005 */
[----:B----4-:R2:W-:Y:S02]  /*3e300*/  STL [R1+0xbc], R75 ;  /* 0x0000bc4b01007387 */ /* 0x0105e40000100800 */
[----:B--2---:R-:W-:Y:S02]  /*3e310*/  LEA.HI.X.SX32 R75, R19, R6, 0x1, P4 ;  /* 0x00000006134b7211 */ /* 0x004fe400020f0eff */
[----:B------:R-:W-:-:S03]  /*3e320*/  IADD3 R77, P4, PT, R18, R7, RZ ;  /* 0x00000007124d7210 */ /* 0x000fc60007f9e0ff */
[----:B------:R-:W-:Y:S01]  /*3e330*/  @P2 IMAD.MOV.U32 R17, RZ, RZ, R75 ;  /* 0x000000ffff112224 */ /* 0x000fe200078e004b */
[----:B------:R-:W-:Y:S02]  /*3e340*/  LEA.HI.X.SX32 R18, R18, R6, 0x1, P4 ;  /* 0x0000000612127211 */ /* 0x000fe400020f0eff */
[----:B------:R-:W-:Y:S01]  /*3e350*/  IADD3 R21, P4, PT, R15, R7, RZ ;  /* 0x000000070f157210 */ /* 0x000fe20007f9e0ff */
[----:B------:R2:W-:Y:S04]  /*3e360*/  STL [R1+0x1034], R75 ;  /* 0x0010344b01007387 */ /* 0x0005e80000100800 */
[----:B------:R4:W5:Y:S01]  /*3e370*/  @P2 LDG.E.U8 R56, desc[UR20][R16.64] ;  /* 0x0000001410382981 */ /* 0x000962000c1e1100 */
[----:B------:R-:W-:-:S03]  /*3e380*/  PRMT R19, RZ, 0x7610, R19 ;  /* 0x00007610ff137816 */ /* 0x000fc60000000013 */
[----:B------:R-:W5:Y:S01]  /*3e390*/  LDL.LU R92, [R1+0x1094] ;  /* 0x00109400015c7983 */ /* 0x000f620000300800 */
[----:B--2---:R-:W-:Y:S01]  /*3e3a0*/  LEA.HI.X.SX32 R75, R15, R6, 0x1, P4 ;  /* 0x000000060f4b7211 */ /* 0x004fe200020f0eff */
[----:B----4-:R-:W-:Y:S02]  /*3e3b0*/  @P2 IMAD.MOV.U32 R16, RZ, RZ, R77 ;  /* 0x000000ffff102224 */ /* 0x010fe400078e004d */
[----:B------:R-:W-:-:S05]  /*3e3c0*/  @P2 IMAD.MOV.U32 R17, RZ, RZ, R18 ;  /* 0x000000ffff112224 */ /* 0x000fca00078e0012 */
[----:B------:R2:W4:Y:S02]  /*3e3d0*/  @P2 LDG.E.U8 R67, desc[UR20][R16.64] ;  /* 0x0000001410432981 */ /* 0x000524000c1e1100 */
[----:B--2---:R-:W-:Y:S02]  /*3e3e0*/  @P2 IMAD.MOV.U32 R16, RZ, RZ, R21 ;  /* 0x000000ffff102224 */ /* 0x004fe400078e0015 */
[----:B------:R-:W-:-:S05]  /*3e3f0*/  @P2 IMAD.MOV.U32 R17, RZ, RZ, R75 ;  /* 0x000000ffff112224 */ /* 0x000fca00078e004b */
[----:B------:R2:W4:Y:S01]  /*3e400*/  @P2 LDG.E.U8 R19, desc[UR20][R16.64] ;  /* 0x0000001410132981 */ /* 0x000522000c1e1100 */
[----:B------:R-:W-:Y:S02]  /*3e410*/  ISETP.GT.U32.AND P4, PT, R8, R10, PT ;  /* 0x0000000a0800720c */ /* 0x000fe40003f84070 */
[----:B---3--:R-:W-:Y:S01]  /*3e420*/  SEL R15, R20, R89, !P3 ;  /* 0x00000059140f7207 */ /* 0x008fe20005800000 */
[----:B------:R-:W-:Y:S04]  /*3e430*/  STL [R1+0x1040], R77 ;  /* 0x0010404d01007387 */ /* 0x000fe80000100800 */
[----:B------:R-:W3:Y:S04]  /*3e440*/  LDL.LU R93, [R1+0x109c] ;  /* 0x00109c00015d7983 */ /* 0x000ee80000300800 */
[----:B------:R-:W3:Y:S04]  /*3e450*/  LDL.LU R5, [R1+0x1088] ;  /* 0x0010880001057983 */ /* 0x000ee80000300800 */
[----:B------:R1:W-:Y:S04]  /*3e460*/  STL [R1+0x103c], R18 ;  /* 0x00103c1201007387 */ /* 0x0003e80000100800 */
[----:B------:R0:W-:Y:S04]  /*3e470*/  STL [R1+0x1048], R21 ;  /* 0x0010481501007387 */ /* 0x0001e80000100800 */
[----:B------:R0:W-:Y:S01]  /*3e480*/  STL [R1+0x1044], R75 ;  /* 0x0010444b01007387 */ /* 0x0001e20000100800 */
[----:B-1----:R-:W-:-:S02]  /*3e490*/  IMAD R18, R15, UR4, RZ ;  /* 0x000000040f127c24 */ /* 0x002fc4000f8e02ff */
[----:B------:R-:W-:Y:S01]  /*3e4a0*/  @!P4 IMAD.IADD R10, R10, 0x1, -R8 ;  /* 0x000000010a0ac824 */ /* 0x000fe200078e0a08 */
[----:B--2---:R-:W-:Y:S01]  /*3e4b0*/  SEL R16, R20, R91, !P3 ;  /* 0x0000005b14107207 */ /* 0x004fe20005800000 */
[----:B----4-:R-:W-:Y:S01]  /*3e4c0*/  STL [R1+0x24], R19 ;  /* 0x0000241301007387 */ /* 0x010fe20000100800 */
[----:B------:R-:W-:-:S03]  /*3e4d0*/  IADD3 R17, P4, PT, R18, R7, RZ ;  /* 0x0000000712117210 */ /* 0x000fc60007f9e0ff */
[----:B0-----:R-:W-:Y:S01]  /*3e4e0*/  IMAD R21, R16, UR7, RZ ;  /* 0x0000000710157c24 */ /* 0x001fe2000f8e02ff */
[----:B------:R-:W-:Y:S01]  /*3e4f0*/  SEL R15, R20, R90, !P3 ;  /* 0x0000005a140f7207 */ /* 0x000fe20005800000 */
[----:B------:R-:W0:Y:S01]  /*3e500*/  LDCU UR4, c[0x0][0x3b0] ;  /* 0x00007600ff0477ac */ /* 0x000e220008000800 */
[----:B------:R-:W-:Y:S01]  /*3e510*/  LEA.HI.X.SX32 R75, R18, R6, 0x1, P4 ;  /* 0x00000006124b7211 */ /* 0x000fe200020f0eff */
[----:B------:R1:W-:Y:S01]  /*3e520*/  STL [R1+0x1050], R17 ;  /* 0x0010501101007387 */ /* 0x0003e20000100800 */
[----:B------:R-:W-:Y:S01]  /*3e530*/  @P2 IMAD.MOV.U32 R16, RZ, RZ, R17 ;  /* 0x000000ffff102224 */ /* 0x000fe200078e0011 */
[----:B------:R-:W-:Y:S02]  /*3e540*/  PRMT R55, RZ, 0x7610, R55 ;  /* 0x00007610ff377816 */ /* 0x000fe40000000037 */
[----:B------:R-:W-:Y:S02]  /*3e550*/  PRMT R54, RZ, 0x7610, R54 ;  /* 0x00007610ff367816 */ /* 0x000fe40000000036 */
[----:B------:R-:W-:-:S02]  /*3e560*/  PRMT R66, RZ, 0x7610, R66 ;  /* 0x00007610ff427816 */ /* 0x000fc40000000042 */
[----:B------:R-:W-:Y:S01]  /*3e570*/  PRMT R73, RZ, 0x7610, R73 ;  /* 0x00007610ff497816 */ /* 0x000fe20000000049 */
[----:B------:R-:W2:Y:S01]  /*3e580*/  LDCU UR7, c[0x0][0x3b0] ;  /* 0x00007600ff0777ac */ /* 0x000ea20008000800 */
[----:B-1----:R-:W-:-:S05]  /*3e590*/  @P2 IMAD.MOV.U32 R17, RZ, RZ, R75 ;  /* 0x000000ffff112224 */ /* 0x002fca00078e004b */
[----:B------:R1:W4:Y:S01]  /*3e5a0*/  @P2 LDG.E.U8 R22, desc[UR20][R16.64] ;  /* 0x0000001410162981 */ /* 0x000322000c1e1100 */
[----:B-----5:R-:W-:-:S03]  /*3e5b0*/  IMAD R19, R15, UR5, RZ ;  /* 0x000000050f137c24 */ /* 0x020fc6000f8e02ff */
[----:B------:R5:W-:Y:S01]  /*3e5c0*/  STL [R1+0x104c], R75 ;  /* 0x00104c4b01007387 */ /* 0x000be20000100800 */
[C---:B------:R-:W-:Y:S02]  /*3e5d0*/  SEL R18, R20.reuse, R92, !P3 ;  /* 0x0000005c14127207 */ /* 0x040fe40005800000 */
[----:B---3--:R-:W-:Y:S01]  /*3e5e0*/  SEL R15, R20, R93, !P3 ;  /* 0x0000005d140f7207 */ /* 0x008fe20005800000 */
[----:B------:R-:W3:Y:S01]  /*3e5f0*/  LDCU UR5, c[0x0][0x3b0] ;  /* 0x00007600ff0577ac */ /* 0x000ee20008000800 */
[----:B------:R-:W-:-:S04]  /*3e600*/  IADD3 R78, P4, PT, R19, R7, RZ ;  /* 0x00000007134e7210 */ /* 0x000fc80007f9e0ff */
[----:B-1----:R-:W-:Y:S01]  /*3e610*/  LEA.HI.X.SX32 R16, R19, R6, 0x1, P4 ;  /* 0x0000000613107211 */ /* 0x002fe200020f0eff */
[----:B------:R-:W-:Y:S04]  /*3e620*/  STL [R1+0x1058], R78 ;  /* 0x0010584e01007387 */ /* 0x000fe80000100800 */
[----:B------:R-:W-:Y:S01]  /*3e630*/  @P2 IMAD.MOV.U32 R17, RZ, RZ, R16 ;  /* 0x000000ffff112224 */ /* 0x000fe200078e0010 */
[----:B----4-:R-:W-:Y:S04]  /*3e640*/  STL [R1+0x70], R22 ;  /* 0x0000701601007387 */ /* 0x010fe80000100800 */
[----:B------:R1:W-:Y:S01]  /*3e650*/  STL [R1+0x1054], R16 ;  /* 0x0010541001007387 */ /* 0x0003e20000100800 */
[----:B-----5:R-:W-:-:S03]  /*3e660*/  IADD3 R75, P4, PT, R21, R7, RZ ;  /* 0x00000007154b7210 */ /* 0x020fc60007f9e0ff */
[----:B------:R-:W4:Y:S01]  /*3e670*/  LDL.LU R91, [R1+0x10a8] ;  /* 0x0010a800015b7983 */ /* 0x000f220000300800 */
[----:B-1----:R-:W-:-:S05]  /*3e680*/  @P2 IMAD.MOV.U32 R16, RZ, RZ, R78 ;  /* 0x000000ffff102224 */ /* 0x002fca00078e004e */
[----:B------:R1:W5:Y:S04]  /*3e690*/  @P2 LDG.E.U8 R2, desc[UR20][R16.64] ;  /* 0x0000001410022981 */ /* 0x000368000c1e1100 */
[----:B------:R-:W-:Y:S04]  /*3e6a0*/  STL [R1+0x1060], R75 ;  /* 0x0010604b01007387 */ /* 0x000fe80000100800 */
[----:B------:R-:W2:Y:S01]  /*3e6b0*/  LDL.LU R92, [R1+0x1080] ;  /* 0x00108000015c7983 */ /* 0x000ea20000300800 */
[----:B------:R-:W-:-:S05]  /*3e6c0*/  LEA.HI.X.SX32 R77, R21, R6, 0x1, P4 ;  /* 0x00000006154d7211 */ /* 0x000fca00020f0eff */
[----:B------:R-:W-:Y:S01]  /*3e6d0*/  STL [R1+0x105c], R77 ;  /* 0x00105c4d01007387 */ /* 0x000fe20000100800 */
[----:B------:R-:W-:Y:S01]  /*3e6e0*/  IMAD R22, R18, UR16, RZ ;  /* 0x0000001012167c24 */ /* 0x000fe2000f8e02ff */
[----:B------:R-:W-:Y:S01]  /*3e6f0*/  SEL R18, R20, R5, !P3 ;  /* 0x0000000514127207 */ /* 0x000fe20005800000 */
[----:B0-----:R-:W-:Y:S02]  /*3e700*/  IMAD R15, R15, UR4, RZ ;  /* 0x000000040f0f7c24 */ /* 0x001fe4000f8e02ff */
[----:B-1----:R-:W-:Y:S02]  /*3e710*/  @P2 IMAD.MOV.U32 R16, RZ, RZ, R75 ;  /* 0x000000ffff102224 */ /* 0x002fe400078e004b */
[----:B------:R-:W-:Y:S01]  /*3e720*/  @P2 IMAD.MOV.U32 R17, RZ, RZ, R77 ;  /* 0x000000ffff112224 */ /* 0x000fe200078e004d */
[----:B------:R-:W-:Y:S01]  /*3e730*/  IADD3 R5, P4, PT, R22, R7, RZ ;  /* 0x0000000716057210 */ /* 0x000fe20007f9e0ff */
[----:B------:R-:W-:Y:S01]  /*3e740*/  IMAD R18, R18, UR17, RZ ;  /* 0x0000001112127c24 */ /* 0x000fe2000f8e02ff */
[----:B------:R-:W0:Y:S01]  /*3e750*/  LDCU UR4, c[0x0][0x3b0] ;  /* 0x00007600ff0477ac */ /* 0x000e220008000800 */
[----:B------:R-:W-:-:S02]  /*3e760*/  PRMT R19, RZ, 0x7610, R19 ;  /* 0x00007610ff137816 */ /* 0x000fc40000000013 */
[-C--:B------:R-:W-:Y:S02]  /*3e770*/  LEA.HI.X.SX32 R79, R22, R6.reuse, 0x1, P4 ;  /* 0x00000006164f7211 */ /* 0x080fe400020f0eff */
[CC--:B------:R-:W-:Y:S01]  /*3e780*/  IADD3 R78, P4, PT, R15.reuse, R7.reuse, RZ ;  /* 0x000000070f4e7210 */ /* 0x0c0fe20007f9e0ff */
[----:B------:R1:W2:Y:S01]  /*3e790*/  @P2 LDG.E.U8 R55, desc[UR20][R16.64] ;  /* 0x0000001410372981 */ /* 0x0002a2000c1e1100 */
[----:B------:R-:W0:Y:S02]  /*3e7a0*/  LDCU UR16, c[0x0][0x3b0] ;  /* 0x00007600ff1077ac */ /* 0x000e240008000800 */
[----:B------:R-:W-:Y:S01]  /*3e7b0*/  LEA.HI.X.SX32 R15, R15, R6, 0x1, P4 ;  /* 0x000000060f0f7211 */ /* 0x000fe200020f0eff */
[----:B-----5:R5:W-:Y:S04]  /*3e7c0*/  STL [R1+0xb8], R2 ;  /* 0x0000b80201007387 */ /* 0x020be80000100800 */
[----:B-----5:R-:W5:Y:S01]  /*3e7d0*/  LDL.LU R2, [R1+0x107c] ;  /* 0x00107c0001027983 */ /* 0x020f620000300800 */
[----:B------:R-:W-:Y:S01]  /*3e7e0*/  IADD3 R75, P4, PT, R18, R7, RZ ;  /* 0x00000007124b7210 */ /* 0x000fe20007f9e0ff */
[----:B-1----:R-:W-:-:S02]  /*3e7f0*/  @P2 IMAD.MOV.U32 R16, RZ, RZ, R5 ;  /* 0x000000ffff102224 */ /* 0x002fc400078e0005 */
[----:B------:R-:W-:Y:S01]  /*3e800*/  @P2 IMAD.MOV.U32 R17, RZ, RZ, R79 ;  /* 0x000000ffff112224 */ /* 0x000fe200078e004f */
[----:B------:R-:W-:Y:S02]  /*3e810*/  LEA.HI.X.SX32 R77, R18, R6, 0x1, P4 ;  /* 0x00000006124d7211 */ /* 0x000fe400020f0eff */
[----:B------:R-:W-:Y:S02]  /*3e820*/  ISETP.GT.U32.AND P4, PT, R8, R10, PT ;  /* 0x0000000a0800720c */ /* 0x000fe40003f84070 */
[----:B------:R1:W5:Y:S04]  /*3e830*/  @P2 LDG.E.U8 R54, desc[UR20][R16.64] ;  /* 0x0000001410362981 */ /* 0x000368000c1e1100 */
[----:B------:R0:W-:Y:S01]  /*3e840*/  STL [R1+0x1068], R5 ;  /* 0x0010680501007387 */ /* 0x0001e20000100800 */
[----:B----4-:R-:W-:-:S03]  /*3e850*/  SEL R18, R20, R91, !P3 ;  /* 0x0000005b14127207 */ /* 0x010fc60005800000 */
[----:B------:R-:W-:Y:S04]  /*3e860*/  STL [R1+0x1064], R79 ;  /* 0x0010644f01007387 */ /* 0x000fe80000100800 */
[----:B------:R-:W4:Y:S04]  /*3e870*/  LDL.LU R93, [R1+0x1084] ;  /* 0x00108400015d7983 */ /* 0x000f280000300800 */
[----:B------:R-:W-:Y:S01]  /*3e880*/  STL [R1+0x1070], R78 ;  /* 0x0010704e01007387 */ /* 0x000fe20000100800 */
[----:B-1----:R-:W-:Y:S02]  /*3e890*/  @P2 IMAD.MOV.U32 R16, RZ, RZ, R78 ;  /* 0x000000ffff102224 */ /* 0x002fe400078e004e */
[----:B------:R-:W-:Y:S01]  /*3e8a0*/  @P2 IMAD.MOV.U32 R17, RZ, RZ, R15 ;  /* 0x000000ffff112224 */ /* 0x000fe200078e000f */
[----:B------:R2:W-:Y:S01]  /*3e8b0*/  STL [R1+0x106c], R15 ;  /* 0x00106c0f01007387 */ /* 0x0005e20000100800 */
[----:B0-----:R-:W-:-:S03]  /*3e8c0*/  IMAD R18, R18, UR4, RZ ;  /* 0x0000000412127c24 */ /* 0x001fc6000f8e02ff */
[----:B------:R0:W4:Y:S04]  /*3e8d0*/  @P2 LDG.E.U8 R66, desc[UR20][R16.64] ;  /* 0x0000001410422981 */ /* 0x000128000c1e1100 */
[----:B------:R-:W-:Y:S04]  /*3e8e0*/  STL [R1+0x1078], R75 ;  /* 0x0010784b01007387 */ /* 0x000fe80000100800 */
[----:B------:R-:W4:Y:S01]  /*3e8f0*/  LDL.LU R5, [R1+0x108c] ;  /* 0x00108c0001057983 */ /* 0x000f220000300800 */
[----:B--2---:R-:W-:Y:S01]  /*3e900*/  SEL R15, R20, R92, !P3 ;  /* 0x0000005c140f7207 */ /* 0x004fe20005800000 */
[----:B------:R-:W-:Y:S01]  /*3e910*/  @!P4 IMAD.IADD R10, R10, 0x1, -R8 ;  /* 0x000000010a0ac824 */ /* 0x000fe200078e0a08 */
[----:B------:R-:W1:Y:S01]  /*3e920*/  LDCU UR4, c[0x0][0x3b0] ;  /* 0x00007600ff0477ac */ /* 0x000e620008000800 */
[----:B0-----:R-:W-:-:S02]  /*3e930*/  @P2 IMAD.MOV.U32 R16, RZ, RZ, R75 ;  /* 0x000000ffff102224 */ /* 0x001fc400078e004b */
[----:B------:R-:W-:Y:S01]  /*3e940*/  @P2 IMAD.MOV.U32 R17, RZ, RZ, R77 ;  /* 0x000000ffff112224 */ /* 0x000fe200078e004d */
[----:B------:R0:W-:Y:S04]  /*3e950*/  STL [R1+0x1074], R77 ;  /* 0x0010744d01007387 */ /* 0x0001e80000100800 */
[----:B------:R3:W2:Y:S01]  /*3e960*/  @P2 LDG.E.U8 R19, desc[UR20][R16.64] ;  /* 0x0000001410132981 */ /* 0x0006a2000c1e1100 */
[----:B0-----:R-:W-:Y:S01]  /*3e970*/  IADD3 R77, P4, PT, R18, R7, RZ ;  /* 0x00000007124d7210 */ /* 0x001fe20007f9e0ff */
[----:B---3--:R-:W-:-:S03]  /*3e980*/  IMAD R16, R15, UR5, RZ ;  /* 0x000000050f107c24 */ /* 0x008fc6000f8e02ff */
[----:B------:R-:W-:Y:S01]  /*3e990*/  LEA.HI.X.SX32 R17, R18, R6, 0x1, P4 ;  /* 0x0000000612117211 */ /* 0x000fe200020f0eff */
[----:B------:R-:W-:Y:S01]  /*3e9a0*/  STL [R1+0x1080], R77 ;  /* 0x0010804d01007387 */ /* 0x000fe20000100800 */
[----:B------:R-:W0:Y:S01]  /*3e9b0*/  LDCU UR5, c[0x0][0x3b0] ;  /* 0x00007600ff0577ac */ /* 0x000e220008000800 */
[----:B-----5:R-:W-:Y:S02]  /*3e9c0*/  SEL R15, R20, R2, !P3 ;  /* 0x00000002140f7207 */ /* 0x020fe40005800000 */
[----:B------:R-:W-:-:S04]  /*3e9d0*/  IADD3 R2, P4, PT, R16, R7, RZ ;  /* 0x0000000710027210 */ /* 0x000fc80007f9e0ff */
[----:B------:R-:W-:Y:S01]  /*3e9e0*/  LEA.HI.X.SX32 R75, R16, R6, 0x1, P4 ;  /* 0x00000006104b7211 */ /* 0x000fe200020f0eff */
[----:B------:R-:W-:-:S05]  /*3e9f0*/  @P2 IMAD.MOV.U32 R16, RZ, RZ, R77 ;  /* 0x000000ffff102224 */ /* 0x000fca00078e004d */
[----:B------:R3:W5:Y:S04]  /*3ea00*/  @P2 LDG.E.U8 R73, desc[UR20][R16.64] ;  /* 0x0000001410492981 */ /* 0x000768000c1e1100 */
[----:B------:R0:W-:Y:S01]  /*3ea10*/  STL [R1+0x107c], R17 ;  /* 0x00107c1101007387 */ /* 0x0001e20000100800 */
[----:B------:R-:W-:Y:S02]  /*3ea20*/  PRMT R3, RZ, 0x7610, R3 ;  /* 0x00007610ff037816 */ /* 0x000fe40000000003 */
[----:B----4-:R-:W-:Y:S01]  /*3ea30*/  SEL R18, R20, R93, !P3 ;  /* 0x0000005d14127207 */ /* 0x010fe20005800000 */
[----:B---3--:R-:W-:Y:S02]  /*3ea40*/  @P2 IMAD.MOV.U32 R16, RZ, RZ, R2 ;  /* 0x000000ffff102224 */ /* 0x008fe400078e0002 */
[----:B0-----:R-:W-:-:S02]  /*3ea50*/  @P2 IMAD.MOV.U32 R17, RZ, RZ, R75 ;  /* 0x000000ffff112224 */ /* 0x001fc400078e004b */
[----:B------:R-:W-:Y:S01]  /*3ea60*/  IMAD R18, R18, UR16, RZ ;  /* 0x0000001012127c24 */ /* 0x000fe2000f8e02ff */
[C---:B------:R-:W-:Y:S02]  /*3ea70*/  SEL R76, R20.reuse, R76, !P3 ;  /* 0x0000004c144c7207 */ /* 0x040fe40005800000 */
[----:B------:R-:W-:Y:S02]  /*3ea80*/  PRMT R53, RZ, 0x7610, R53 ;  /* 0x00007610ff357816 */ /* 0x000fe40000000035 */
[----:B------:R-:W-:Y:S01]  /*3ea90*/  PRMT R52, RZ, 0x7610, R52 ;  /* 0x00007610ff347816 */ /* 0x000fe20000000034 */
[----:B------:R0:W3:Y:S01]  /*3eaa0*/  @P2 LDG.E.U8 R3, desc[UR20][R16.64] ;  /* 0x0000001410032981 */ /* 0x0000e2000c1e1100 */
[----:B------:R-:W-:-:S03]  /*3eab0*/  SEL R74, R20, R74, !P3 ;  /* 0x0000004a144a7207 */ /* 0x000fc60005800000 */
[----:B--2---:R2:W-:Y:S04]  /*3eac0*/  STL [R1+0x20], R19 ;  /* 0x0000201301007387 */ /* 0x0045e80000100800 */
[----:B------:R-:W-:Y:S04]  /*3ead0*/  STL [R1+0x1088], R2 ;  /* 0x0010880201007387 */ /* 0x000fe80000100800 */
[----:B------:R-:W-:Y:S01]  /*3eae0*/  STL [R1+0x1084], R75 ;  /* 0x0010844b01007387 */ /* 0x000fe20000100800 */
[----:B------:R-:W-:Y:S02]  /*3eaf0*/  PRMT R51, RZ, 0x7610, R51 ;  /* 0x00007610ff337816 */ /* 0x000fe40000000033 */
[C---:B------:R-:W-:Y:S01]  /*3eb00*/  SEL R14, R20.reuse, R14, !P3 ;  /* 0x0000000e140e7207 */ /* 0x040fe20005800000 */
[----:B------:R-:W4:Y:S01]  /*3eb10*/  LDCU UR16, c[0x0][0x3b0] ;  /* 0x00007600ff1077ac */ /* 0x000f220008000800 */
[----:B--2---:R-:W-:Y:S01]  /*3eb20*/  IMAD R19, R15, UR7, RZ ;  /* 0x000000070f137c24 */ /* 0x004fe2000f8e02ff */
[----:B------:R-:W-:Y:S01]  /*3eb30*/  SEL R15, R20, R5, !P3 ;  /* 0x00000005140f7207 */ /* 0x000fe20005800000 */
[----:B------:R-:W-:Y:S01]  /*3eb40*/  IMAD R76, R76, UR5, RZ ;  /* 0x000000054c4c7c24 */ /* 0x000fe2000f8e02ff */
[----:B------:R-:W2:Y:S01]  /*3eb50*/  LDCU UR5, c[0x0][0x3b0] ;  /* 0x00007600ff0577ac */ /* 0x000ea20008000800 */
[----:B------:R-:W0:Y:S02]  /*3eb60*/  LDCU UR7, c[0x0][0x3b0] ;  /* 0x00007600ff0777ac */ /* 0x000e240008000800 */
[----:B-1----:R-:W-:Y:S01]  /*3eb70*/  IMAD R15, R15, UR4, RZ ;  /* 0x000000040f0f7c24 */ /* 0x002fe2000f8e02ff */
[----:B------:R-:W1:Y:S01]  /*3eb80*/  LDCU UR4, c[0x0][0x3b0] ;  /* 0x00007600ff0477ac */ /* 0x000e620008000800 */
[----:B------:R-:W-:-:S02]  /*3eb90*/  @!P6 IMAD.MOV R11, RZ, RZ, -R11 ;  /* 0x000000ffff0be224 */ /* 0x000fc400078e0a0b */
[----:B------:R-:W-:-:S03]  /*3eba0*/  @!P0 IMAD.MOV R10, RZ, RZ, -R10 ;  /* 0x000000ffff0a8224 */ /* 0x000fc600078e0a0a */
[----:B------:R-:W-:Y:S01]  /*3ebb0*/  SEL R11, R20, R11, !P3 ;  /* 0x0000000b140b7207 */ /* 0x000fe20005800000 */
[----:B--2---:R-:W-:Y:S01]  /*3ebc0*/  IMAD R14, R14, UR5, RZ ;  /* 0x000000050e0e7c24 */ /* 0x004fe2000f8e02ff */
[----:B------:R-:W-:Y:S02]  /*3ebd0*/  PRMT R64, RZ, 0x7610, R64 ;  /* 0x00007610ff407816 */ /* 0x000fe40000000040 */
[----:B------:R-:W-:Y:S02]  /*3ebe0*/  PRMT R50, RZ, 0x7610, R50 ;  /* 0x00007610ff327816 */ /* 0x000fe40000000032 */
[----:B------:R-:W-:Y:S01]  /*3ebf0*/  PRMT R49, RZ, 0x7610, R49 ;  /* 0x00007610ff317816 */ /* 0x000fe20000000031 */
[----:B-1----:R-:W-:Y:S01]  /*3ec00*/  IMAD R74, R74, UR4, RZ ;  /* 0x000000044a4a7c24 */ /* 0x002fe2000f8e02ff */
[----:B------:R-:W1:Y:S01]  /*3ec10*/  LDCU UR4, c[0x0][0x3b0] ;  /* 0x00007600ff0477ac */ /* 0x000e620008000800 */
        /* <DEDUP_REMOVED lines=28> */
[----:B------:R-:W-:Y:S01]  /*3ede0*/  PRMT R65, RZ, 0x7610, R65 ;  /* 0x00007610ff417816 */ /* 0x000fe20000000041 */
[----:B------:R-:W2:Y:S01]  /*3edf0*/  LDCU UR5, c[0x0][0x3b0] ;  /* 0x00007600ff0577ac */ /* 0x000ea20008000800 */
[----:B-----5:R5:W-:Y:S02]  /*3ee00*/  STL [R1+0x6c], R73 ;  /* 0x00006c4901007387 */ /* 0x020be40000100800 */
[----:B-----5:R-:W-:-:S04]  /*3ee10*/  IADD3 R73, P4, PT, R19, R7, RZ ;  /* 0x0000000713497210 */ /* 0x020fc80007f9e0ff */
[-C--:B0-----:R-:W-:Y:S02]  /*3ee20*/  LEA.HI.X.SX32 R16, R19, R6.reuse, 0x1, P4 ;  /* 0x0000000613107211 */ /* 0x081fe400020f0eff */
[CC--:B------:R-:W-:Y:S01]  /*3ee30*/  IADD3 R2, P4, PT, R18.reuse, R7.reuse, RZ ;  /* 0x0000000712027210 */ /* 0x0c0fe20007f9e0ff */
[----:B------:R-:W-:Y:S04]  /*3ee40*/  STL [R1+0x1090], R73 ;  /* 0x0010904901007387 */ /* 0x000fe80000100800 */
[----:B------:R0:W-:Y:S01]  /*3ee50*/  STL [R1+0x108c], R16 ;  /* 0x00108c1001007387 */ /* 0x0001e20000100800 */
[----:B------:R-:W-:Y:S01]  /*3ee60*/  @P2 IMAD.MOV.U32 R17, RZ, RZ, R16 ;  /* 0x000000ffff112224 */ /* 0x000fe200078e0010 */
[----:B------:R-:W-:Y:S02]  /*3ee70*/  LEA.HI.X.SX32 R5, R18, R6, 0x1, P4 ;  /* 0x0000000612057211 */ /* 0x000fe400020f0eff */
[----:B------:R5:W-:Y:S01]  /*3ee80*/  STL [R1+0x1098], R2 ;  /* 0x0010980201007387 */ /* 0x000be20000100800 */
[----:B0-----:R-:W-:Y:S01]  /*3ee90*/  @P2 IMAD.MOV.U32 R16, RZ, RZ, R73 ;  /* 0x000000ffff102224 */ /* 0x001fe200078e0049 */
[----:B------:R-:W-:-:S04]  /*3eea0*/  IADD3 R73, P4, PT, R15, R7, RZ ;  /* 0x000000070f497210 */ /* 0x000fc80007f9e0ff */
[----:B------:R0:W2:Y:S01]  /*3eeb0*/  @P2 LDG.E.U8 R53, desc[UR20][R16.64] ;  /* 0x0000001410352981 */ /* 0x0000a2000c1e1100 */
[----:B------:R-:W-:-:S03]  /*3eec0*/  LEA.HI.X.SX32 R15, R15, R6, 0x1, P4 ;  /* 0x000000060f0f7211 */ /* 0x000fc600020f0eff */
[----:B------:R1:W-:Y:S01]  /*3eed0*/  STL [R1+0x1094], R5 ;  /* 0x0010940501007387 */ /* 0x0003e20000100800 */
[----:B0-----:R-:W-:Y:S01]  /*3eee0*/  @P2 IMAD.MOV.U32 R16, RZ, RZ, R2 ;  /* 0x000000ffff102224 */ /* 0x001fe200078e0002 */
[----:B-----5:R-:W-:Y:S01]  /*3eef0*/  IADD3 R2, P4, PT, R76, R7, RZ ;  /* 0x000000074c027210 */ /* 0x020fe20007f9e0ff */
[----:B------:R-:W-:-:S03]  /*3ef00*/  @P2 IMAD.MOV.U32 R17, RZ, RZ, R5 ;  /* 0x000000ffff112224 */ /* 0x000fc600078e0005 */
[----:B-1----:R-:W-:Y:S02]  /*3ef10*/  LEA.HI.X.SX32 R5, R76, R6, 0x1, P4 ;  /* 0x000000064c057211 */ /* 0x002fe400020f0eff */
[----:B------:R-:W-:Y:S01]  /*3ef20*/  ISETP.GT.U32.AND P4, PT, R8, R12, PT ;  /* 0x0000000c0800720c */ /* 0x000fe20003f84070 */
[----:B------:R0:W5:Y:S04]  /*3ef30*/  @P2 LDG.E.U8 R52, desc[UR20][R16.64] ;  /* 0x0000001410342981 */ /* 0x000168000c1e1100 */
[----:B------:R-:W-:Y:S04]  /*3ef40*/  STL [R1+0x10a0], R73 ;  /* 0x0010a04901007387 */ /* 0x000fe80000100800 */
[----:B------:R-:W-:Y:S04]  /*3ef50*/  STL [R1+0x109c], R15 ;  /* 0x00109c0f01007387 */ /* 0x000fe80000100800 */
[----:B------:R-:W-:Y:S04]  /*3ef60*/  STL [R1+0x10a8], R2 ;  /* 0x0010a80201007387 */ /* 0x000fe80000100800 */
[----:B------:R1:W-:Y:S01]  /*3ef70*/  STL [R1+0x10a4], R5 ;  /* 0x0010a40501007387 */ /* 0x0003e20000100800 */
[----:B0-----:R-:W-:-:S02]  /*3ef80*/  @P2 IMAD.MOV.U32 R16, RZ, RZ, R73 ;  /* 0x000000ffff102224 */ /* 0x001fc400078e0049 */
[----:B------:R-:W-:Y:S02]  /*3ef90*/  @P2 IMAD.MOV.U32 R17, RZ, RZ, R15 ;  /* 0x000000ffff112224 */ /* 0x000fe400078e000f */
[----:B------:R-:W-:-:S03]  /*3efa0*/  @!P4 IMAD.IADD R12, R12, 0x1, -R8 ;  /* 0x000000010c0cc824 */ /* 0x000fc600078e0a08 */
[----:B------:R0:W2:Y:S02]  /*3efb0*/  @P2 LDG.E.U8 R51, desc[UR20][R16.64] ;  /* 0x0000001410332981 */ /* 0x0000a4000c1e1100 */
[----:B------:R-:W-:Y:S01]  /*3efc0*/  ISETP.GT.U32.AND P0, PT, R8, R12, PT ;  /* 0x0000000c0800720c */ /* 0x000fe20003f04070 */
[----:B0-----:R-:W-:Y:S01]  /*3efd0*/  @P2 IMAD.MOV.U32 R17, RZ, RZ, R5 ;  /* 0x000000ffff112224 */ /* 0x001fe200078e0005 */
[-C--:B-1----:R-:W-:Y:S01]  /*3efe0*/  IADD3 R5, P4, PT, R74, R7.reuse, RZ ;  /* 0x000000074a057210 */ /* 0x082fe20007f9e0ff */
[----:B------:R-:W-:Y:S01]  /*3eff0*/  @P2 IMAD.MOV.U32 R16, RZ, RZ, R2 ;  /* 0x000000ffff102224 */ /* 0x000fe200078e0002 */
[----:B------:R-:W-:Y:S02]  /*3f000*/  IADD3 R2, P6, PT, R14, R7, RZ ;  /* 0x000000070e027210 */ /* 0x000fe40007fde0ff */
[-C--:B------:R-:W-:Y:S01]  /*3f010*/  LEA.HI.X.SX32 R75, R74, R6.reuse, 0x1, P4 ;  /* 0x000000064a4b7211 */ /* 0x080fe200020f0eff */
[----:B------:R-:W-:Y:S01]  /*3f020*/  IMAD R15, R11, UR7, RZ ;  /* 0x000000070b0f7c24 */ /* 0x000fe2000f8e02ff */
[----:B------:R-:W-:-:S02]  /*3f030*/  LEA.HI.X.SX32 R73, R14, R6, 0x1, P6 ;  /* 0x000000060e497211 */ /* 0x000fc400030f0eff */
[----:B------:R-:W-:Y:S01]  /*3f040*/  SEL R14, R20, R10, !P3 ;  /* 0x0000000a140e7207 */ /* 0x000fe20005800000 */
[----:B------:R-:W-:Y:S02]  /*3f050*/  @P2 IMAD.MOV.U32 R10, RZ, RZ, R5 ;  /* 0x000000ffff0a2224 */ /* 0x000fe400078e0005 */
[----:B------:R-:W-:Y:S01]  /*3f060*/  @P2 IMAD.MOV.U32 R11, RZ, RZ, R75 ;  /* 0x000000ffff0b2224 */ /* 0x000fe200078e004b */
[----:B------:R0:W-:Y:S01]  /*3f070*/  STL [R1+0x10b0], R5 ;  /* 0x0010b00501007387 */ /* 0x0001e20000100800 */
[----:B------:R-:W-:Y:S02]  /*3f080*/  @!P0 IMAD.IADD R12, R12, 0x1, -R8 ;  /* 0x000000010c0c8824 */ /* 0x000fe400078e0a08 */
[----:B----4-:R-:W-:Y:S01]  /*3f090*/  IMAD R14, R14, UR16, RZ ;  /* 0x000000100e0e7c24 */ /* 0x010fe2000f8e02ff */
[----:B------:R-:W-:Y:S01]  /*3f0a0*/  PRMT R18, RZ, 0x7610, R18 ;  /* 0x00007610ff127816 */ /* 0x000fe20000000012 */
[----:B------:R1:W4:Y:S04]  /*3f0b0*/  @P2 LDG.E.U8 R64, desc[UR20][R10.64] ;  /* 0x000000140a402981 */ /* 0x000328000c1e1100 */
[----:B------:R1:W-:Y:S04]  /*3f0c0*/  STL [R1+0x10b8], R2 ;  /* 0x0010b80201007387 */ /* 0x0003e80000100800 */
[----:B------:R-:W-:Y:S04]  /*3f0d0*/  STL [R1+0x10ac], R75 ;  /* 0x0010ac4b01007387 */ /* 0x000fe80000100800 */
[----:B------:R-:W2:Y:S01]  /*3f0e0*/  @P2 LDG.E.U8 R65, desc[UR20][R16.64] ;  /* 0x0000001410412981 */ /* 0x000ea2000c1e1100 */
[----:B0-----:R-:W-:Y:S01]  /*3f0f0*/  IADD3 R5, P4, PT, R15, R7, RZ ;  /* 0x000000070f057210 */ /* 0x001fe20007f9e0ff */
[----:B-1----:R-:W-:-:S02]  /*3f100*/  @P2 IMAD.MOV.U32 R10, RZ, RZ, R2 ;  /* 0x000000ffff0a2224 */ /* 0x002fc400078e0002 */
[----:B------:R-:W-:Y:S01]  /*3f110*/  @P2 IMAD.MOV.U32 R11, RZ, RZ, R73 ;  /* 0x000000ffff0b2224 */ /* 0x000fe200078e0049 */
[C---:B------:R-:W-:Y:S01]  /*3f120*/  IADD3 R2, P0, PT, R14.reuse, R7, RZ ;  /* 0x000000070e027210 */ /* 0x040fe20007f1e0ff */
[----:B------:R-:W-:Y:S04]  /*3f130*/  STL [R1+0x10b4], R73 ;  /* 0x0010b44901007387 */ /* 0x000fe80000100800 */
[----:B------:R0:W2:Y:S04]  /*3f140*/  @P2 LDG.E.U8 R50, desc[UR20][R10.64] ;  /* 0x000000140a322981 */ /* 0x0000a8000c1e1100 */
[----:B------:R1:W-:Y:S01]  /*3f150*/  STL [R1+0x10c0], R5 ;  /* 0x0010c00501007387 */ /* 0x0003e20000100800 */
[-C--:B------:R-:W-:Y:S01]  /*3f160*/  LEA.HI.X.SX32 R15, R15, R6.reuse, 0x1, P4 ;  /* 0x000000060f0f7211 */ /* 0x080fe200020f0eff */
[----:B0-----:R-:W-:Y:S01]  /*3f170*/  @P2 IMAD.MOV.U32 R10, RZ, RZ, R5 ;  /* 0x000000ffff0a2224 */ /* 0x001fe200078e0005 */
[----:B-1----:R-:W-:-:S02]  /*3f180*/  LEA.HI.X.SX32 R5, R14, R6, 0x1, P0 ;  /* 0x000000060e057211 */ /* 0x002fc400000f0eff */
[----:B------:R-:W-:Y:S01]  /*3f190*/  ISETP.GT.U32.AND P0, PT, R8, R13, PT ;  /* 0x0000000d0800720c */ /* 0x000fe20003f04070 */
[----:B------:R-:W-:Y:S02]  /*3f1a0*/  @P2 IMAD.MOV.U32 R11, RZ, RZ, R15 ;  /* 0x000000ffff0b2224 */ /* 0x000fe400078e000f */
[----:B------:R-:W-:Y:S01]  /*3f1b0*/  @!P5 IMAD.MOV R12, RZ, RZ, -R12 ;  /* 0x000000ffff0cd224 */ /* 0x000fe200078e0a0c */
[----:B------:R0:W-:Y:S04]  /*3f1c0*/  STL [R1+0x10bc], R15 ;  /* 0x0010bc0f01007387 */ /* 0x0001e80000100800 */
[----:B------:R1:W2:Y:S01]  /*3f1d0*/  @P2 LDG.E.U8 R49, desc[UR20][R10.64] ;  /* 0x000000140a312981 */ /* 0x0002a2000c1e1100 */
[----:B------:R-:W-:Y:S01]  /*3f1e0*/  @P2 IMAD.MOV.U32 R14, RZ, RZ, R2 ;  /* 0x000000ffff0e2224 */ /* 0x000fe200078e0002 */
[----:B------:R-:W-:Y:S01]  /*3f1f0*/  SEL R12, R20, R12, !P3 ;  /* 0x0000000c140c7207 */ /* 0x000fe20005800000 */
[----:B-1----:R-:W-:-:S02]  /*3f200*/  VIADD R11, R0, 0x1d6 ;  /* 0x000001d6000b7836 */ /* 0x002fc40000000000 */
[----:B0-----:R-:W-:Y:S02]  /*3f210*/  @P2 IMAD.MOV.U32 R15, RZ, RZ, R5 ;  /* 0x000000ffff0f2224 */ /* 0x001fe400078e0005 */
[----:B------:R-:W-:Y:S01]  /*3f220*/  @!P0 IMAD.IADD R13, R13, 0x1, -R8 ;  /* 0x000000010d0d8824 */ /* 0x000fe200078e0a08 */
[----:B------:R-:W-:Y:S02]  /*3f230*/  IABS R10, R11 ;  /* 0x0000000b000a7213 */ /* 0x000fe40000000000 */
[----:B------:R0:W2:Y:S02]  /*3f240*/  @P2 LDG.E.U8 R48, desc[UR20][R14.64] ;  /* 0x000000140e302981 */ /* 0x0000a4000c1e1100 */
[----:B------:R-:W-:Y:S02]  /*3f250*/  ISETP.GT.U32.AND P5, PT, R8, R13, PT ;  /* 0x0000000d0800720c */ /* 0x000fe40003fa4070 */
[----:B------:R-:W-:Y:S04]  /*3f260*/  STL [R1+0x10c8], R2 ;  /* 0x0010c80201007387 */ /* 0x000fe80000100800 */
[----:B------:R1:W-:Y:S01]  /*3f270*/  STL [R1+0x10c4], R5 ;  /* 0x0010c40501007387 */ /* 0x0003e20000100800 */
[----:B0-----:R-:W-:-:S02]  /*3f280*/  IMAD R14, R12, UR4, RZ ;  /* 0x000000040c0e7c24 */ /* 0x001fc4000f8e02ff */
[----:B------:R-:W-:-:S04]  /*3f290*/  IMAD.HI.U32 R12, R9, R10, RZ ;  /* 0x0000000a090c7227 */ /* 0x000fc800078e00ff */
[----:B-1----:R-:W-:Y:S01]  /*3f2a0*/  VIADD R5, R0, 0x1d5 ;  /* 0x000001d500057836 */ /* 0x002fe20000000000 */
[----:B------:R-:W0:Y:S01]  /*3f2b0*/  LDCU UR4, c[0x0][0x3b0] ;  /* 0x00007600ff0477ac */ /* 0x000e220008000800 */
[----:B------:R-:W-:-:S03]  /*3f2c0*/  IMAD.MOV R12, RZ, RZ, -R12 ;  /* 0x000000ffff0c7224 */ /* 0x000fc600078e0a0c */
[----:B------:R-:W-:Y:S01]  /*3f2d0*/  ISETP.GE.AND P4, PT, R5, RZ, PT ;  /* 0x000000ff0500720c */ /* 0x000fe20003f86270 */
[----:B------:R-:W-:Y:S02]  /*3f2e0*/  IMAD R10, R8, R12, R10 ;  /* 0x0000000c080a7224 */ /* 0x000fe400078e020a */
[----:B------:R-:W-:Y:S01]  /*3f2f0*/  @!P5 IMAD.IADD R13, R13, 0x1, -R8 ;  /* 0x000000010d0dd824 */ /* 0x000fe200078e0a08 */
[----:B------:R-:W-:Y:S02]  /*3f300*/  IADD3 R2, P0, PT, R14, R7, RZ ;  /* 0x000000070e027210 */ /* 0x000fe40007f1e0ff */
[----:B------:R-:W-:Y:S02]  /*3f310*/  ISETP.GT.U32.AND P5, PT, R8, R10, PT ;  /* 0x0000000a0800720c */ /* 0x000fe40003fa4070 */
[----:B------:R-:W-:Y:S01]  /*3f320*/  LEA.HI.X.SX32 R5, R14, R6, 0x1, P0 ;  /* 0x000000060e057211 */ /* 0x000fe200000f0eff */
[----:B------:R-:W-:-:S04]  /*3f330*/  VIADD R12, R0, 0x1d7 ;  /* 0x000001d7000c7836 */ /* 0x000fc80000000000 */
[----:B------:R-:W-:Y:S02]  /*3f340*/  @!P4 IMAD.MOV R13, RZ, RZ, -R13 ;  /* 0x000000ffff0dc224 */ /* 0x000fe400078e0a0d */
[----:B------:R-:W-:Y:S02]  /*3f350*/  @P2 IMAD.MOV.U32 R14, RZ, RZ, R2 ;  /* 0x000000ffff0e2224 */ /* 0x000fe400078e0002 */
[----:B------:R-:W-:Y:S01]  /*3f360*/  @P2 IMAD.MOV.U32 R15, RZ, RZ, R5 ;  /* 0x000000ffff0f2224 */ /* 0x000fe200078e0005 */
[----:B------:R-:W-:Y:S02]  /*3f370*/  ISETP.GE.AND P0, PT, R11, RZ, PT ;  /* 0x000000ff0b00720c */ /* 0x000fe40003f06270 */
[----:B------:R-:W-:Y:S02]  /*3f380*/  IABS R11, R12 ;  /* 0x0000000c000b7213 */ /* 0x000fe40000000000 */
[----:B------:R-:W-:Y:S01]  /*3f390*/  SEL R13, R20, R13, !P3 ;  /* 0x0000000d140d7207 */ /* 0x000fe20005800000 */
[----:B------:R-:W-:Y:S01]  /*3f3a0*/  @!P5 IMAD.IADD R10, R10, 0x1, -R8 ;  /* 0x000000010a0ad824 */ /* 0x000fe200078e0a08 */
[----:B------:R0:W2:Y:S04]  /*3f3b0*/  @P2 LDG.E.U8 R47, desc[UR20][R14.64] ;  /* 0x000000140e2f2981 */ /* 0x0000a8000c1e1100 */
[----:B------:R-:W-:Y:S01]  /*3f3c0*/  ISETP.GT.U32.AND P5, PT, R8, R10, PT ;  /* 0x0000000a0800720c */ /* 0x000fe20003fa4070 */
[----:B0-----:R-:W-:-:S02]  /*3f3d0*/  IMAD R14, R13, UR4, RZ ;  /* 0x000000040d0e7c24 */ /* 0x001fc4000f8e02ff */
[----:B------:R-:W-:Y:S01]  /*3f3e0*/  IMAD.HI.U32 R13, R9, R11, RZ ;  /* 0x0000000b090d7227 */ /* 0x000fe200078e00ff */
[----:B------:R0:W-:Y:S01]  /*3f3f0*/  STL [R1+0x10d0], R2 ;  /* 0x0010d00201007387 */ /* 0x0001e20000100800 */
[----:B------:R-:W1:Y:S02]  /*3f400*/  LDCU UR4, c[0x0][0x3b0] ;  /* 0x00007600ff0477ac */ /* 0x000e640008000800 */
[----:B------:R-:W-:-:S04]  /*3f410*/  IMAD.MOV R13, RZ, RZ, -R13 ;  /* 0x000000ffff0d7224 */ /* 0x000fc800078e0a0d */
[----:B------:R-:W-:Y:S02]  /*3f420*/  IMAD R11, R8, R13, R11 ;  /* 0x0000000d080b7224 */ /* 0x000fe400078e020b */
[----:B------:R-:W-:Y:S01]  /*3f430*/  @!P5 IMAD.IADD R10, R10, 0x1, -R8 ;  /* 0x000000010a0ad824 */ /* 0x000fe200078e0a08 */
[----:B0-----:R-:W-:Y:S02]  /*3f440*/  IADD3 R2, P4, PT, R14, R7, RZ ;  /* 0x000000070e027210 */ /* 0x001fe40007f9e0ff */
[----:B------:R-:W-:Y:S01]  /*3f450*/  ISETP.GT.U32.AND P5, PT, R8, R11, PT ;  /* 0x0000000b0800720c */ /* 0x000fe20003fa4070 */
[----:B------:R0:W-:Y:S01]  /*3f460*/  STL [R1+0x10cc], R5 ;  /* 0x0010cc0501007387 */ /* 0x0001e20000100800 */
[----:B------:R-:W-:Y:S01]  /*3f470*/  @!P0 IMAD.MOV R10, RZ, RZ, -R10 ;  /* 0x000000ffff0a8224 */ /* 0x000fe200078e0a0a */
[----:B0-----:R-:W-:Y:S02]  /*3f480*/  LEA.HI.X.SX32 R5, R14, R6, 0x1, P4 ;  /* 0x000000060e057211 */ /* 0x001fe400020f0eff */
[----:B------:R-:W-:Y:S01]  /*3f490*/  ISETP.GE.AND P4, PT, R12, RZ, PT ;  /* 0x000000ff0c00720c */ /* 0x000fe20003f86270 */
[----:B------:R-:W-:-:S02]  /*3f4a0*/  VIADD R12, R0, 0x1da ;  /* 0x000001da000c7836 */ /* 0x000fc40000000000 */
[----:B------:R-:W-:Y:S02]  /*3f4b0*/  @P2 IMAD.MOV.U32 R14, RZ, RZ, R2 ;  /* 0x000000ffff0e2224 */ /* 0x000fe400078e0002 */
[----:B------:R-:W-:Y:S01]  /*3f4c0*/  @P2 IMAD.MOV.U32 R15, RZ, RZ, R5 ;  /* 0x000000ffff0f2224 */ /* 0x000fe200078e0005 */
[----:B------:R-:W-:Y:S02]  /*3f4d0*/  IABS R13, R12 ;  /* 0x0000000c000d7213 */ /* 0x000fe40000000000 */
[----:B------:R-:W-:Y:S02]  /*3f4e0*/  @!P5 IMAD.IADD R11, R11, 0x1, -R8 ;  /* 0x000000010b0bd824 */ /* 0x000fe400078e0a08 */
[----:B------:R0:W2:Y:S03]  /*3f4f0*/  @P2 LDG.E.U8 R46, desc[UR20][R14.64] ;  /* 0x000000140e2e2981 */ /* 0x0000a6000c1e1100 */
[----:B------:R-:W-:-:S02]  /*3f500*/  ISETP.GT.U32.AND P5, PT, R8, R11, PT ;  /* 0x0000000b0800720c */ /* 0x000fc40003fa4070 */
[----:B0-----:R-:W-:Y:S01]  /*3f510*/  SEL R14, R20, R10, !P3 ;  /* 0x0000000a140e7207 */ /* 0x001fe20005800000 */
[----:B------:R-:W-:-:S04]  /*3f520*/  IMAD.MOV.U32 R10, RZ, RZ, R13 ;  /* 0x000000ffff0a7224 */ /* 0x000fc800078e000d */
[----:B------:R-:W-:-:S04]  /*3f530*/  IMAD.HI.U32 R13, R9, R10, RZ ;  /* 0x0000000a090d7227 */ /* 0x000fc800078e00ff */
[----:B-1----:R-:W-:Y:S01]  /*3f540*/  IMAD R14, R14, UR4, RZ ;  /* 0x000000040e0e7c24 */ /* 0x002fe2000f8e02ff */
[----:B------:R0:W-:Y:S01]  /*3f550*/  STL [R1+0x10d8], R2 ;  /* 0x0010d80201007387 */ /* 0x0001e20000100800 */
[----:B------:R-:W-:Y:S02]  /*3f560*/  IMAD.MOV R13, RZ, RZ, -R13 ;  /* 0x000000ffff0d7224 */ /* 0x000fe400078e0a0d */
[----:B------:R-:W-:Y:S01]  /*3f570*/  @!P5 IMAD.IADD R11, R11, 0x1, -R8 ;  /* 0x000000010b0bd824 */ /* 0x000fe200078e0a08 */
[----:B------:R-:W1:Y:S01]  /*3f580*/  LDCU UR4, c[0x0][0x3b0] ;  /* 0x00007600ff0477ac */ /* 0x000e620008000800 */
[----:B------:R-:W-:Y:S01]  /*3f590*/  IMAD R10, R8, R13, R10 ;  /* 0x0000000d080a7224 */ /* 0x000fe200078e020a */
[----:B------:R3:W-:Y:S01]  /*3f5a0*/  STL [R1+0x10d4], R5 ;  /* 0x0010d40501007387 */ /* 0x0007e20000100800 */
[----:B0-----:R-:W-:-:S03]  /*3f5b0*/  IADD3 R2, P0, PT, R14, R7, RZ ;  /* 0x000000070e027210 */ /* 0x001fc60007f1e0ff */
[----:B------:R-:W-:Y:S02]  /*3f5c0*/  ISETP.GT.U32.AND P5, PT, R8, R10, PT ;  /* 0x0000000a0800720c */ /* 0x000fe40003fa4070 */
[----:B---3--:R-:W-:Y:S02]  /*3f5d0*/  LEA.HI.X.SX32 R5, R14, R6, 0x1, P0 ;  /* 0x000000060e057211 */ /* 0x008fe400000f0eff */
[----:B------:R-:W-:Y:S01]  /*3f5e0*/  ISETP.GE.AND P0, PT, R12, RZ, PT ;  /* 0x000000ff0c00720c */ /* 0x000fe20003f06270 */
[----:B------:R-:W-:Y:S02]  /*3f5f0*/  VIADD R12, R0, 0x1db ;  /* 0x000001db000c7836 */ /* 0x000fe40000000000 */
[----:B------:R-:W-:Y:S02]  /*3f600*/  @P2 IMAD.MOV.U32 R14, RZ, RZ, R2 ;  /* 0x000000ffff0e2224 */ /* 0x000fe400078e0002 */
[----:B------:R-:W-:Y:S02]  /*3f610*/  @!P4 IMAD.MOV R11, RZ, RZ, -R11 ;  /* 0x000000ffff0bc224 */ /* 0x000fe400078e0a0b */
[----:B------:R-:W-:Y:S01]  /*3f620*/  @P2 IMAD.MOV.U32 R15, RZ, RZ, R5 ;  /* 0x000000ffff0f2224 */ /* 0x000fe200078e0005 */
[----:B------:R-:W-:Y:S01]  /*3f630*/  IABS R13, R12 ;  /* 0x0000000c000d7213 */ /* 0x000fe20000000000 */
[----:B------:R-:W-:-:S03]  /*3f640*/  @!P5 IMAD.IADD R10, R10, 0x1, -R8 ;  /* 0x000000010a0ad824 */ /* 0x000fc600078e0a08 */
[----:B------:R0:W3:Y:S02]  /*3f650*/  @P2 LDG.E.U8 R45, desc[UR20][R14.64] ;  /* 0x000000140e2d2981 */ /* 0x0000e4000c1e1100 */
[----:B------:R-:W-:Y:S02]  /*3f660*/  ISETP.GT.U32.AND P5, PT, R8, R10, PT ;  /* 0x0000000a0800720c */ /* 0x000fe40003fa4070 */
        /* <DEDUP_REMOVED lines=9> */
[----:B------:R0:W-:Y:S02]  /*3f700*/  STL [R1+0x10dc], R5 ;  /* 0x0010dc0501007387 */ /* 0x0001e40000100800 */
[----:B0-----:R-:W-:Y:S02]  /*3f710*/  IADD3 R2, P4, PT, R14, R7, RZ ;  /* 0x000000070e027210 */ /* 0x001fe40007f9e0ff */
[----:B------:R-:W-:-:S02]  /*3f720*/  ISETP.GT.U32.AND P5, PT, R8, R11, PT ;  /* 0x0000000b0800720c */ /* 0x000fc40003fa4070 */
[----:B------:R-:W-:Y:S02]  /*3f730*/  LEA.HI.X.SX32 R5, R14, R6, 0x1, P4 ;  /* 0x000000060e057211 */ /* 0x000fe400020f0eff */
[----:B------:R-:W-:Y:S01]  /*3f740*/  ISETP.GE.AND P4, PT, R12, RZ, PT ;  /* 0x000000ff0c00720c */ /* 0x000fe20003f86270 */
[----:B------:R-:W-:Y:S02]  /*3f750*/  VIADD R12, R0, 0x1dc ;  /* 0x000001dc000c7836 */ /* 0x000fe40000000000 */
[----:B------:R-:W-:Y:S02]  /*3f760*/  @P2 IMAD.MOV.U32 R14, RZ, RZ, R2 ;  /* 0x000000ffff0e2224 */ /* 0x000fe400078e0002 */
[----:B------:R-:W-:Y:S02]  /*3f770*/  @!P0 IMAD.MOV R10, RZ, RZ, -R10 ;  /* 0x000000ffff0a8224 */ /* 0x000fe400078e0a0a */
[----:B------:R-:W-:Y:S01]  /*3f780*/  @P2 IMAD.MOV.U32 R15, RZ, RZ, R5 ;  /* 0x000000ffff0f2224 */ /* 0x000fe200078e0005 */
[----:B------:R-:W-:Y:S01]  /*3f790*/  IABS R13, R12 ;  /* 0x0000000c000d7213 */ /* 0x000fe20000000000 */
[----:B------:R-:W-:-:S03]  /*3f7a0*/  @!P5 IMAD.IADD R11, R11, 0x1, -R8 ;  /* 0x000000010b0bd824 */ /* 0x000fc600078e0a08 */
[----:B------:R0:W2:Y:S02]  /*3f7b0*/  @P2 LDG.E.U8 R44, desc[UR20][R14.64] ;  /* 0x000000140e2c2981 */ /* 0x0000a4000c1e1100 */
        /* <DEDUP_REMOVED lines=13> */
[----:B-----5:R-:W-:Y:S02]  /*3f890*/  LEA.HI.X.SX32 R5, R14, R6, 0x1, P0 ;  /* 0x000000060e057211 */ /* 0x020fe400000f0eff */
[----:B------:R-:W-:Y:S01]  /*3f8a0*/  ISETP.GE.AND P0, PT, R12, RZ, PT ;  /* 0x000000ff0c00720c */ /* 0x000fe20003f06270 */
[----:B------:R-:W-:Y:S02]  /*3f8b0*/  VIADD R12, R0, 0x1dd ;  /* 0x000001dd000c7836 */ /* 0x000fe40000000000 */
[----:B------:R-:W-:Y:S02]  /*3f8c0*/  @P2 IMAD.MOV.U32 R14, RZ, RZ, R2 ;  /* 0x000000ffff0e2224 */ /* 0x000fe400078e0002 */
[----:B------:R-:W-:Y:S02]  /*3f8d0*/  @!P4 IMAD.MOV R11, RZ, RZ, -R11 ;  /* 0x000000ffff0bc224 */ /* 0x000fe400078e0a0b */
[----:B------:R-:W-:Y:S01]  /*3f8e0*/  @P2 IMAD.MOV.U32 R15, RZ, RZ, R5 ;  /* 0x000000ffff0f2224 */ /* 0x000fe200078e0005 */
[----:B------:R-:W-:Y:S01]  /*3f8f0*/  IABS R13, R12 ;  /* 0x0000000c000d7213 */ /* 0x000fe20000000000 */
[----:B------:R-:W-:-:S03]  /*3f900*/  @!P5 IMAD.IADD R10, R10, 0x1, -R8 ;  /* 0x000000010a0ad824 */ /* 0x000fc600078e0a08 */
[----:B------:R0:W5:Y:S02]  /*3f910*/  @P2 LDG.E.U8 R43, desc[UR20][R14.64] ;  /* 0x000000140e2b2981 */ /* 0x000164000c1e1100 */
        /* <DEDUP_REMOVED lines=13> */
[----:B----4-:R-:W-:Y:S02]  /*3f9f0*/  LEA.HI.X.SX32 R5, R14, R6, 0x1, P4 ;  /* 0x000000060e057211 */ /* 0x010fe400020f0eff */
[----:B------:R-:W-:Y:S01]  /*3fa00*/  ISETP.GE.AND P4, PT, R12, RZ, PT ;  /* 0x000000ff0c00720c */ /* 0x000fe20003f86270 */
[----:B------:R-:W-:Y:S02]  /*3fa10*/  VIADD R12, R0, 0x1de ;  /* 0x000001de000c7836 */ /* 0x000fe40000000000 */
[----:B------:R-:W-:Y:S02]  /*3fa20*/  @P2 IMAD.MOV.U32 R14, RZ, RZ, R2 ;  /* 0x000000ffff0e2224 */ /* 0x000fe400078e0002 */
[----:B------:R-:W-:Y:S02]  /*3fa30*/  @!P0 IMAD.MOV R10, RZ, RZ, -R10 ;  /* 0x000000ffff0a8224 */ /* 0x000fe400078e0a0a */
[----:B------:R-:W-:Y:S01]  /*3fa40*/  @P2 IMAD.MOV.U32 R15, RZ, RZ, R5 ;  /* 0x000000ffff0f2224 */ /* 0x000fe200078e0005 */
[----:B------:R-:W-:Y:S01]  /*3fa50*/  IABS R13, R12 ;  /* 0x0000000c000d7213 */ /* 0x000fe20000000000 */
[----:B------:R-:W-:-:S03]  /*3fa60*/  @!P5 IMAD.IADD R11, R11, 0x1, -R8 ;  /* 0x000000010b0bd824 */ /* 0x000fc600078e0a08 */
[----:B------:R0:W4:Y:S02]  /*3fa70*/  @P2 LDG.E.U8 R42, desc[UR20][R14.64] ;  /* 0x000000140e2a2981 */ /* 0x000124000c1e1100 */
        /* <DEDUP_REMOVED lines=444> */
[----:B------:R-:W-:Y:S02]  /*41640*/  IMAD.MOV R13, RZ, RZ, -R13 ;  /* 0x000000ffff0d7224 */ /* 0x000fe400078e0a0d */
[----:B-1----:R-:W-:Y:S02]  /*41650*/  IMAD R14, R14, UR4, RZ ;  /* 0x000000040e0e7c24 */ /* 0x002fe4000f8e02ff */
[----:B------:R-:W-:Y:S01]  /*41660*/  @!P5 IMAD.IADD R11, R11, 0x1, -R8 ;  /* 0x000000010b0bd824 */ /* 0x000fe200078e0a08 */
[----:B------:R0:W-:Y:S01]  /*41670*/  STL [R1+0x11a0], R2 ;  /* 0x0011a00201007387 */ /* 0x0001e20000100800 */
[----:B------:R-:W-:-:S03]  /*41680*/  IMAD R10, R8, R13, R10 ;  /* 0x0000000d080a7224 */ /* 0x000fc600078e020a */
[----:B------:R1:W-:Y:S01]  /*41690*/  STL [R1+0x119c], R5 ;  /* 0x00119c0501007387 */ /* 0x0003e20000100800 */
[----:B------:R-:W4:Y:S01]  /*416a0*/  LDCU UR4, c[0x0][0x3b0] ;  /* 0x00007600ff0477ac */ /* 0x000f220008000800 */
[----:B------:R-:W-:Y:S02]  /*416b0*/  ISETP.GT.U32.AND P5, PT, R8, R10, PT ;  /* 0x0000000a0800720c */ /* 0x000fe40003fa4070 */
[----:B0-----:R-:W-:-:S04]  /*416c0*/  IADD3 R2, P0, PT, R14, R7, RZ ;  /* 0x000000070e027210 */ /* 0x001fc80007f1e0ff */
[----:B-1----:R-:W-:Y:S02]  /*416d0*/  LEA.HI.X.SX32 R5, R14, R6, 0x1, P0 ;  /* 0x000000060e057211 */ /* 0x002fe400000f0eff */
[----:B------:R-:W-:Y:S01]  /*416e0*/  ISETP.GE.AND P0, PT, R12, RZ, PT ;  /* 0x000000ff0c00720c */ /* 0x000fe20003f06270 */
[----:B------:R-:W-:Y:S02]  /*416f0*/  VIADD R12, R0, 0x165 ;  /* 0x00000165000c7836 */ /* 0x000fe40000000000 */
[----:B------:R-:W-:Y:S02]  /*41700*/  @P2 IMAD.MOV.U32 R14, RZ, RZ, R2 ;  /* 0x000000ffff0e2224 */ /* 0x000fe400078e0002 */
[----:B------:R-:W-:Y:S02]  /*41710*/  @!P4 IMAD.MOV R11, RZ, RZ, -R11 ;  /* 0x000000ffff0bc224 */ /* 0x000fe400078e0a0b */
[----:B------:R-:W-:Y:S02]  /*41720*/  @P2 IMAD.MOV.U32 R15, RZ, RZ, R5 ;  /* 0x000000ffff0f2224 */ /* 0x000fe400078e0005 */
[----:B------:R-:W-:Y:S01]  /*41730*/  @!P5 IMAD.IADD R10, R10, 0x1, -R8 ;  /* 0x000000010a0ad824 */ /* 0x000fe200078e0a08 */
[----:B------:R-:W-:-:S02]  /*41740*/  IABS R13, R12 ;  /* 0x0000000c000d7213 */ /* 0x000fc40000000000 */
[----:B------:R0:W3:Y:S02]  /*41750*/  @P2 LDG.E.U8 R21, desc[UR20][R14.64] ;  /* 0x000000140e152981 */ /* 0x0000e4000c1e1100 */
[----:B------:R-:W-:Y:S02]  /*41760*/  ISETP.GT.U32.AND P4, PT, R8, R10, PT ;  /* 0x0000000a0800720c */ /* 0x000fe40003f84070 */
[----:B0-----:R-:W-:Y:S01]  /*41770*/  SEL R14, R20, R11, !P3 ;  /* 0x0000000b140e7207 */ /* 0x001fe20005800000 */
[----:B------:R-:W-:-:S04]  /*41780*/  IMAD.MOV.U32 R11, RZ, RZ, R13 ;  /* 0x000000ffff0b7224 */ /* 0x000fc800078e000d */
[----:B------:R-:W-:-:S04]  /*41790*/  IMAD.HI.U32 R13, R9, R11, RZ ;  /* 0x0000000b090d7227 */ /* 0x000fc800078e00ff */
[----:B----4-:R-:W-:Y:S01]  /*417a0*/  IMAD R14, R14, UR4, RZ ;  /* 0x000000040e0e7c24 */ /* 0x010fe2000f8e02ff */
[----:B------:R-:W0:Y:S01]  /*417b0*/  LDCU UR4, c[0x0][0x3b0] ;  /* 0x00007600ff0477ac */ /* 0x000e220008000800 */
[----:B------:R-:W-:Y:S02]  /*417c0*/  IMAD.MOV R13, RZ, RZ, -R13 ;  /* 0x000000ffff0d7224 */ /* 0x000fe400078e0a0d */
[----:B------:R-:W-:Y:S02]  /*417d0*/  @!P4 IMAD.IADD R10, R10, 0x1, -R8 ;  /* 0x000000010a0ac824 */ /* 0x000fe400078e0a08 */
[----:B------:R-:W-:Y:S02]  /*417e0*/  IMAD R11, R8, R13, R11 ;  /* 0x0000000d080b7224 */ /* 0x000fe400078e020b */
[----:B------:R-:W-:-:S03]  /*417f0*/  @!P0 IMAD.MOV R10, RZ, RZ, -R10 ;  /* 0x000000ffff0a8224 */ /* 0x000fc600078e0a0a */
[----:B------:R-:W-:Y:S02]  /*41800*/  ISETP.GT.U32.AND P4, PT, R8, R11, PT ;  /* 0x0000000b0800720c */ /* 0x000fe40003f84070 */
[----:B------:R-:W-:Y:S01]  /*41810*/  SEL R10, R20, R10, !P3 ;  /* 0x0000000a140a7207 */ /* 0x000fe20005800000 */
[----:B------:R1:W-:Y:S04]  /*41820*/  STL [R1+0x1198], R2 ;  /* 0x0011980201007387 */ /* 0x0003e80000100800 */
[----:B------:R4:W-:Y:S01]  /*41830*/  STL [R1+0x1194], R5 ;  /* 0x0011940501007387 */ /* 0x0009e20000100800 */
[----:B0-----:R-:W-:Y:S01]  /*41840*/  IMAD R10, R10, UR4, RZ ;  /* 0x000000040a0a7c24 */ /* 0x001fe2000f8e02ff */
[----:B------:R-:W0:Y:S01]  /*41850*/  LDCU UR4, c[0x0][0x3b0] ;  /* 0x00007600ff0477ac */ /* 0x000e220008000800 */
[----:B-1----:R-:W-:-:S03]  /*41860*/  IADD3 R2, P5, PT, R14, R7, RZ ;  /* 0x000000070e027210 */ /* 0x002fc60007fbe0ff */
[----:B------:R-:W-:Y:S01]  /*41870*/  @!P4 IMAD.IADD R11, R11, 0x1, -R8 ;  /* 0x000000010b0bc824 */ /* 0x000fe200078e0a08 */
[----:B----4-:R-:W-:Y:S01]  /*41880*/  LEA.HI.X.SX32 R5, R14, R6, 0x1, P5 ;  /* 0x000000060e057211 */ /* 0x010fe200028f0eff */
[----:B------:R1:W-:Y:S01]  /*41890*/  STL [R1+0x11a8], R2 ;  /* 0x0011a80201007387 */ /* 0x0003e20000100800 */
[----:B------:R-:W-:Y:S02]  /*418a0*/  @P2 IMAD.MOV.U32 R14, RZ, RZ, R2 ;  /* 0x000000ffff0e2224 */ /* 0x000fe400078e0002 */
[----:B------:R-:W-:Y:S01]  /*418b0*/  ISETP.GT.U32.AND P0, PT, R8, R11, PT ;  /* 0x0000000b0800720c */ /* 0x000fe20003f04070 */
[----:B------:R4:W-:Y:S01]  /*418c0*/  STL [R1+0x11a4], R5 ;  /* 0x0011a40501007387 */ /* 0x0009e20000100800 */
[----:B------:R-:W-:Y:S01]  /*418d0*/  @P2 IMAD.MOV.U32 R15, RZ, RZ, R5 ;  /* 0x000000ffff0f2224 */ /* 0x000fe200078e0005 */
[----:B-1----:R-:W-:Y:S02]  /*418e0*/  IADD3 R2, P4, PT, R10, R7, RZ ;  /* 0x000000070a027210 */ /* 0x002fe40007f9e0ff */
[----:B------:R-:W-:-:S02]  /*418f0*/  ISETP.GE.AND P5, PT, R12, RZ, PT ;  /* 0x000000ff0c00720c */ /* 0x000fc40003fa6270 */
[----:B----4-:R-:W-:Y:S01]  /*41900*/  LEA.HI.X.SX32 R5, R10, R6, 0x1, P4 ;  /* 0x000000060a057211 */ /* 0x010fe200020f0eff */
[----:B------:R-:W-:-:S04]  /*41910*/  @P2 IMAD.MOV.U32 R12, RZ, RZ, R2 ;  /* 0x000000ffff0c2224 */ /* 0x000fc800078e0002 */
[----:B------:R-:W-:Y:S02]  /*41920*/  @P2 IMAD.MOV.U32 R13, RZ, RZ, R5 ;  /* 0x000000ffff0d2224 */ /* 0x000fe400078e0005 */
[----:B------:R-:W-:-:S03]  /*41930*/  @!P0 IMAD.IADD R11, R11, 0x1, -R8 ;  /* 0x000000010b0b8824 */ /* 0x000fc600078e0a08 */
[----:B------:R1:W4:Y:S01]  /*41940*/  @P2 LDG.E.U8 R18, desc[UR20][R12.64] ;  /* 0x000000140c122981 */ /* 0x000322000c1e1100 */
[----:B------:R-:W-:Y:S02]  /*41950*/  @!P5 IMAD.MOV R11, RZ, RZ, -R11 ;  /* 0x000000ffff0bd224 */ /* 0x000fe400078e0a0b */
[----:B-1----:R-:W-:-:S03]  /*41960*/  VIADD R12, R0, 0x1fd ;  /* 0x000001fd000c7836 */ /* 0x002fc60000000000 */
[----:B------:R-:W-:Y:S02]  /*41970*/  SEL R13, R20, R11, !P3 ;  /* 0x0000000b140d7207 */ /* 0x000fe40005800000 */
[----:B------:R-:W-:-:S05]  /*41980*/  IABS R10, R12 ;  /* 0x0000000c000a7213 */ /* 0x000fca0000000000 */
[----:B------:R-:W-:-:S04]  /*41990*/  IMAD.HI.U32 R11, R9, R10, RZ ;  /* 0x0000000a090b7227 */ /* 0x000fc800078e00ff */
[----:B------:R-:W-:-:S04]  /*419a0*/  IMAD.MOV R11, RZ, RZ, -R11 ;  /* 0x000000ffff0b7224 */ /* 0x000fc800078e0a0b */
[----:B------:R-:W-:-:S05]  /*419b0*/  IMAD R10, R8, R11, R10 ;  /* 0x0000000b080a7224 */ /* 0x000fca00078e020a */
[----:B------:R-:W-:Y:S01]  /*419c0*/  ISETP.GT.U32.AND P4, PT, R8, R10, PT ;  /* 0x0000000a0800720c */ /* 0x000fe20003f84070 */
[----:B0-----:R-:W-:Y:S02]  /*419d0*/  IMAD R13, R13, UR4, RZ ;  /* 0x000000040d0d7c24 */ /* 0x001fe4000f8e02ff */
[----:B------:R-:W-:Y:S01]  /*419e0*/  VIADD R16, R0, 0x1f7 ;  /* 0x000001f700107836 */ /* 0x000fe20000000000 */
[----:B------:R0:W-:Y:S04]  /*419f0*/  STL [R1+0x11b0], R2 ;  /* 0x0011b00201007387 */ /* 0x0001e80000100800 */
[----:B------:R1:W-:Y:S01]  /*41a00*/  STL [R1+0x11ac], R5 ;  /* 0x0011ac0501007387 */ /* 0x0003e20000100800 */
[----:B------:R-:W1:Y:S01]  /*41a10*/  LDCU UR4, c[0x0][0x3b0] ;  /* 0x00007600ff0477ac */ /* 0x000e620008000800 */
[----:B------:R-:W-:-:S03]  /*41a20*/  IABS R11, R16 ;  /* 0x00000010000b7213 */ /* 0x000fc60000000000 */
[----:B------:R-:W-:Y:S01]  /*41a30*/  @!P4 IMAD.IADD R10, R10, 0x1, -R8 ;  /* 0x000000010a0ac824 */ /* 0x000fe200078e0a08 */
[----:B0-----:R-:W-:-:S04]  /*41a40*/  IADD3 R2, P0, PT, R13, R7, RZ ;  /* 0x000000070d027210 */ /* 0x001fc80007f1e0ff */
[----:B------:R-:W-:Y:S02]  /*41a50*/  ISETP.GT.U32.AND P4, PT, R8, R10, PT ;  /* 0x0000000a0800720c */ /* 0x000fe40003f84070 */
[----:B-1----:R-:W-:Y:S02]  /*41a60*/  LEA.HI.X.SX32 R5, R13, R6, 0x1, P0 ;  /* 0x000000060d057211 */ /* 0x002fe400000f0eff */
[----:B------:R-:W-:Y:S01]  /*41a70*/  ISETP.GE.AND P0, PT, R12, RZ, PT ;  /* 0x000000ff0c00720c */ /* 0x000fe20003f06270 */
[----:B------:R-:W-:-:S04]  /*41a80*/  IMAD.HI.U32 R74, R9, R11, RZ ;  /* 0x0000000b094a7227 */ /* 0x000fc800078e00ff */
[----:B------:R-:W-:-:S04]  /*41a90*/  IMAD.MOV R74, RZ, RZ, -R74 ;  /* 0x000000ffff4a7224 */ /* 0x000fc800078e0a4a */
[----:B------:R-:W-:Y:S02]  /*41aa0*/  IMAD R11, R8, R74, R11 ;  /* 0x0000004a080b7224 */ /* 0x000fe400078e020b */
[----:B------:R-:W-:-:S03]  /*41ab0*/  @!P4 IMAD.IADD R10, R10, 0x1, -R8 ;  /* 0x000000010a0ac824 */ /* 0x000fc600078e0a08 */
[----:B------:R-:W-:Y:S01]  /*41ac0*/  ISETP.GT.U32.AND P5, PT, R8, R11, PT ;  /* 0x0000000b0800720c */ /* 0x000fe20003fa4070 */
[----:B------:R-:W-:Y:S01]  /*41ad0*/  @!P0 IMAD.MOV R10, RZ, RZ, -R10 ;  /* 0x000000ffff0a8224 */ /* 0x000fe200078e0a0a */
[----:B------:R-:W-:-:S04]  /*41ae0*/  PRMT R19, RZ, 0x7610, R19 ;  /* 0x00007610ff137816 */ /* 0x000fc80000000013 */
[----:B------:R-:W-:Y:S01]  /*41af0*/  SEL R10, R20, R10, !P3 ;  /* 0x0000000a140a7207 */ /* 0x000fe20005800000 */
[----:B------:R0:W-:Y:S04]  /*41b00*/  STL [R1+0xe38], R2 ;  /* 0x000e380201007387 */ /* 0x0001e80000100800 */
[----:B------:R1:W3:Y:S01]  /*41b10*/  @P2 LDG.E.U8 R19, desc[UR20][R14.64] ;  /* 0x000000140e132981 */ /* 0x0002e2000c1e1100 */
[----:B------:R-:W-:Y:S02]  /*41b20*/  IMAD R10, R10, UR4, RZ ;  /* 0x000000040a0a7c24 */ /* 0x000fe4000f8e02ff */
[----:B------:R-:W-:Y:S01]  /*41b30*/  @!P5 IMAD.IADD R11, R11, 0x1, -R8 ;  /* 0x000000010b0bd824 */ /* 0x000fe200078e0a08 */
[----:B------:R0:W-:Y:S01]  /*41b40*/  STL [R1+0xe34], R5 ;  /* 0x000e340501007387 */ /* 0x0001e20000100800 */
[----:B------:R-:W-:Y:S01]  /*41b50*/  PRMT R17, RZ, 0x7610, R17 ;  /* 0x00007610ff117816 */ /* 0x000fe20000000011 */
[----:B------:R-:W2:Y:S01]  /*41b60*/  LDCU UR4, c[0x0][0x3b0] ;  /* 0x00007600ff0477ac */ /* 0x000ea20008000800 */
[----:B-1----:R-:W-:Y:S01]  /*41b70*/  @P2 IMAD.MOV.U32 R14, RZ, RZ, R2 ;  /* 0x000000ffff0e2224 */ /* 0x002fe200078e0002 */
[----:B0-----:R-:W-:Y:S01]  /*41b80*/  IADD3 R2, P5, PT, R10, R7, RZ ;  /* 0x000000070a027210 */ /* 0x001fe20007fbe0ff */
[----:B------:R-:W-:-:S03]  /*41b90*/  @P2 IMAD.MOV.U32 R15, RZ, RZ, R5 ;  /* 0x000000ffff0f2224 */ /* 0x000fc600078e0005 */
[----:B------:R-:W-:Y:S01]  /*41ba0*/  LEA.HI.X.SX32 R5, R10, R6, 0x1, P5 ;  /* 0x000000060a057211 */ /* 0x000fe200028f0eff */
[----:B------:R0:W-:Y:S01]  /*41bb0*/  STL [R1+0x608], R2 ;  /* 0x0006080201007387 */ /* 0x0001e20000100800 */
[----:B------:R-:W-:-:S03]  /*41bc0*/  @P2 IMAD.MOV.U32 R74, RZ, RZ, R2 ;  /* 0x000000ffff4a2224 */ /* 0x000fc600078e0002 */
[----:B------:R1:W3:Y:S04]  /*41bd0*/  @P2 LDG.E.U8 R17, desc[UR20][R14.64] ;  /* 0x000000140e112981 */ /* 0x0002e8000c1e1100 */
[----:B------:R1:W-:Y:S04]  /*41be0*/  STL [R1+0x604], R5 ;  /* 0x0006040501007387 */ /* 0x0003e80000100800 */
[----:B------:R-:W3:Y:S01]  /*41bf0*/  LDL.LU R93, [R1+0x424] ;  /* 0x00042400015d7983 */ /* 0x000ee20000300800 */
[----:B------:R-:W-:-:S03]  /*41c00*/  @P2 IMAD.MOV.U32 R75, RZ, RZ, R5 ;  /* 0x000000ffff4b2224 */ /* 0x000fc600078e0005 */
[----:B0-----:R-:W4:Y:S04]  /*41c10*/  LDL.LU R2, [R1+0x40c] ;  /* 0x00040c0001027983 */ /* 0x001f280000300800 */
[----:B-1----:R-:W5:Y:S01]  /*41c20*/  LDL.LU R5, [R1+0x3f4] ;  /* 0x0003f40001057983 */ /* 0x002f620000300800 */
[C---:B------:R-:W-:Y:S02]  /*41c30*/  VIADD R14, R0.reuse, 0x1f6 ;  /* 0x000001f6000e7836 */ /* 0x040fe40000000000 */
[----:B------:R-:W-:-:S03]  /*41c40*/  VIADD R15, R0, 0x1fe ;  /* 0x000001fe000f7836 */ /* 0x000fc60000000000 */
[----:B------:R-:W-:Y:S02]  /*41c50*/  IABS R12, R14 ;  /* 0x0000000e000c7213 */ /* 0x000fe40000000000 */
[----:B------:R-:W-:-:S03]  /*41c60*/  IABS R13, R15 ;  /* 0x0000000f000d7213 */ /* 0x000fc60000000000 */
[----:B------:R-:W-:-:S04]  /*41c70*/  IMAD.HI.U32 R76, R9, R12, RZ ;  /* 0x0000000c094c7227 */ /* 0x000fc800078e00ff */
[----:B------:R-:W-:-:S04]  /*41c80*/  IMAD.HI.U32 R9, R9, R13, RZ ;  /* 0x0000000d09097227 */ /* 0x000fc800078e00ff */
[----:B------:R-:W-:Y:S02]  /*41c90*/  IMAD.MOV R76, RZ, RZ, -R76 ;  /* 0x000000ffff4c7224 */ /* 0x000fe400078e0a4c */
[----:B------:R-:W-:Y:S02]  /*41ca0*/  IMAD.MOV R9, RZ, RZ, -R9 ;  /* 0x000000ffff097224 */ /* 0x000fe400078e0a09 */
[C---:B------:R-:W-:Y:S02]  /*41cb0*/  IMAD R12, R8.reuse, R76, R12 ;  /* 0x0000004c080c7224 */ /* 0x040fe400078e020c */
[----:B------:R-:W-:-:S03]  /*41cc0*/  IMAD R9, R8, R9, R13 ;  /* 0x0000000908097224 */ /* 0x000fc600078e020d */
[C---:B------:R-:W-:Y:S02]  /*41cd0*/  ISETP.GT.U32.AND P4, PT, R8.reuse, R12, PT ;  /* 0x0000000c0800720c */ /* 0x040fe40003f84070 */
[----:B------:R-:W-:Y:S02]  /*41ce0*/  ISETP.GT.U32.AND P6, PT, R8, R9, PT ;  /* 0x000000090800720c */ /* 0x000fe40003fc4070 */
[----:B------:R-:W-:-:S09]  /*41cf0*/  ISETP.GE.AND P0, PT, R14, RZ, PT ;  /* 0x000000ff0e00720c */ /* 0x000fd20003f06270 */
[--C-:B------:R-:W-:Y:S02]  /*41d00*/  @!P4 IMAD.IADD R12, R12, 0x1, -R8.reuse ;  /* 0x000000010c0cc824 */ /* 0x100fe400078e0a08 */
[----:B------:R-:W-:-:S03]  /*41d10*/  @!P6 IMAD.IADD R9, R9, 0x1, -R8 ;  /* 0x000000010909e824 */ /* 0x000fc600078e0a08 */
[C---:B------:R-:W-:Y:S02]  /*41d20*/  ISETP.GT.U32.AND P6, PT, R8.reuse, R12, PT ;  /* 0x0000000c0800720c */ /* 0x040fe40003fc4070 */
[C---:B------:R-:W-:Y:S02]  /*41d30*/  ISETP.GT.U32.AND P4, PT, R8.reuse, R11, PT ;  /* 0x0000000b0800720c */ /* 0x040fe40003f84070 */
[----:B------:R-:W-:-:S09]  /*41d40*/  ISETP.GT.U32.AND P5, PT, R8, R9, PT ;  /* 0x000000090800720c */ /* 0x000fd20003fa4070 */
[----:B------:R-:W-:Y:S01]  /*41d50*/  @!P6 IMAD.IADD R12, R12, 0x1, -R8 ;  /* 0x000000010c0ce824 */ /* 0x000fe200078e0a08 */
[----:B------:R-:W-:-:S03]  /*41d60*/  ISETP.GE.AND P6, PT, R16, RZ, PT ;  /* 0x000000ff1000720c */ /* 0x000fc60003fc6270 */
[----:B------:R-:W-:Y:S02]  /*41d70*/  @!P0 IMAD.MOV R12, RZ, RZ, -R12 ;  /* 0x000000ffff0c8224 */ /* 0x000fe400078e0a0c */
[----:B------:R-:W-:Y:S01]  /*41d80*/  @!P4 IMAD.IADD R11, R11, 0x1, -R8 ;  /* 0x000000010b0bc824 */ /* 0x000fe200078e0a08 */
[----:B------:R-:W-:Y:S02]  /*41d90*/  ISETP.GE.AND P4, PT, R15, RZ, PT ;  /* 0x000000ff0f00720c */ /* 0x000fe40003f86270 */
[----:B------:R-:W-:-:S05]  /*41da0*/  SEL R12, R20, R12, !P3 ;  /* 0x0000000c140c7207 */ /* 0x000fca0005800000 */
[----:B--2---:R-:W-:Y:S01]  /*41db0*/  IMAD R12, R12, UR4, RZ ;  /* 0x000000040c0c7c24 */ /* 0x004fe2000f8e02ff */
[----:B------:R-:W0:Y:S01]  /*41dc0*/  LDCU UR4, c[0x0][0x3b0] ;  /* 0x00007600ff0477ac */ /* 0x000e220008000800 */
[----:B------:R-:W-:Y:S02]  /*41dd0*/  @!P6 IMAD.MOV R11, RZ, RZ, -R11 ;  /* 0x000000ffff0be224 */ /* 0x000fe400078e0a0b */
[----:B------:R-:W-:Y:S01]  /*41de0*/  @!P5 IMAD.IADD R9, R9, 0x1, -R8 ;  /* 0x000000010909d824 */ /* 0x000fe200078e0a08 */
[----:B------:R-:W1:Y:S03]  /*41df0*/  S2R R4, SR_TID.X ;  /* 0x0000000000047919 */ /* 0x000e660000002100 */
[----:B------:R-:W-:Y:S01]  /*41e00*/  @!P4 IMAD.MOV R9, RZ, RZ, -R9 ;  /* 0x000000ffff09c224 */ /* 0x000fe200078e0a09 */
[----:B------:R-:W-:Y:S02]  /*41e10*/  SEL R11, R20, R11, !P3 ;  /* 0x0000000b140b7207 */ /* 0x000fe40005800000 */
[----:B------:R-:W-:-:S02]  /*41e20*/  IADD3 R14, P0, PT, R12, R7, RZ ;  /* 0x000000070c0e7210 */ /* 0x000fc40007f1e0ff */
[----:B------:R-:W-:Y:S01]  /*41e30*/  SEL R20, R20, R9, !P3 ;  /* 0x0000000914147207 */ /* 0x000fe20005800000 */
[----:B------:R-:W-:Y:S01]  /*41e40*/  IMAD R11, R11, UR5, RZ ;  /* 0x000000050b0b7c24 */ /* 0x000fe2000f8e02ff */
[----:B------:R-:W-:Y:S01]  /*41e50*/  LEA.HI.X.SX32 R73, R12, R6, 0x1, P0 ;  /* 0x000000060c497211 */ /* 0x000fe200000f0eff */
[----:B------:R2:W-:Y:S01]  /*41e60*/  STL [R1+0x5f0], R14 ;  /* 0x0005f00e01007387 */ /* 0x0005e20000100800 */
[----:B------:R-:W-:Y:S02]  /*41e70*/  @P2 IMAD.MOV.U32 R8, RZ, RZ, R14 ;  /* 0x000000ffff082224 */ /* 0x000fe400078e000e */
[----:B0-----:R-:W-:Y:S01]  /*41e80*/  IMAD R20, R20, UR4, RZ ;  /* 0x0000000414147c24 */ /* 0x001fe2000f8e02ff */
[----:B--2---:R-:W-:-:S04]  /*41e90*/  IADD3 R14, P0, PT, R11, R7, RZ ;  /* 0x000000070b0e7210 */ /* 0x004fc80007f1e0ff */
[-C--:B------:R-:W-:Y:S02]  /*41ea0*/  LEA.HI.X.SX32 R15, R11, R6.reuse, 0x1, P0 ;  /* 0x000000060b0f7211 */ /* 0x080fe400000f0eff */
[C---:B------:R-:W-:Y:S02]  /*41eb0*/  IADD3 R7, P0, PT, R20.reuse, R7, RZ ;  /* 0x0000000714077210 */ /* 0x040fe40007f1e0ff */
[----:B------:R-:W-:Y:S01]  /*41ec0*/  PRMT R13, RZ, 0x7610, R13 ;  /* 0x00007610ff0d7816 */ /* 0x000fe2000000000d */
[----:B------:R0:W-:Y:S01]  /*41ed0*/  STL [R1+0x5ec], R73 ;  /* 0x0005ec4901007387 */ /* 0x0001e20000100800 */
[----:B------:R-:W-:-:S03]  /*41ee0*/  LEA.HI.X.SX32 R6, R20, R6, 0x1, P0 ;  /* 0x0000000614067211 */ /* 0x000fc600000f0eff */
[----:B------:R-:W-:Y:S04]  /*41ef0*/  STL [R1+0x600], R14 ;  /* 0x0006000e01007387 */ /* 0x000fe80000100800 */
[----:B------:R-:W-:Y:S04]  /*41f00*/  STL [R1+0x5fc], R15 ;  /* 0x0005fc0f01007387 */ /* 0x000fe80000100800 */
[----:B------:R2:W-:Y:S01]  /*41f10*/  STL [R1+0x5f8], R7 ;  /* 0x0005f80701007387 */ /* 0x0005e20000100800 */
[----:B------:R-:W-:-:S03]  /*41f20*/  @P2 IMAD.MOV.U32 R9, RZ, RZ, R73 ;  /* 0x000000ffff092224 */ /* 0x000fc600078e0049 */
[----:B------:R1:W-:Y:S04]  /*41f30*/  STL [R1+0x5f4], R6 ;  /* 0x0005f40601007387 */ /* 0x0003e80000100800 */
[----:B------:R-:W5:Y:S04]  /*41f40*/  @P2 LDG.E.U8 R13, desc[UR20][R74.64] ;  /* 0x000000144a0d2981 */ /* 0x000f68000c1e1100 */
[----:B0-----:R-:W5:Y:S01]  /*41f50*/  LDL.LU R73, [R1+0x3dc] ;  /* 0x0003dc0001497983 */ /* 0x001f620000300800 */
[----:B------:R-:W-:Y:S02]  /*41f60*/  PRMT R12, RZ, 0x7610, R12 ;  /* 0x00007610ff0c7816 */ /* 0x000fe4000000000c */
[----:B--2---:R-:W-:-:S02]  /*41f70*/  @P2 LOP3.LUT R7, R7, R6, RZ, 0x3c, !PT ;  /* 0x0000000607072212 */ /* 0x004fc400078e3cff */
[----:B-1----:R-:W-:Y:S02]  /*41f80*/  LOP3.LUT R4, R4, 0x7f, RZ, 0xc0, !PT ;  /* 0x0000007f04047812 */ /* 0x002fe400078ec0ff */
[----:B------:R0:W2:Y:S04]  /*41f90*/  @P2 LDG.E.U8 R12, desc[UR20][R8.64] ;  /* 0x00000014080c2981 */ /* 0x0000a8000c1e1100 */
[----:B------:R-:W2:Y:S04]  /*41fa0*/  LDL.LU R75, [R1+0x3c4] ;  /* 0x0003c400014b7983 */ /* 0x000ea80000300800 */
[----:B------:R-:W2:Y:S04]  /*41fb0*/  LDL.LU R77, [R1+0x3ac] ;  /* 0x0003ac00014d7983 */ /* 0x000ea80000300800 */
[----:B------:R-:W2:Y:S04]  /*41fc0*/  LDL.LU R78, [R1+0x394] ;  /* 0x00039400014e7983 */ /* 0x000ea80000300800 */
[----:B------:R-:W2:Y:S04]  /*41fd0*/  LDL.LU R79, [R1+0x37c] ;  /* 0x00037c00014f7983 */ /* 0x000ea80000300800 */
[----:B------:R-:W2:Y:S04]  /*41fe0*/  LDL.LU R80, [R1+0x364] ;  /* 0x0003640001507983 */ /* 0x000ea80000300800 */
[----:B------:R-:W2:Y:S01]  /*41ff0*/  LDL.LU R81, [R1+0x34c] ;  /* 0x00034c0001517983 */ /* 0x000ea20000300800 */
[----:B------:R-:W-:-:S03]  /*42000*/  @P2 LOP3.LUT R6, R7, R6, RZ, 0x3c, !PT ;  /* 0x0000000607062212 */ /* 0x000fc600078e3cff */
[----:B------:R-:W2:Y:S04]  /*42010*/  LDL.LU R82, [R1+0x334] ;  /* 0x0003340001527983 */ /* 0x000ea80000300800 */
[----:B------:R-:W2:Y:S04]  /*42020*/  LDL.LU R83, [R1+0x31c] ;  /* 0x00031c0001537983 */ /* 0x000ea80000300800 */
[----:B------:R-:W2:Y:S01]  /*42030*/  LDL.LU R84, [R1+0x304] ;  /* 0x0003040001547983 */ /* 0x000ea20000300800 */
[----:B------:R-:W-:Y:S02]  /*42040*/  PRMT R11, RZ, 0x7610, R11 ;  /* 0x00007610ff0b7816 */ /* 0x000fe4000000000b */
[----:B------:R-:W-:Y:S01]  /*42050*/  PRMT R10, RZ, 0x7610, R10 ;  /* 0x00007610ff0a7816 */ /* 0x000fe2000000000a */
[----:B------:R-:W2:Y:S01]  /*42060*/  LDL.LU R85, [R1+0x2ec] ;  /* 0x0002ec0001557983 */ /* 0x000ea20000300800 */
[----:B0-----:R-:W-:-:S02]  /*42070*/  @P2 IMAD.MOV.U32 R8, RZ, RZ, R14 ;  /* 0x000000ffff082224 */ /* 0x001fc400078e000e */
[----:B------:R-:W-:Y:S01]  /*42080*/  @P2 IMAD.MOV.U32 R9, RZ, RZ, R15 ;  /* 0x000000ffff092224 */ /* 0x000fe200078e000f */
[----:B------:R-:W-:Y:S01]  /*42090*/  @P2 LOP3.LUT R7, R7, R6, RZ, 0x3c, !PT ;  /* 0x0000000607072212 */ /* 0x000fe200078e3cff */
[----:B------:R-:W2:Y:S01]  /*420a0*/  LDL.LU R86, [R1+0x2d4] ;  /* 0x0002d40001567983 */ /* 0x000ea20000300800 */
[----:B------:R-:W-:-:S03]  /*420b0*/  LOP3.LUT R4, R4, 0x20, RZ, 0x3c, !PT ;  /* 0x0000002004047812 */ /* 0x000fc600078e3cff */
[----:B------:R-:W2:Y:S04]  /*420c0*/  LDL.LU R87, [R1+0x2bc] ;  /* 0x0002bc0001577983 */ /* 0x000ea80000300800 */
[----:B------:R-:W2:Y:S04]  /*420d0*/  LDL.LU R88, [R1+0x2a4] ;  /* 0x0002a40001587983 */ /* 0x000ea80000300800 */
[----:B------:R-:W2:Y:S04]  /*420e0*/  LDL.LU R89, [R1+0x28c] ;  /* 0x00028c0001597983 */ /* 0x000ea80000300800 */
[----:B------:R-:W2:Y:S04]  /*420f0*/  LDL.LU R90, [R1+0x274] ;  /* 0x00027400015a7983 */ /* 0x000ea80000300800 */
[----:B------:R-:W2:Y:S04]  /*42100*/  @P2 LDG.E.U8 R11, desc[UR20][R8.64] ;  /* 0x00000014080b2981 */ /* 0x000ea8000c1e1100 */
[----:B------:R0:W2:Y:S04]  /*42110*/  @P2 LDG.E.U8 R10, desc[UR20][R6.64] ;  /* 0x00000014060a2981 */ /* 0x0000a8000c1e1100 */
[----:B------:R-:W2:Y:S04]  /*42120*/  LDL.LU R91, [R1+0x25c] ;  /* 0x00025c00015b7983 */ /* 0x000ea80000300800 */
[----:B------:R-:W2:Y:S04]  /*42130*/  LDL.LU R92, [R1+0x244] ;  /* 0x00024400015c7983 */ /* 0x000ea80000300800 */
[----:B---3--:R1:W-:Y:S04]  /*42140*/  STS.U8 [R4+UR10+0x1d00], R93 ;  /* 0x001d005d04007988 */ /* 0x0083e8000800000a */
[----:B----4-:R3:W-:Y:S04]  /*42150*/  STS.U8 [R4+UR10+0x2100], R2 ;  /* 0x0021000204007988 */ /* 0x0107e8000800000a */
[----:B-----5:R4:W-:Y:S04]  /*42160*/  STS.U8 [R4+UR10+0x2500], R5 ;  /* 0x0025000504007988 */ /* 0x0209e8000800000a */
[----:B-1----:R-:W5:Y:S04]  /*42170*/  LDL.LU R93, [R1+0x22c] ;  /* 0x00022c00015d7983 */ /* 0x002f680000300800 */
[----:B---3--:R-:W3:Y:S04]  /*42180*/  LDL.LU R2, [R1+0x214] ;  /* 0x0002140001027983 */ /* 0x008ee80000300800 */
[----:B----4-:R-:W4:Y:S04]  /*42190*/  LDL.LU R5, [R1+0x1fc] ;  /* 0x0001fc0001057983 */ /* 0x010f280000300800 */
        /* <DEDUP_REMOVED lines=10> */
[----:B------:R1:W-:Y:S04]  /*42240*/  STS.U8 [R4+UR10+0x2900], R73 ;  /* 0x0029004904007988 */ /* 0x0003e8000800000a */
[----:B--2---:R2:W-:Y:S04]  /*42250*/  STS.U8 [R4+UR10+0x2d00], R75 ;  /* 0x002d004b04007988 */ /* 0x0045e8000800000a */
[----:B-1----:R-:W4:Y:S04]  /*42260*/  LDL.LU R73, [R1+0x17e8] ;  /* 0x0017e80001497983 */ /* 0x002f280000300800 */
[----:B------:R1:W-:Y:S04]  /*42270*/  STS.U8 [R4+UR10+0x3100], R77 ;  /* 0x0031004d04007988 */ /* 0x0003e8000800000a */
[----:B------:R0:W-:Y:S04]  /*42280*/  STS.U8 [R4+UR10+0x3500], R78 ;  /* 0x0035004e04007988 */ /* 0x0001e8000800000a */
[----:B------:R0:W-:Y:S04]  /*42290*/  STS.U8 [R4+UR10+0x3900], R79 ;  /* 0x0039004f04007988 */ /* 0x0001e8000800000a */
[----:B------:R0:W-:Y:S04]  /*422a0*/  STS.U8 [R4+UR10+0x3d00], R80 ;  /* 0x003d005004007988 */ /* 0x0001e8000800000a */
[----:B------:R0:W-:Y:S04]  /*422b0*/  STS.U8 [R4+UR10+0x4100], R81 ;  /* 0x0041005104007988 */ /* 0x0001e8000800000a */
[----:B--2---:R-:W2:Y:S04]  /*422c0*/  LDL.LU R75, [R1+0x17e4] ;  /* 0x0017e400014b7983 */ /* 0x004ea80000300800 */
[----:B-1----:R-:W2:Y:S04]  /*422d0*/  LDL.LU R77, [R1+0x17e0] ;  /* 0x0017e000014d7983 */ /* 0x002ea80000300800 */
[----:B0-----:R-:W2:Y:S04]  /*422e0*/  LDL.LU R78, [R1+0x17dc] ;  /* 0x0017dc00014e7983 */ /* 0x001ea80000300800 */
[----:B------:R-:W2:Y:S04]  /*422f0*/  LDL.LU R79, [R1+0x17d8] ;  /* 0x0017d800014f7983 */ /* 0x000ea80000300800 */
[----:B------:R-:W2:Y:S04]  /*42300*/  LDL.LU R80, [R1+0x17d4] ;  /* 0x0017d40001507983 */ /* 0x000ea80000300800 */
[----:B------:R-:W2:Y:S04]  /*42310*/  LDL.LU R81, [R1+0x17d0] ;  /* 0x0017d00001517983 */ /* 0x000ea80000300800 */
[----:B------:R0:W-:Y:S04]  /*42320*/  STS.U8 [R4+UR10+0x4500], R82 ;  /* 0x0045005204007988 */ /* 0x0001e8000800000a */
[----:B------:R1:W-:Y:S04]  /*42330*/  STS.U8 [R4+UR10+0x4900], R83 ;  /* 0x0049005304007988 */ /* 0x0003e8000800000a */
[----:B------:R0:W-:Y:S04]  /*42340*/  STS.U8 [R4+UR10+0x4d00], R84 ;  /* 0x004d005404007988 */ /* 0x0001e8000800000a */
[----:B------:R0:W-:Y:S04]  /*42350*/  STS.U8 [R4+UR10+0x5100], R85 ;  /* 0x0051005504007988 */ /* 0x0001e8000800000a */
[----:B------:R1:W-:Y:S04]  /*42360*/  STS.U8 [R4+UR10+0x5500], R86 ;  /* 0x0055005604007988 */ /* 0x0003e8000800000a */
[----:B------:R1:W-:Y:S04]  /*42370*/  STS.U8 [R4+UR10+0x5900], R87 ;  /* 0x0059005704007988 */ /* 0x0003e8000800000a */
[----:B0-----:R-:W2:Y:S04]  /*42380*/  LDL.LU R82, [R1+0x17cc] ;  /* 0x0017cc0001527983 */ /* 0x001ea80000300800 */
[----:B-1----:R-:W2:Y:S04]  /*42390*/  LDL.LU R83, [R1+0x17c8] ;  /* 0x0017c80001537983 */ /* 0x002ea80000300800 */
[----:B------:R-:W2:Y:S04]  /*423a0*/  LDL.LU R84, [R1+0x17c4] ;  /* 0x0017c40001547983 */ /* 0x000ea80000300800 */
        /* <DEDUP_REMOVED lines=13> */
[----:B-----5:R0:W-:Y:S04]  /*42480*/  STS.U8 [R4+UR10+0x7100], R93 ;  /* 0x0071005d04007988 */ /* 0x0201e8000800000a */
[----:B---3--:R1:W-:Y:S04]  /*42490*/  STS.U8 [R4+UR10+0x7500], R2 ;  /* 0x0075000204007988 */ /* 0x0083e8000800000a */
[----:B0-----:R-:W3:Y:S04]  /*424a0*/  LDL.LU R93, [R1+0x17a0] ;  /* 0x0017a000015d7983 */ /* 0x001ee80000300800 */
[----:B----4-:R0:W-:Y:S04]  /*424b0*/  STS.U8 [R4+UR10+0x7900], R5 ;  /* 0x0079000504007988 */ /* 0x0101e8000800000a */
[----:B-1----:R-:W4:Y:S04]  /*424c0*/  LDL.LU R2, [R1+0x179c] ;  /* 0x00179c0001027983 */ /* 0x002f280000300800 */
[----:B0-----:R-:W5:Y:S04]  /*424d0*/  LDL.LU R5, [R1+0x1798] ;  /* 0x0017980001057983 */ /* 0x001f680000300800 */
[----:B------:R0:W-:Y:S04]  /*424e0*/  STS.U8 [R4+UR10+0x7d00], R6 ;  /* 0x007d000604007988 */ /* 0x0001e8000800000a */
[----:B------:R1:W-:Y:S04]  /*424f0*/  STS.U8 [R4+UR10+0x8100], R7 ;  /* 0x0081000704007988 */ /* 0x0003e8000800000a */
[----:B------:R0:W-:Y:S04]  /*42500*/  STS.U8 [R4+UR10+0x8500], R20 ;  /* 0x0085001404007988 */ /* 0x0001e8000800000a */
[----:B------:R0:W-:Y:S04]  /*42510*/  STS.U8 [R4+UR10+0x8900], R8 ;  /* 0x0089000804007988 */ /* 0x0001e8000800000a */
[----:B------:R1:W-:Y:S04]  /*42520*/  STS.U8 [R4+UR10+0x8d00], R9 ;  /* 0x008d000904007988 */ /* 0x0003e8000800000a */
[----:B------:R1:W-:Y:S04]  /*42530*/  STS.U8 [R4+UR10+0x9100], R15 ;  /* 0x0091000f04007988 */ /* 0x0003e8000800000a */
[----:B0-----:R-:W4:Y:S04]  /*42540*/  LDL.LU R6, [R1+0x178c] ;  /* 0x00178c0001067983 */ /* 0x001f280000300800 */
[----:B-1----:R-:W4:Y:S04]  /*42550*/  LDL.LU R7, [R1+0x169c] ;  /* 0x00169c0001077983 */ /* 0x002f280000300800 */
[----:B------:R-:W4:Y:S04]  /*42560*/  LDL.LU R20, [R1+0x488] ;  /* 0x0004880001147983 */ /* 0x000f280000300800 */
[----:B------:R-:W4:Y:S04]  /*42570*/  LDL.LU R8, [R1+0x474] ;  /* 0x0004740001087983 */ /* 0x000f280000300800 */
[----:B------:R-:W4:Y:S04]  /*42580*/  LDL.LU R9, [R1+0x460] ;  /* 0x0004600001097983 */ /* 0x000f280000300800 */
[----:B------:R0:W-:Y:S04]  /*42590*/  STS.U8 [R4+UR10+0x9500], R16 ;  /* 0x0095001004007988 */ /* 0x0001e8000800000a */
[----:B------:R-:W4:Y:S04]  /*425a0*/  LDL.LU R15, [R1+0x44c] ;  /* 0x00044c00010f7983 */ /* 0x000f280000300800 */
[----:B------:R1:W-:Y:S04]  /*425b0*/  STS.U8 [R4+UR10+0x9900], R14 ;  /* 0x0099000e04007988 */ /* 0x0003e8000800000a */
[----:B------:R1:W-:Y:S04]  /*425c0*/  STS.U8 [R4+UR10+0x9d00], R74 ;  /* 0x009d004a04007988 */ /* 0x0003e8000800000a */
[----:B------:R1:W-:Y:S04]  /*425d0*/  STS.U8 [R4+UR10+0xa100], R76 ;  /* 0x00a1004c04007988 */ /* 0x0003e8000800000a */
[----:B0-----:R-:W4:Y:S04]  /*425e0*/  LDL.LU R16, [R1+0x438] ;  /* 0x0004380001107983 */ /* 0x001f280000300800 */
[----:B-1----:R-:W4:Y:S04]  /*425f0*/  LDL.LU R14, [R1+0x420] ;  /* 0x00042000010e7983 */ /* 0x002f280000300800 */
[----:B------:R-:W4:Y:S04]  /*42600*/  LDL.LU R74, [R1+0x408] ;  /* 0x00040800014a7983 */ /* 0x000f280000300800 */
[----:B------:R-:W4:Y:S04]  /*42610*/  LDL.LU R76, [R1+0x3f0] ;  /* 0x0003f000014c7983 */ /* 0x000f280000300800 */
        /* <DEDUP_REMOVED lines=22> */
[----:B------:R-:W-:Y:S04]  /*42780*/  STS.U8 [R4+UR10+0xfd00], R22 ;  /* 0x00fd001604007988 */ /* 0x000fe8000800000a */
[----:B------:R0:W-:Y:S04]  /*42790*/  STS.U8 [R4+UR10+0xcd00], R73 ;  /* 0x00cd004904007988 */ /* 0x0001e8000800000a */
[----:B--2---:R1:W-:Y:S04]  /*427a0*/  STS.U8 [R4+UR10+0xc900], R77 ;  /* 0x00c9004d04007988 */ /* 0x0043e8000800000a */
[----:B0-----:R-:W2:Y:S04]  /*427b0*/  LDL.LU R73, [R1+0x2d0] ;  /* 0x0002d00001497983 */ /* 0x001ea80000300800 */
[----:B------:R0:W-:Y:S04]  /*427c0*/  STS.U8 [R4+UR10+0xc500], R79 ;  /* 0x00c5004f04007988 */ /* 0x0001e8000800000a */
[----:B------:R0:W-:Y:S04]  /*427d0*/  STS.U8 [R4+UR10+0xc100], R81 ;  /* 0x00c1005104007988 */ /* 0x0001e8000800000a */
[----:B-1----:R-:W2:Y:S04]  /*427e0*/  LDL.LU R77, [R1+0x2b8] ;  /* 0x0002b800014d7983 */ /* 0x002ea80000300800 */
[----:B0-----:R-:W2:Y:S04]  /*427f0*/  LDL.LU R79, [R1+0x2a0] ;  /* 0x0002a000014f7983 */ /* 0x001ea80000300800 */
        /* <DEDUP_REMOVED lines=9> */
[----:B0-----:R-:W2:Y:S04]  /*42890*/  LDL.LU R89, [R1+0x228] ;  /* 0x0002280001597983 */ /* 0x001ea80000300800 */
[----:B-1----:R-:W2:Y:S04]  /*428a0*/  LDL.LU R91, [R1+0x210] ;  /* 0x00021000015b7983 */ /* 0x002ea80000300800 */
[----:B-----5:R0:W-:Y:S02]  /*428b0*/  STS.U8 [R4+UR10+0xa500], R5 ;  /* 0x00a5000504007988 */ /* 0x0201e4000800000a */
[----:B0-----:R-:W0:Y:S02]  /*428c0*/  S2R R5, SR_TID.X ;  /* 0x0000000000057919 */ /* 0x001e240000002100 */
[----:B---3--:R1:W-:Y:S04]  /*428d0*/  STS.U8 [R4+UR10+0xa900], R93 ;  /* 0x00a9005d04007988 */ /* 0x0083e8000800000a */
[----:B-1----:R-:W3:Y:S01]  /*428e0*/  LDL.LU R93, [R1+0x1f8] ;  /* 0x0001f800015d7983 */ /* 0x002ee20000300800 */
[----:B0-----:R-:W-:-:S04]  /*428f0*/  LOP3.LUT R5, R5, 0x7f, RZ, 0xc0, !PT ;  /* 0x0000007f05057812 */ /* 0x001fc800078ec0ff */
[----:B------:R-:W-:-:S05]  /*42900*/  LOP3.LUT R5, R5, 0x30, RZ, 0x3c, !PT ;  /* 0x0000003005057812 */ /* 0x000fca00078e3cff */
[----:B----4-:R0:W-:Y:S04]  /*42910*/  STS.U8 [R5+UR10+0x180], R6 ;  /* 0x0001800605007988 */ /* 0x0101e8000800000a */
[----:B------:R1:W-:Y:S04]  /*42920*/  STS.U8 [R5+UR10+0x580], R7 ;  /* 0x0005800705007988 */ /* 0x0003e8000800000a */
[----:B------:R4:W-:Y:S04]  /*42930*/  STS.U8 [R5+UR10+0x980], R20 ;  /* 0x0009801405007988 */ /* 0x0009e8000800000a */
[----:B------:R5:W-:Y:S04]  /*42940*/  STS.U8 [R5+UR10+0xd80], R8 ;  /* 0x000d800805007988 */ /* 0x000be8000800000a */
[----:B------:R1:W-:Y:S04]  /*42950*/  STS.U8 [R5+UR10+0x1180], R9 ;  /* 0x0011800905007988 */ /* 0x0003e8000800000a */
[----:B------:R4:W-:Y:S04]  /*42960*/  STS.U8 [R5+UR10+0x1580], R15 ;  /* 0x0015800f05007988 */ /* 0x0009e8000800000a */
[----:B0-----:R-:W3:Y:S04]  /*42970*/  LDL.LU R6, [R1+0x1e0] ;  /* 0x0001e00001067983 */ /* 0x001ee80000300800 */
[----:B-1----:R-:W3:Y:S04]  /*42980*/  LDL.LU R7, [R1+0x1c8] ;  /* 0x0001c80001077983 */ /* 0x002ee80000300800 */
[----:B----4-:R-:W4:Y:S04]  /*42990*/  LDL.LU R20, [R1+0x1b0] ;  /* 0x0001b00001147983 */ /* 0x010f280000300800 */
[----:B-----5:R-:W5:Y:S04]  /*429a0*/  LDL.LU R8, [R1+0x198] ;  /* 0x0001980001087983 */ /* 0x020f680000300800 */
[----:B------:R-:W5:Y:S04]  /*429b0*/  LDL.LU R9, [R1+0x17c] ;  /* 0x00017c0001097983 */ /* 0x000f680000300800 */
[----:B------:R0:W-:Y:S04]  /*429c0*/  STS.U8 [R5+UR10+0x1980], R16 ;  /* 0x0019801005007988 */ /* 0x0001e8000800000a */
[----:B------:R-:W5:Y:S04]  /*429d0*/  LDL.LU R15, [R1+0x164] ;  /* 0x00016400010f7983 */ /* 0x000f680000300800 */
[----:B------:R1:W-:Y:S04]  /*429e0*/  STS.U8 [R5+UR10+0x1d80], R14 ;  /* 0x001d800e05007988 */ /* 0x0003e8000800000a */
[----:B------:R1:W-:Y:S04]  /*429f0*/  STS.U8 [R5+UR10+0x2180], R74 ;  /* 0x0021804a05007988 */ /* 0x0003e8000800000a */
[----:B------:R1:W-:Y:S04]  /*42a00*/  STS.U8 [R5+UR10+0x2580], R76 ;  /* 0x0025804c05007988 */ /* 0x0003e8000800000a */
[----:B0-----:R-:W5:Y:S04]  /*42a10*/  LDL.LU R16, [R1+0x14c] ;  /* 0x00014c0001107983 */ /* 0x001f680000300800 */
[----:B-1----:R-:W5:Y:S04]  /*42a20*/  LDL.LU R14, [R1+0x18] ;  /* 0x00001800010e7983 */ /* 0x002f680000300800 */
[----:B------:R-:W5:Y:S04]  /*42a30*/  LDL.LU R74, [R1+0x10] ;  /* 0x00001000014a7983 */ /* 0x000f680000300800 */
[----:B------:R-:W5:Y:S04]  /*42a40*/  LDL.LU R76, [R1+0x8] ;  /* 0x00000800014c7983 */ /* 0x000f680000300800 */
[----:B------:R0:W-:Y:S04]  /*42a50*/  STS.U8 [R5+UR10+0x5180], R63 ;  /* 0x0051803f05007988 */ /* 0x0001e8000800000a */
[----:B0-----:R-:W5:Y:S04]  /*42a60*/  LDL.LU R63, [R1+0x1788] ;  /* 0x00178800013f7983 */ /* 0x001f680000300800 */
[----:B--2---:R0:W-:Y:S04]  /*42a70*/  STS.U8 [R5+UR10+0x5580], R73 ;  /* 0x0055804905007988 */ /* 0x0041e8000800000a */
[----:B------:R1:W-:Y:S04]  /*42a80*/  STS.U8 [R5+UR10+0x5980], R77 ;  /* 0x0059804d05007988 */ /* 0x0003e8000800000a */
        /* <DEDUP_REMOVED lines=16> */
[----:B---3--:R0:W-:Y:S04]  /*42b90*/  STS.U8 [R5+UR10+0x7980], R93 ;  /* 0x0079805d05007988 */ /* 0x0081e8000800000a */
[----:B0-----:R-:W3:Y:S04]  /*42ba0*/  LDL.LU R93, [R1+0x3d4] ;  /* 0x0003d400015d7983 */ /* 0x001ee80000300800 */
[----:B------:R0:W-:Y:S04]  /*42bb0*/  STS.U8 [R5+UR10+0x8180], R7 ;  /* 0x0081800705007988 */ /* 0x0001e8000800000a */
[----:B----4-:R1:W-:Y:S04]  /*42bc0*/  STS.U8 [R5+UR10+0x8580], R20 ;  /* 0x0085801405007988 */ /* 0x0103e8000800000a */
[----:B-----5:R4:W-:Y:S04]  /*42bd0*/  STS.U8 [R5+UR10+0x8980], R8 ;  /* 0x0089800805007988 */ /* 0x0209e8000800000a */
[----:B------:R5:W-:Y:S04]  /*42be0*/  STS.U8 [R5+UR10+0x8d80], R9 ;  /* 0x008d800905007988 */ /* 0x000be8000800000a */
[----:B------:R4:W-:Y:S04]  /*42bf0*/  STS.U8 [R5+UR10+0x9180], R15 ;  /* 0x0091800f05007988 */ /* 0x0009e8000800000a */
[----:B0-----:R-:W3:Y:S04]  /*42c00*/  LDL.LU R7, [R1+0x3bc] ;  /* 0x0003bc0001077983 */ /* 0x001ee80000300800 */
[----:B-1----:R-:W3:Y:S04]  /*42c10*/  LDL.LU R20, [R1+0x3a4] ;  /* 0x0003a40001147983 */ /* 0x002ee80000300800 */
[----:B----4-:R-:W4:Y:S04]  /*42c20*/  LDL.LU R8, [R1+0x38c] ;  /* 0x00038c0001087983 */ /* 0x010f280000300800 */
[----:B-----5:R-:W5:Y:S04]  /*42c30*/  LDL.LU R9, [R1+0x374] ;  /* 0x0003740001097983 */ /* 0x020f680000300800 */
[----:B------:R0:W-:Y:S04]  /*42c40*/  STS.U8 [R5+UR10+0x9580], R16 ;  /* 0x0095801005007988 */ /* 0x0001e8000800000a */
[----:B------:R-:W4:Y:S04]  /*42c50*/  LDL.LU R15, [R1+0x35c] ;  /* 0x00035c00010f7983 */ /* 0x000f280000300800 */
        /* <DEDUP_REMOVED lines=8> */
[----:B------:R1:W-:Y:S04]  /*42ce0*/  STS.U8 [R5+UR10+0x2980], R25 ;  /* 0x0029801905007988 */ /* 0x0003e8000800000a */
[----:B------:R-:W5:Y:S01]  /*42cf0*/  LDL.LU R22, [R1+0x2e4] ;  /* 0x0002e40001167983 */ /* 0x000f620000300800 */
[----:B0-----:R-:W0:Y:S03]  /*42d00*/  S2R R2, SR_TID.X ;  /* 0x0000000000027919 */ /* 0x001e260000002100 */
[----:B------:R0:W-:Y:S04]  /*42d10*/  STS.U8 [R5+UR10+0x2d80], R31 ;  /* 0x002d801f05007988 */ /* 0x0001e8000800000a */
[----:B-1----:R-:W5:Y:S04]  /*42d20*/  LDL.LU R25, [R1+0x2cc] ;  /* 0x0002cc0001197983 */ /* 0x002f680000300800 */
[----:B------:R1:W-:Y:S04]  /*42d30*/  STS.U8 [R5+UR10+0x3180], R37 ;  /* 0x0031802505007988 */ /* 0x0003e8000800000a */
[----:B------:R0:W-:Y:S04]  /*42d40*/  STS.U8 [R5+UR10+0x3580], R43 ;  /* 0x0035802b05007988 */ /* 0x0001e8000800000a */
[----:B------:R0:W-:Y:S04]  /*42d50*/  STS.U8 [R5+UR10+0x3980], R49 ;  /* 0x0039803105007988 */ /* 0x0001e8000800000a */
[----:B------:R-:W-:Y:S04]  /*42d60*/  STS.U8 [R5+UR10+0x7d80], R6 ;  /* 0x007d800605007988 */ /* 0x000fe8000800000a */
[----:B------:R1:W-:Y:S04]  /*42d70*/  STS.U8 [R5+UR10+0x3d80], R53 ;  /* 0x003d803505007988 */ /* 0x0003e8000800000a */
[----:B0-----:R-:W5:Y:S04]  /*42d80*/  LDL.LU R31, [R1+0x2b4] ;  /* 0x0002b400011f7983 */ /* 0x001f680000300800 */
[----:B-1----:R-:W5:Y:S04]  /*42d90*/  LDL.LU R37, [R1+0x29c] ;  /* 0x00029c0001257983 */ /* 0x002f680000300800 */
[----:B------:R-:W5:Y:S04]  /*42da0*/  LDL.LU R43, [R1+0x284] ;  /* 0x00028400012b7983 */ /* 0x000f680000300800 */
[----:B------:R0:W-:Y:S04]  /*42db0*/  STS.U8 [R5+UR10+0x4180], R55 ;  /* 0x0041803705007988 */ /* 0x0001e8000800000a */
[----:B------:R-:W5:Y:S04]  /*42dc0*/  LDL.LU R49, [R1+0x26c] ;  /* 0x00026c0001317983 */ /* 0x000f680000300800 */
[----:B------:R-:W5:Y:S04]  /*42dd0*/  LDL.LU R53, [R1+0x254] ;  /* 0x0002540001357983 */ /* 0x000f680000300800 */
[----:B------:R1:W-:Y:S04]  /*42de0*/  STS.U8 [R5+UR10+0x4580], R57 ;  /* 0x0045803905007988 */ /* 0x0003e8000800000a */
[----:B------:R0:W-:Y:S04]  /*42df0*/  STS.U8 [R5+UR10+0x4980], R59 ;  /* 0x0049803b05007988 */ /* 0x0001e8000800000a */
[----:B------:R0:W-:Y:S04]  /*42e00*/  STS.U8 [R5+UR10+0x4d80], R61 ;  /* 0x004d803d05007988 */ /* 0x0001e8000800000a */
[----:B------:R-:W-:Y:S04]  /*42e10*/  STS.U8 [R5+UR10+0xa980], R92 ;  /* 0x00a9805c05007988 */ /* 0x000fe8000800000a */
[----:B------:R-:W-:Y:S04]  /*42e20*/  STS.U8 [R5+UR10+0xad80], R90 ;  /* 0x00ad805a05007988 */ /* 0x000fe8000800000a */
[----:B0-----:R-:W5:Y:S04]  /*42e30*/  LDL.LU R55, [R1+0x23c] ;  /* 0x00023c0001377983 */ /* 0x001f680000300800 */
[----:B------:R-:W-:Y:S04]  /*42e40*/  STS.U8 [R5+UR10+0xb180], R88 ;  /* 0x00b1805805007988 */ /* 0x000fe8000800000a */
[----:B------:R-:W-:Y:S04]  /*42e50*/  STS.U8 [R5+UR10+0xb580], R86 ;  /* 0x00b5805605007988 */ /* 0x000fe8000800000a */
[----:B-1----:R-:W5:Y:S04]  /*42e60*/  LDL.LU R57, [R1+0x224] ;  /* 0x0002240001397983 */ /* 0x002f680000300800 */
[----:B------:R-:W-:Y:S04]  /*42e70*/  STS.U8 [R5+UR10+0xb980], R84 ;  /* 0x00b9805405007988 */ /* 0x000fe8000800000a */
[----:B------:R-:W-:Y:S04]  /*42e80*/  STS.U8 [R5+UR10+0xbd80], R82 ;  /* 0x00bd805205007988 */ /* 0x000fe8000800000a */
[----:B------:R-:W-:Y:S04]  /*42e90*/  STS.U8 [R5+UR10+0xc180], R80 ;  /* 0x00c1805005007988 */ /* 0x000fe8000800000a */
[----:B------:R-:W-:Y:S04]  /*42ea0*/  STS.U8 [R5+UR10+0xc580], R78 ;  /* 0x00c5804e05007988 */ /* 0x000fe8000800000a */
[----:B------:R-:W-:Y:S04]  /*42eb0*/  STS.U8 [R5+UR10+0xc980], R75 ;  /* 0x00c9804b05007988 */ /* 0x000fe8000800000a */
[----:B------:R-:W-:Y:S01]  /*42ec0*/  STS.U8 [R5+UR10+0xcd80], R72 ;  /* 0x00cd804805007988 */ /* 0x000fe2000800000a */
[----:B------:R-:W-:-:S03]  /*42ed0*/  LOP3.LUT R2, R2, 0x7f, RZ, 0xc0, !PT ;  /* 0x0000007f02027812 */ /* 0x000fc600078ec0ff */
[----:B------:R-:W-:Y:S04]  /*42ee0*/  STS.U8 [R5+UR10+0xd180], R62 ;  /* 0x00d1803e05007988 */ /* 0x000fe8000800000a */
[----:B------:R-:W-:Y:S04]  /*42ef0*/  STS.U8 [R5+UR10+0xd580], R60 ;  /* 0x00d5803c05007988 */ /* 0x000fe8000800000a */
[----:B------:R-:W-:Y:S01]  /*42f00*/  STS.U8 [R5+UR10+0xd980], R58 ;  /* 0x00d9803a05007988 */ /* 0x000fe2000800000a */
[----:B------:R-:W-:-:S03]  /*42f10*/  LOP3.LUT R6, R2, 0x40, RZ, 0x3c, !PT ;  /* 0x0000004002067812 */ /* 0x000fc600078e3cff */
        /* <DEDUP_REMOVED lines=9> */
[----:B------:R-:W5:Y:S04]  /*42fb0*/  LDL.LU R59, [R1+0x20c] ;  /* 0x00020c00013b7983 */ /* 0x000f680000300800 */
[----:B------:R0:W-:Y:S04]  /*42fc0*/  STS.U8 [R6+UR10+0x200], R63 ;  /* 0x0002003f06007988 */ /* 0x0001e8000800000a */
[----:B------:R-:W5:Y:S04]  /*42fd0*/  LDL.LU R61, [R1+0x1f4] ;  /* 0x0001f400013d7983 */ /* 0x000f680000300800 */
[----:B--2---:R1:W-:Y:S04]  /*42fe0*/  STS.U8 [R6+UR10+0x600], R73 ;  /* 0x0006004906007988 */ /* 0x0043e8000800000a */
[----:B------:R2:W-:Y:S04]  /*42ff0*/  STS.U8 [R6+UR10+0xa00], R77 ;  /* 0x000a004d06007988 */ /* 0x0005e8000800000a */
[----:B------:R0:W-:Y:S04]  /*43000*/  STS.U8 [R6+UR10+0xe00], R79 ;  /* 0x000e004f06007988 */ /* 0x0001e8000800000a */
[----:B------:R1:W-:Y:S04]  /*43010*/  STS.U8 [R6+UR10+0x1200], R81 ;  /* 0x0012005106007988 */ /* 0x0003e8000800000a */
[----:B------:R2:W-:Y:S04]  /*43020*/  STS.U8 [R6+UR10+0x1600], R83 ;  /* 0x0016005306007988 */ /* 0x0005e8000800000a */
[----:B0-----:R-:W5:Y:S04]  /*43030*/  LDL.LU R63, [R1+0x1dc] ;  /* 0x0001dc00013f7983 */ /* 0x001f680000300800 */
[----:B-1----:R-:W5:Y:S04]  /*43040*/  LDL.LU R73, [R1+0x1c4] ;  /* 0x0001c40001497983 */ /* 0x002f680000300800 */
[----:B--2---:R-:W2:Y:S04]  /*43050*/  LDL.LU R77, [R1+0x1ac] ;  /* 0x0001ac00014d7983 */ /* 0x004ea80000300800 */
[----:B------:R-:W2:Y:S04]  /*43060*/  LDL.LU R79, [R1+0x194] ;  /* 0x00019400014f7983 */ /* 0x000ea80000300800 */
[----:B------:R-:W2:Y:S04]  /*43070*/  LDL.LU R81, [R1+0x178] ;  /* 0x0001780001517983 */ /* 0x000ea80000300800 */
[----:B------:R0:W-:Y:S04]  /*43080*/  STS.U8 [R6+UR10+0x1a00], R85 ;  /* 0x001a005506007988 */ /* 0x0001e8000800000a */
[----:B------:R-:W2:Y:S04]  /*43090*/  LDL.LU R83, [R1+0x160] ;  /* 0x0001600001537983 */ /* 0x000ea80000300800 */
[----:B------:R1:W-:Y:S04]  /*430a0*/  STS.U8 [R6+UR10+0x1e00], R87 ;  /* 0x001e005706007988 */ /* 0x0003e8000800000a */
[----:B------:R1:W-:Y:S04]  /*430b0*/  STS.U8 [R6+UR10+0x2200], R89 ;  /* 0x0022005906007988 */ /* 0x0003e8000800000a */
[----:B------:R3:W-:Y:S04]  /*430c0*/  STS.U8 [R6+UR10+0x2600], R91 ;  /* 0x0026005b06007988 */ /* 0x0007e8000800000a */
[----:B0-----:R-:W2:Y:S04]  /*430d0*/  LDL.LU R85, [R1+0x148] ;  /* 0x0001480001557983 */ /* 0x001ea80000300800 */
[----:B-1----:R-:W2:Y:S04]  /*430e0*/  LDL.LU R87, [R1+0x68] ;  /* 0x0000680001577983 */ /* 0x002ea80000300800 */
[----:B------:R-:W2:Y:S04]  /*430f0*/  LDL.LU R89, [R1+0x64] ;  /* 0x0000640001597983 */ /* 0x000ea80000300800 */
[----:B---3--:R-:W3:Y:S04]  /*43100*/  LDL.LU R91, [R1+0x60] ;  /* 0x00006000015b7983 */ /* 0x008ee80000300800 */
[----:B------:R0:W-:Y:S04]  /*43110*/  STS.U8 [R6+UR10+0x2a00], R93 ;  /* 0x002a005d06007988 */ /* 0x0001e8000800000a */
[----:B0-----:R-:W3:Y:S04]  /*43120*/  LDL.LU R93, [R1+0x5c] ;  /* 0x00005c00015d7983 */ /* 0x001ee80000300800 */
[----:B------:R0:W-:Y:S04]  /*43130*/  STS.U8 [R6+UR10+0x2e00], R7 ;  /* 0x002e000706007988 */ /* 0x0001e8000800000a */
[----:B------:R1:W-:Y:S04]  /*43140*/  STS.U8 [R6+UR10+0x3200], R20 ;  /* 0x0032001406007988 */ /* 0x0003e8000800000a */
[----:B----4-:R4:W-:Y:S04]  /*43150*/  STS.U8 [R6+UR10+0x3600], R8 ;  /* 0x0036000806007988 */ /* 0x0109e8000800000a */
[----:B-----5:R5:W-:Y:S04]  /*43160*/  STS.U8 [R6+UR10+0x3a00], R9 ;  /* 0x003a000906007988 */ /* 0x020be8000800000a */
[----:B------:R4:W-:Y:S04]  /*43170*/  STS.U8 [R6+UR10+0x3e00], R15 ;  /* 0x003e000f06007988 */ /* 0x0009e8000800000a */
[----:B0-----:R-:W3:Y:S04]  /*43180*/  LDL.LU R7, [R1+0x58] ;  /* 0x0000580001077983 */ /* 0x001ee80000300800 */
[----:B-1----:R-:W3:Y:S04]  /*43190*/  LDL.LU R20, [R1+0x54] ;  /* 0x0000540001147983 */ /* 0x002ee80000300800 */
[----:B----4-:R-:W4:Y:S04]  /*431a0*/  LDL.LU R8, [R1+0x50] ;  /* 0x0000500001087983 */ /* 0x010f280000300800 */
[----:B-----5:R-:W5:Y:S04]  /*431b0*/  LDL.LU R9, [R1+0x4c] ;  /* 0x00004c0001097983 */ /* 0x020f680000300800 */
[----:B------:R0:W-:Y:S04]  /*431c0*/  STS.U8 [R6+UR10+0x4200], R16 ;  /* 0x0042001006007988 */ /* 0x0001e8000800000a */
[----:B------:R-:W3:Y:S04]  /*431d0*/  LDL.LU R15, [R1+0x48] ;  /* 0x00004800010f7983 */ /* 0x000ee80000300800 */
[----:B------:R1:W-:Y:S04]  /*431e0*/  STS.U8 [R6+UR10+0x4600], R14 ;  /* 0x0046000e06007988 */ /* 0x0003e8000800000a */
[----:B------:R1:W-:Y:S04]  /*431f0*/  STS.U8 [R6+UR10+0x4a00], R74 ;  /* 0x004a004a06007988 */ /* 0x0003e8000800000a */
[----:B------:R1:W-:Y:S04]  /*43200*/  STS.U8 [R6+UR10+0x4e00], R76 ;  /* 0x004e004c06007988 */ /* 0x0003e8000800000a */
[----:B0-----:R-:W3:Y:S04]  /*43210*/  LDL.LU R16, [R1+0x44] ;  /* 0x0000440001107983 */ /* 0x001ee80000300800 */
[----:B-1----:R-:W3:Y:S04]  /*43220*/  LDL.LU R14, [R1+0x40] ;  /* 0x00004000010e7983 */ /* 0x002ee80000300800 */
[----:B------:R-:W3:Y:S04]  /*43230*/  LDL.LU R74, [R1+0x3c] ;  /* 0x00003c00014a7983 */ /* 0x000ee80000300800 */
[----:B------:R-:W3:Y:S04]  /*43240*/  LDL.LU R76, [R1+0x38] ;  /* 0x00003800014c7983 */ /* 0x000ee80000300800 */
[----:B------:R0:W-:Y:S04]  /*43250*/  STS.U8 [R6+UR10+0x6600], R49 ;  /* 0x0066003106007988 */ /* 0x0001e8000800000a */
[----:B------:R1:W-:Y:S04]  /*43260*/  STS.U8 [R6+UR10+0x6a00], R53 ;  /* 0x006a003506007988 */ /* 0x0003e8000800000a */
[----:B------:R1:W-:Y:S04]  /*43270*/  STS.U8 [R6+UR10+0x6e00], R55 ;  /* 0x006e003706007988 */ /* 0x0003e8000800000a */
[----:B0-----:R-:W4:Y:S04]  /*43280*/  LDL.LU R49, [R1+0x1784] ;  /* 0x0017840001317983 */ /* 0x001f280000300800 */
[----:B-1----:R-:W4:Y:S04]  /*43290*/  LDL.LU R53, [R1+0x494] ;  /* 0x0004940001357983 */ /* 0x002f280000300800 */
[----:B------:R0:W-:Y:S04]  /*432a0*/  STS.U8 [R6+UR10+0x7200], R57 ;  /* 0x0072003906007988 */ /* 0x0001e8000800000a */
[----:B------:R-:W4:Y:S04]  /*432b0*/  LDL.LU R55, [R1+0x480] ;  /* 0x0004800001377983 */ /* 0x000f280000300800 */
[----:B0-----:R-:W5:Y:S04]  /*432c0*/  LDL.LU R57, [R1+0x46c] ;  /* 0x00046c0001397983 */ /* 0x001f680000300800 */
[----:B------:R0:W-:Y:S04]  /*432d0*/  STS.U8 [R6+UR10+0x7600], R59 ;  /* 0x0076003b06007988 */ /* 0x0001e8000800000a */
[----:B------:R1:W-:Y:S04]  /*432e0*/  STS.U8 [R6+UR10+0x7a00], R61 ;  /* 0x007a003d06007988 */ /* 0x0003e8000800000a */
[----:B0-----:R-:W5:Y:S04]  /*432f0*/  LDL.LU R59, [R1+0x458] ;  /* 0x00045800013b7983 */ /* 0x001f680000300800 */
[----:B------:R0:W-:Y:S04]  /*43300*/  STS.U8 [R6+UR10+0x7e00], R63 ;  /* 0x007e003f06007988 */ /* 0x0001e8000800000a */
[----:B-1----:R-:W5:Y:S04]  /*43310*/  LDL.LU R61, [R1+0x444] ;  /* 0x00044400013d7983 */ /* 0x002f680000300800 */
[----:B------:R1:W-:Y:S04]  /*43320*/  STS.U8 [R6+UR10+0x8200], R73 ;  /* 0x0082004906007988 */ /* 0x0003e8000800000a */
[----:B--2---:R2:W-:Y:S04]  /*43330*/  STS.U8 [R6+UR10+0x8600], R77 ;  /* 0x0086004d06007988 */ /* 0x0045e8000800000a */
        /* <DEDUP_REMOVED lines=8> */
[----:B------:R-:W2:Y:S04]  /*433c0*/  LDL.LU R83, [R1+0x3b8] ;  /* 0x0003b80001537983 */ /* 0x000ea80000300800 */
[----:B---3--:R0:W-:Y:S04]  /*433d0*/  STS.U8 [R6+UR10+0xca00], R76 ;  /* 0x00ca004c06007988 */ /* 0x0081e8000800000a */
[----:B0-----:R-:W3:Y:S04]  /*433e0*/  LDL.LU R76, [R1+0x3a0] ;  /* 0x0003a000014c7983 */ /* 0x001ee80000300800 */
        /* <DEDUP_REMOVED lines=11> */
[----:B------:R0:W-:Y:S04]  /*434a0*/  STS.U8 [R6+UR10+0xaa00], R7 ;  /* 0x00aa000706007988 */ /* 0x0001e8000800000a */
[----:B----4-:R1:W-:Y:S04]  /*434b0*/  STS.U8 [R6+UR10+0xb200], R8 ;  /* 0x00b2000806007988 */ /* 0x0103e8000800000a */
[----:B------:R-:W4:Y:S04]  /*434c0*/  LDL.LU R20, [R1+0x310] ;  /* 0x0003100001147983 */ /* 0x000f280000300800 */
[----:B-----5:R5:W-:Y:S04]  /*434d0*/  STS.U8 [R6+UR10+0xb600], R9 ;  /* 0x00b6000906007988 */ /* 0x020be8000800000a */
[----:B------:R1:W-:Y:S04]  /*434e0*/  STS.U8 [R6+UR10+0xba00], R15 ;  /* 0x00ba000f06007988 */ /* 0x0003e8000800000a */
[----:B------:R5:W-:Y:S04]  /*434f0*/  STS.U8 [R6+UR10+0xbe00], R16 ;  /* 0x00be001006007988 */ /* 0x000be8000800000a */
[----:B------:R5:W-:Y:S01]  /*43500*/  STS.U8 [R6+UR10+0xc200], R14 ;  /* 0x00c2000e06007988 */ /* 0x000be2000800000a */
[----:B0-----:R-:W-:-:S03]  /*43510*/  LOP3.LUT R7, R2, 0x50, RZ, 0x3c, !PT ;  /* 0x0000005002077812 */ /* 0x001fc600078e3cff */
[----:B-1----:R-:W2:Y:S04]  /*43520*/  LDL.LU R8, [R1+0x2f8] ;  /* 0x0002f80001087983 */ /* 0x002ea80000300800 */
[----:B-----5:R-:W5:Y:S04]  /*43530*/  LDL.LU R9, [R1+0x2e0] ;  /* 0x0002e00001097983 */ /* 0x020f680000300800 */
[----:B------:R-:W2:Y:S04]  /*43540*/  LDL.LU R15, [R1+0x2c8] ;  /* 0x0002c800010f7983 */ /* 0x000ea80000300800 */
[----:B------:R-:W-:Y:S04]  /*43550*/  STS.U8 [R6+UR10+0x5200], R22 ;  /* 0x0052001606007988 */ /* 0x000fe8000800000a */
[----:B------:R-:W4:Y:S04]  /*43560*/  LDL.LU R16, [R1+0x2b0] ;  /* 0x0002b00001107983 */ /* 0x000f280000300800 */
[----:B------:R-:W-:Y:S04]  /*43570*/  STS.U8 [R6+UR10+0x5600], R25 ;  /* 0x0056001906007988 */ /* 0x000fe8000800000a */
[----:B------:R-:W-:Y:S04]  /*43580*/  STS.U8 [R6+UR10+0x5a00], R31 ;  /* 0x005a001f06007988 */ /* 0x000fe8000800000a */
[----:B------:R-:W-:Y:S04]  /*43590*/  STS.U8 [R6+UR10+0x5e00], R37 ;  /* 0x005e002506007988 */ /* 0x000fe8000800000a */
[----:B------:R-:W-:Y:S04]  /*435a0*/  STS.U8 [R6+UR10+0x6200], R43 ;  /* 0x0062002b06007988 */ /* 0x000fe8000800000a */
[----:B------:R0:W-:Y:S04]  /*435b0*/  STS.U8 [R6+UR10+0xc600], R74 ;  /* 0x00c6004a06007988 */ /* 0x0001e8000800000a */
[----:B------:R-:W4:Y:S04]  /*435c0*/  LDL.LU R14, [R1+0x298] ;  /* 0x00029800010e7983 */ /* 0x000f280000300800 */
        /* <DEDUP_REMOVED lines=13> */
[----:B0-----:R-:W5:Y:S04]  /*436a0*/  LDL.LU R74, [R1+0x280] ;  /* 0x00028000014a7983 */ /* 0x001f680000300800 */
[----:B---3--:R0:W-:Y:S04]  /*436b0*/  STS.U8 [R7+UR10+0x3280], R76 ;  /* 0x0032804c07007988 */ /* 0x0081e8000800000a */
[----:B0-----:R-:W3:Y:S04]  /*436c0*/  LDL.LU R76, [R1+0x268] ;  /* 0x00026800014c7983 */ /* 0x001ee80000300800 */
[----:B------:R-:W3:Y:S04]  /*436d0*/  LDL.LU R22, [R1+0x250] ;  /* 0x0002500001167983 */ /* 0x000ee80000300800 */
[----:B------:R-:W3:Y:S04]  /*436e0*/  LDL.LU R25, [R1+0x238] ;  /* 0x0002380001197983 */ /* 0x000ee80000300800 */
[----:B------:R-:W3:Y:S04]  /*436f0*/  LDL.LU R31, [R1+0x220] ;  /* 0x00022000011f7983 */ /* 0x000ee80000300800 */
[----:B------:R-:W3:Y:S04]  /*43700*/  LDL.LU R37, [R1+0x208] ;  /* 0x0002080001257983 */ /* 0x000ee80000300800 */
[----:B------:R0:W-:Y:S04]  /*43710*/  STS.U8 [R7+UR10+0x280], R49 ;  /* 0x0002803107007988 */ /* 0x0001e8000800000a */
[----:B------:R-:W3:Y:S04]  /*43720*/  LDL.LU R43, [R1+0x1f0] ;  /* 0x0001f000012b7983 */ /* 0x000ee80000300800 */
[----:B------:R1:W-:Y:S04]  /*43730*/  STS.U8 [R7+UR10+0x680], R53 ;  /* 0x0006803507007988 */ /* 0x0003e8000800000a */
[----:B------:R0:W-:Y:S04]  /*43740*/  STS.U8 [R7+UR10+0xa80], R55 ;  /* 0x000a803707007988 */ /* 0x0001e8000800000a */
[----:B------:R0:W-:Y:S04]  /*43750*/  STS.U8 [R7+UR10+0xe80], R57 ;  /* 0x000e803907007988 */ /* 0x0001e8000800000a */
[----:B------:R1:W-:Y:S04]  /*43760*/  STS.U8 [R7+UR10+0x1280], R59 ;  /* 0x0012803b07007988 */ /* 0x0003e8000800000a */
[----:B------:R1:W-:Y:S04]  /*43770*/  STS.U8 [R7+UR10+0x1680], R61 ;  /* 0x0016803d07007988 */ /* 0x0003e8000800000a */
[----:B0-----:R-:W3:Y:S04]  /*43780*/  LDL.LU R49, [R1+0x1d8] ;  /* 0x0001d80001317983 */ /* 0x001ee80000300800 */
[----:B-1----:R-:W3:Y:S04]  /*43790*/  LDL.LU R53, [R1+0x1c0] ;  /* 0x0001c00001357983 */ /* 0x002ee80000300800 */
[----:B------:R-:W3:Y:S04]  /*437a0*/  LDL.LU R55, [R1+0x1a8] ;  /* 0x0001a80001377983 */ /* 0x000ee80000300800 */
[----:B------:R-:W3:Y:S04]  /*437b0*/  LDL.LU R57, [R1+0x190] ;  /* 0x0001900001397983 */ /* 0x000ee80000300800 */
[----:B------:R-:W3:Y:S04]  /*437c0*/  LDL.LU R59, [R1+0x174] ;  /* 0x00017400013b7983 */ /* 0x000ee80000300800 */
[----:B------:R0:W-:Y:S04]  /*437d0*/  STS.U8 [R7+UR10+0x1a80], R63 ;  /* 0x001a803f07007988 */ /* 0x0001e8000800000a */
[----:B------:R-:W3:Y:S04]  /*437e0*/  LDL.LU R61, [R1+0x15c] ;  /* 0x00015c00013d7983 */ /* 0x000ee80000300800 */
[----:B------:R1:W-:Y:S04]  /*437f0*/  STS.U8 [R7+UR10+0x1e80], R73 ;  /* 0x001e804907007988 */ /* 0x0003e8000800000a */
[----:B--2---:R2:W-:Y:S04]  /*43800*/  STS.U8 [R7+UR10+0x2280], R77 ;  /* 0x0022804d07007988 */ /* 0x0045e8000800000a */
[----:B------:R0:W-:Y:S04]  /*43810*/  STS.U8 [R7+UR10+0x2680], R79 ;  /* 0x0026804f07007988 */ /* 0x0001e8000800000a */
[----:B------:R1:W-:Y:S04]  /*43820*/  STS.U8 [R7+UR10+0x2a80], R81 ;  /* 0x002a805107007988 */ /* 0x0003e8000800000a */
[----:B------:R2:W-:Y:S04]  /*43830*/  STS.U8 [R7+UR10+0x2e80], R83 ;  /* 0x002e805307007988 */ /* 0x0005e8000800000a */
[----:B0-----:R-:W3:Y:S04]  /*43840*/  LDL.LU R63, [R1+0x144] ;  /* 0x00014400013f7983 */ /* 0x001ee80000300800 */
[----:B-1----:R-:W3:Y:S04]  /*43850*/  LDL.LU R73, [R1+0xb0] ;  /* 0x0000b00001497983 */ /* 0x002ee80000300800 */
        /* <DEDUP_REMOVED lines=8> */
[----:B------:R1:W-:Y:S04]  /*438e0*/  STS.U8 [R7+UR10+0x4680], R93 ;  /* 0x0046805d07007988 */ /* 0x0003e8000800000a */
[----:B----4-:R4:W-:Y:S04]  /*438f0*/  STS.U8 [R7+UR10+0x4a80], R20 ;  /* 0x004a801407007988 */ /* 0x0109e8000800000a */
[----:B0-----:R-:W2:Y:S04]  /*43900*/  LDL.LU R85, [R1+0x9c] ;  /* 0x00009c0001557983 */ /* 0x001ea80000300800 */
[----:B-1----:R-:W2:Y:S04]  /*43910*/  LDL.LU R87, [R1+0x98] ;  /* 0x0000980001577983 */ /* 0x002ea80000300800 */
[----:B------:R-:W2:Y:S04]  /*43920*/  LDL.LU R89, [R1+0x94] ;  /* 0x0000940001597983 */ /* 0x000ea80000300800 */
[----:B------:R-:W2:Y:S04]  /*43930*/  LDL.LU R91, [R1+0x90] ;  /* 0x00009000015b7983 */ /* 0x000ea80000300800 */
[----:B------:R-:W2:Y:S04]  /*43940*/  LDL.LU R93, [R1+0x8c] ;  /* 0x00008c00015d7983 */ /* 0x000ea80000300800 */
[----:B------:R0:W-:Y:S04]  /*43950*/  STS.U8 [R7+UR10+0x4e80], R8 ;  /* 0x004e800807007988 */ /* 0x0001e8000800000a */
[----:B----4-:R-:W4:Y:S04]  /*43960*/  LDL.LU R20, [R1+0x88] ;  /* 0x0000880001147983 */ /* 0x010f280000300800 */
[----:B-----5:R1:W-:Y:S04]  /*43970*/  STS.U8 [R7+UR10+0x5280], R9 ;  /* 0x0052800907007988 */ /* 0x0203e8000800000a */
[----:B------:R5:W-:Y:S04]  /*43980*/  STS.U8 [R7+UR10+0x5680], R15 ;  /* 0x0056800f07007988 */ /* 0x000be8000800000a */
[----:B------:R0:W-:Y:S04]  /*43990*/  STS.U8 [R7+UR10+0x5a80], R16 ;  /* 0x005a801007007988 */ /* 0x0001e8000800000a */
[----:B------:R1:W-:Y:S04]  /*439a0*/  STS.U8 [R7+UR10+0x5e80], R14 ;  /* 0x005e800e07007988 */ /* 0x0003e8000800000a */
[----:B------:R5:W-:Y:S04]  /*439b0*/  STS.U8 [R7+UR10+0x6280], R74 ;  /* 0x0062804a07007988 */ /* 0x000be8000800000a */
[----:B0-----:R-:W4:Y:S04]  /*439c0*/  LDL.LU R8, [R1+0x84] ;  /* 0x0000840001087983 */ /* 0x001f280000300800 */
[----:B-1----:R-:W4:Y:S04]  /*439d0*/  LDL.LU R9, [R1+0x34] ;  /* 0x0000340001097983 */ /* 0x002f280000300800 */
[----:B-----5:R-:W5:Y:S04]  /*439e0*/  LDL.LU R15, [R1+0x30] ;  /* 0x00003000010f7983 */ /* 0x020f680000300800 */
[----:B------:R-:W5:Y:S04]  /*439f0*/  LDL.LU R16, [R1+0x2c] ;  /* 0x00002c0001107983 */ /* 0x000f680000300800 */
[----:B------:R-:W5:Y:S04]  /*43a00*/  LDL.LU R14, [R1+0x28] ;  /* 0x00002800010e7983 */ /* 0x000f680000300800 */
[----:B------:R-:W5:Y:S04]  /*43a10*/  LDL.LU R74, [R1+0x24] ;  /* 0x00002400014a7983 */ /* 0x000f680000300800 */
[----:B---3--:R0:W-:Y:S04]  /*43a20*/  STS.U8 [R7+UR10+0x6680], R76 ;  /* 0x0066804c07007988 */ /* 0x0081e8000800000a */
[----:B0-----:R-:W3:Y:S04]  /*43a30*/  LDL.LU R76, [R1+0x20] ;  /* 0x00002000014c7983 */ /* 0x001ee80000300800 */
        /* <DEDUP_REMOVED lines=15> */
[----:B--2---:R2:W-:Y:S04]  /*43b30*/  STS.U8 [R7+UR10+0x9e80], R77 ;  /* 0x009e804d07007988 */ /* 0x0045e8000800000a */
[----:B0-----:R-:W3:Y:S04]  /*43b40*/  LDL.LU R57, [R1+0x440] ;  /* 0x0004400001397983 */ /* 0x001ee80000300800 */
[----:B-1----:R-:W3:Y:S04]  /*43b50*/  LDL.LU R59, [R1+0x42c] ;  /* 0x00042c00013b7983 */ /* 0x002ee80000300800 */
[----:B------:R-:W3:Y:S04]  /*43b60*/  LDL.LU R61, [R1+0x414] ;  /* 0x00041400013d7983 */ /* 0x000ee80000300800 */
[----:B------:R-:W3:Y:S04]  /*43b70*/  LDL.LU R63, [R1+0x3fc] ;  /* 0x0003fc00013f7983 */ /* 0x000ee80000300800 */
[----:B------:R-:W3:Y:S04]  /*43b80*/  LDL.LU R73, [R1+0x3e4] ;  /* 0x0003e40001497983 */ /* 0x000ee80000300800 */
[----:B------:R0:W-:Y:S04]  /*43b90*/  STS.U8 [R7+UR10+0xa280], R79 ;  /* 0x00a2804f07007988 */ /* 0x0001e8000800000a */
[----:B--2---:R-:W2:Y:S04]  /*43ba0*/  LDL.LU R77, [R1+0x3cc] ;  /* 0x0003cc00014d7983 */ /* 0x004ea80000300800 */
        /* <DEDUP_REMOVED lines=11> */
[----:B------:R-:W2:Y:S04]  /*43c60*/  LDL.LU R89, [R1+0x33c] ;  /* 0x00033c0001597983 */ /* 0x000ea80000300800 */
[----:B------:R1:W-:Y:S04]  /*43c70*/  STS.U8 [R7+UR10+0xc280], R93 ;  /* 0x00c2805d07007988 */ /* 0x0003e8000800000a */
[----:B----4-:R4:W-:Y:S04]  /*43c80*/  STS.U8 [R7+UR10+0xc680], R20 ;  /* 0x00c6801407007988 */ /* 0x0109e8000800000a */
[----:B------:R1:W-:Y:S04]  /*43c90*/  STS.U8 [R7+UR10+0xce80], R9 ;  /* 0x00ce800907007988 */ /* 0x0003e8000800000a */
[----:B0-----:R-:W2:Y:S04]  /*43ca0*/  LDL.LU R91, [R1+0x324] ;  /* 0x00032400015b7983 */ /* 0x001ea80000300800 */
[----:B-----5:R0:W-:Y:S04]  /*43cb0*/  STS.U8 [R7+UR10+0xd280], R15 ;  /* 0x00d2800f07007988 */ /* 0x0201e8000800000a */
[----:B-1----:R-:W5:Y:S04]  /*43cc0*/  LDL.LU R93, [R1+0x30c] ;  /* 0x00030c00015d7983 */ /* 0x002f680000300800 */
[----:B----4-:R-:W4:Y:S04]  /*43cd0*/  LDL.LU R20, [R1+0x2f4] ;  /* 0x0002f40001147983 */ /* 0x010f280000300800 */
[----:B------:R1:W-:Y:S04]  /*43ce0*/  STS.U8 [R7+UR10+0xd680], R16 ;  /* 0x00d6801007007988 */ /* 0x0003e8000800000a */
[----:B------:R0:W-:Y:S04]  /*43cf0*/  STS.U8 [R7+UR10+0xda80], R14 ;  /* 0x00da800e07007988 */ /* 0x0001e8000800000a */
[----:B------:R1:W-:Y:S04]  /*43d00*/  STS.U8 [R7+UR10+0xde80], R74 ;  /* 0x00de804a07007988 */ /* 0x0003e8000800000a */
[----:B------:R-:W4:Y:S04]  /*43d10*/  LDL.LU R9, [R1+0x2dc] ;  /* 0x0002dc0001097983 */ /* 0x000f280000300800 */
[----:B0-----:R-:W4:Y:S04]  /*43d20*/  LDL.LU R15, [R1+0x2c4] ;  /* 0x0002c400010f7983 */ /* 0x001f280000300800 */
[----:B-1----:R-:W4:Y:S04]  /*43d30*/  LDL.LU R16, [R1+0x2ac] ;  /* 0x0002ac0001107983 */ /* 0x002f280000300800 */
[----:B------:R-:W4:Y:S04]  /*43d40*/  LDL.LU R14, [R1+0x294] ;  /* 0x00029400010e7983 */ /* 0x000f280000300800 */
[----:B------:R-:W4:Y:S04]  /*43d50*/  LDL.LU R74, [R1+0x27c] ;  /* 0x00027c00014a7983 */ /* 0x000f280000300800 */
[----:B---3--:R0:W-:Y:S04]  /*43d60*/  STS.U8 [R7+UR10+0xe280], R76 ;  /* 0x00e2804c07007988 */ /* 0x0081e8000800000a */
[----:B0-----:R-:W3:Y:S04]  /*43d70*/  LDL.LU R76, [R1+0x264] ;  /* 0x00026400014c7983 */ /* 0x001ee80000300800 */
[----:B------:R0:W-:Y:S04]  /*43d80*/  STS.U8 [R7+UR10+0xca80], R8 ;  /* 0x00ca800807007988 */ /* 0x0001e8000800000a */
[----:B------:R-:W3:Y:S04]  /*43d90*/  LDL.LU R90, [R1+0x24c] ;  /* 0x00024c00015a7983 */ /* 0x000ee80000300800 */
[----:B------:R1:W-:Y:S04]  /*43da0*/  STS.U8 [R7+UR10+0x6a80], R22 ;  /* 0x006a801607007988 */ /* 0x0003e8000800000a */
[----:B------:R-:W3:Y:S04]  /*43db0*/  LDL.LU R92, [R1+0x234] ;  /* 0x00023400015c7983 */ /* 0x000ee80000300800 */
[----:B------:R1:W-:Y:S04]  /*43dc0*/  STS.U8 [R7+UR10+0x6e80], R25 ;  /* 0x006e801907007988 */ /* 0x0003e8000800000a */
[----:B------:R1:W-:Y:S04]  /*43dd0*/  STS.U8 [R7+UR10+0x7280], R31 ;  /* 0x0072801f07007988 */ /* 0x0003e8000800000a */
[----:B------:R-:W-:Y:S01]  /*43de0*/  STS.U8 [R7+UR10+0xb280], R17 ;  /* 0x00b2801107007988 */ /* 0x000fe2000800000a */
[----:B0-----:R-:W-:-:S03]  /*43df0*/  LOP3.LUT R8, R2, 0x60, RZ, 0x3c, !PT ;  /* 0x0000006002087812 */ /* 0x001fc600078e3cff */
[----:B------:R-:W-:Y:S04]  /*43e00*/  STS.U8 [R7+UR10+0xe680], R65 ;  /* 0x00e6804107007988 */ /* 0x000fe8000800000a */
[----:B-1----:R-:W3:Y:S04]  /*43e10*/  LDL.LU R22, [R1+0x21c] ;  /* 0x00021c0001167983 */ /* 0x002ee80000300800 */
[----:B------:R-:W-:Y:S04]  /*43e20*/  STS.U8 [R7+UR10+0xea80], R46 ;  /* 0x00ea802e07007988 */ /* 0x000fe8000800000a */
[----:B------:R-:W-:Y:S04]  /*43e30*/  STS.U8 [R7+UR10+0xee80], R40 ;  /* 0x00ee802807007988 */ /* 0x000fe8000800000a */
[----:B------:R-:W-:Y:S04]  /*43e40*/  STS.U8 [R7+UR10+0xf280], R34 ;  /* 0x00f2802207007988 */ /* 0x000fe8000800000a */
[----:B------:R-:W-:Y:S04]  /*43e50*/  STS.U8 [R7+UR10+0xf680], R28 ;  /* 0x00f6801c07007988 */ /* 0x000fe8000800000a */
[----:B------:R-:W-:Y:S04]  /*43e60*/  STS.U8 [R7+UR10+0xfa80], R21 ;  /* 0x00fa801507007988 */ /* 0x000fe8000800000a */
[----:B------:R-:W-:Y:S04]  /*43e70*/  STS.U8 [R7+UR10+0xfe80], R13 ;  /* 0x00fe800d07007988 */ /* 0x000fe8000800000a */
        /* <DEDUP_REMOVED lines=18> */
[----:B--2---:R2:W-:Y:S04]  /*43fa0*/  STS.U8 [R8+UR10+0x2b00], R77 ;  /* 0x002b004d08007988 */ /* 0x0045e8000800000a */
[----:B------:R2:W-:Y:S04]  /*43fb0*/  STS.U8 [R8+UR10+0x2f00], R79 ;  /* 0x002f004f08007988 */ /* 0x0005e8000800000a */
[----:B0-----:R-:W3:Y:S04]  /*43fc0*/  LDL.LU R59, [R1+0x140] ;  /* 0x00014000013b7983 */ /* 0x001ee80000300800 */
[----:B-1----:R-:W3:Y:S04]  /*43fd0*/  LDL.LU R61, [R1+0xfc] ;  /* 0x0000fc00013d7983 */ /* 0x002ee80000300800 */
[----:B------:R-:W3:Y:S04]  /*43fe0*/  LDL.LU R63, [R1+0xf8] ;  /* 0x0000f800013f7983 */ /* 0x000ee80000300800 */
[----:B------:R-:W3:Y:S04]  /*43ff0*/  LDL.LU R73, [R1+0xf4] ;  /* 0x0000f40001497983 */ /* 0x000ee80000300800 */
[----:B--2---:R-:W2:Y:S04]  /*44000*/  LDL.LU R77, [R1+0xf0] ;  /* 0x0000f000014d7983 */ /* 0x004ea80000300800 */
[----:B------:R0:W-:Y:S04]  /*44010*/  STS.U8 [R8+UR10+0x3300], R81 ;  /* 0x0033005108007988 */ /* 0x0001e8000800000a */
        /* <DEDUP_REMOVED lines=12> */
[----:B------:R-:W5:Y:S04]  /*440e0*/  LDL.LU R91, [R1+0xd4] ;  /* 0x0000d400015b7983 */ /* 0x000f680000300800 */
[----:B----4-:R1:W-:Y:S04]  /*440f0*/  STS.U8 [R8+UR10+0x4f00], R20 ;  /* 0x004f001408007988 */ /* 0x0103e8000800000a */
[----:B------:R4:W-:Y:S04]  /*44100*/  STS.U8 [R8+UR10+0x5300], R9 ;  /* 0x0053000908007988 */ /* 0x0009e8000800000a */
[----:B------:R0:W-:Y:S04]  /*44110*/  STS.U8 [R8+UR10+0x5700], R15 ;  /* 0x0057000f08007988 */ /* 0x0001e8000800000a */
[----:B------:R1:W-:Y:S04]  /*44120*/  STS.U8 [R8+UR10+0x5b00], R16 ;  /* 0x005b001008007988 */ /* 0x0003e8000800000a */
[----:B------:R4:W-:Y:S04]  /*44130*/  STS.U8 [R8+UR10+0x5f00], R14 ;  /* 0x005f000e08007988 */ /* 0x0009e8000800000a */
[----:B0-----:R-:W5:Y:S04]  /*44140*/  LDL.LU R93, [R1+0xd0] ;  /* 0x0000d000015d7983 */ /* 0x001f680000300800 */
[----:B-1----:R-:W5:Y:S04]  /*44150*/  LDL.LU R20, [R1+0xcc] ;  /* 0x0000cc0001147983 */ /* 0x002f680000300800 */
[----:B----4-:R-:W4:Y:S04]  /*44160*/  LDL.LU R9, [R1+0x80] ;  /* 0x0000800001097983 */ /* 0x010f280000300800 */
[----:B------:R-:W4:Y:S04]  /*44170*/  LDL.LU R15, [R1+0x7c] ;  /* 0x00007c00010f7983 */ /* 0x000f280000300800 */
[----:B------:R-:W4:Y:S04]  /*44180*/  LDL.LU R16, [R1+0x78] ;  /* 0x0000780001107983 */ /* 0x000f280000300800 */
[----:B------:R0:W-:Y:S04]  /*44190*/  STS.U8 [R8+UR10+0x6300], R74 ;  /* 0x0063004a08007988 */ /* 0x0001e8000800000a */
[----:B------:R-:W4:Y:S04]  /*441a0*/  LDL.LU R14, [R1+0x74] ;  /* 0x00007400010e7983 */ /* 0x000f280000300800 */
[----:B0-----:R-:W4:Y:S04]  /*441b0*/  LDL.LU R74, [R1+0x70] ;  /* 0x00007000014a7983 */ /* 0x001f280000300800 */
[----:B---3--:R0:W-:Y:S04]  /*441c0*/  STS.U8 [R8+UR10+0x6700], R76 ;  /* 0x0067004c08007988 */ /* 0x0081e8000800000a */
[----:B0-----:R-:W3:Y:S04]  /*441d0*/  LDL.LU R76, [R1+0x6c] ;  /* 0x00006c00014c7983 */ /* 0x001ee80000300800 */
[----:B------:R0:W-:Y:S04]  /*441e0*/  STS.U8 [R8+UR10+0x7f00], R37 ;  /* 0x007f002508007988 */ /* 0x0001e8000800000a */
[----:B------:R1:W-:Y:S04]  /*441f0*/  STS.U8 [R8+UR10+0x8300], R43 ;  /* 0x0083002b08007988 */ /* 0x0003e8000800000a */
[----:B------:R0:W-:Y:S04]  /*44200*/  STS.U8 [R8+UR10+0x8700], R49 ;  /* 0x0087003108007988 */ /* 0x0001e8000800000a */
[----:B------:R0:W-:Y:S04]  /*44210*/  STS.U8 [R8+UR10+0x8b00], R53 ;  /* 0x008b003508007988 */ /* 0x0001e8000800000a */
[----:B------:R-:W-:Y:S04]  /*44220*/  STS.U8 [R8+UR10+0x8f00], R55 ;  /* 0x008f003708007988 */ /* 0x000fe8000800000a */
[----:B------:R-:W-:Y:S04]  /*44230*/  STS.U8 [R8+UR10+0x9300], R57 ;  /* 0x0093003908007988 */ /* 0x000fe8000800000a */
[----:B0-----:R-:W3:Y:S04]  /*44240*/  LDL.LU R37, [R1+0x177c] ;  /* 0x00177c0001257983 */ /* 0x001ee80000300800 */
[----:B-1----:R-:W3:Y:S04]  /*44250*/  LDL.LU R43, [R1+0x48c] ;  /* 0x00048c00012b7983 */ /* 0x002ee80000300800 */
[----:B------:R-:W3:Y:S04]  /*44260*/  LDL.LU R49, [R1+0x478] ;  /* 0x0004780001317983 */ /* 0x000ee80000300800 */
[----:B------:R-:W3:Y:S04]  /*44270*/  LDL.LU R53, [R1+0x464] ;  /* 0x0004640001357983 */ /* 0x000ee80000300800 */
[----:B------:R-:W-:Y:S04]  /*44280*/  STS.U8 [R8+UR10+0x9700], R59 ;  /* 0x0097003b08007988 */ /* 0x000fe8000800000a */
[----:B------:R-:W-:Y:S04]  /*44290*/  STS.U8 [R8+UR10+0x9b00], R61 ;  /* 0x009b003d08007988 */ /* 0x000fe8000800000a */
[----:B------:R-:W-:Y:S04]  /*442a0*/  STS.U8 [R8+UR10+0x9f00], R63 ;  /* 0x009f003f08007988 */ /* 0x000fe8000800000a */
[----:B------:R-:W-:Y:S04]  /*442b0*/  STS.U8 [R8+UR10+0xa300], R73 ;  /* 0x00a3004908007988 */ /* 0x000fe8000800000a */
[----:B--2---:R-:W-:Y:S04]  /*442c0*/  STS.U8 [R8+UR10+0xa700], R77 ;  /* 0x00a7004d08007988 */ /* 0x004fe8000800000a */
        /* <DEDUP_REMOVED lines=9> */
[----:B----4-:R-:W-:Y:S04]  /*44360*/  STS.U8 [R8+UR10+0xd300], R15 ;  /* 0x00d3000f08007988 */ /* 0x010fe8000800000a */
[----:B------:R-:W-:Y:S04]  /*44370*/  STS.U8 [R8+UR10+0xd700], R16 ;  /* 0x00d7001008007988 */ /* 0x000fe8000800000a */
[----:B------:R-:W-:Y:S04]  /*44380*/  STS.U8 [R8+UR10+0xdb00], R14 ;  /* 0x00db000e08007988 */ /* 0x000fe8000800000a */
[----:B------:R-:W-:Y:S04]  /*44390*/  STS.U8 [R8+UR10+0xdf00], R74 ;  /* 0x00df004a08007988 */ /* 0x000fe8000800000a */
[----:B---3--:R0:W-:Y:S04]  /*443a0*/  STS.U8 [R8+UR10+0xe300], R76 ;  /* 0x00e3004c08007988 */ /* 0x0081e8000800000a */
[----:B0-----:R-:W2:Y:S04]  /*443b0*/  LDL.LU R76, [R1+0x450] ;  /* 0x00045000014c7983 */ /* 0x001ea80000300800 */
[----:B------:R-:W3:Y:S04]  /*443c0*/  LDL.LU R55, [R1+0x43c] ;  /* 0x00043c0001377983 */ /* 0x000ee80000300800 */
[----:B------:R-:W4:Y:S04]  /*443d0*/  LDL.LU R57, [R1+0x428] ;  /* 0x0004280001397983 */ /* 0x000f280000300800 */
[----:B------:R-:W5:Y:S04]  /*443e0*/  LDL.LU R59, [R1+0x410] ;  /* 0x00041000013b7983 */ /* 0x000f680000300800 */
[----:B------:R-:W3:Y:S04]  /*443f0*/  LDL.LU R61, [R1+0x3f8] ;  /* 0x0003f800013d7983 */ /* 0x000ee80000300800 */
        /* <DEDUP_REMOVED lines=16> */
[----:B------:R0:W-:Y:S04]  /*44500*/  STS.U8 [R8+UR10+0xcf00], R9 ;  /* 0x00cf000908007988 */ /* 0x0001e8000800000a */
[----:B------:R-:W-:Y:S04]  /*44510*/  STS.U8 [R8+UR10+0x6b00], R90 ;  /* 0x006b005a08007988 */ /* 0x000fe8000800000a */
[----:B------:R-:W-:Y:S04]  /*44520*/  STS.U8 [R8+UR10+0x6f00], R92 ;  /* 0x006f005c08007988 */ /* 0x000fe8000800000a */
[----:B------:R-:W-:Y:S04]  /*44530*/  STS.U8 [R8+UR10+0x7300], R22 ;  /* 0x0073001608007988 */ /* 0x000fe8000800000a */
[----:B------:R-:W-:Y:S04]  /*44540*/  STS.U8 [R8+UR10+0x7700], R25 ;  /* 0x0077001908007988 */ /* 0x000fe8000800000a */
[----:B------:R-:W-:Y:S04]  /*44550*/  STS.U8 [R8+UR10+0x7b00], R31 ;  /* 0x007b001f08007988 */ /* 0x000fe8000800000a */
        /* <DEDUP_REMOVED lines=12> */
[----:B--2---:R0:W-:Y:S04]  /*44620*/  STS.U8 [R9+UR10+0x1380], R76 ;  /* 0x0013804c09007988 */ /* 0x0041e8000800000a */
[----:B0-----:R-:W2:Y:S04]  /*44630*/  LDL.LU R76, [R1+0x260] ;  /* 0x00026000014c7983 */ /* 0x001ea80000300800 */
        /* <DEDUP_REMOVED lines=8> */
[----:B---3--:R0:W-:Y:S04]  /*446c0*/  STS.U8 [R9+UR10+0x6380], R74 ;  /* 0x0063804a09007988 */ /* 0x0081e8000800000a */
[----:B------:R-:W3:Y:S04]  /*446d0*/  LDL.LU R53, [R1+0x188] ;  /* 0x0001880001357983 */ /* 0x000ee80000300800 */
[----:B0-----:R-:W3:Y:S04]  /*446e0*/  LDL.LU R74, [R1+0x16c] ;  /* 0x00016c00014a7983 */ /* 0x001ee80000300800 */
[----:B------:R0:W-:Y:S04]  /*446f0*/  STS.U8 [R9+UR10+0x1780], R55 ;  /* 0x0017803709007988 */ /* 0x0001e8000800000a */
[----:B----4-:R1:W-:Y:S04]  /*44700*/  STS.U8 [R9+UR10+0x1b80], R57 ;  /* 0x001b803909007988 */ /* 0x0103e8000800000a */
[----:B-----5:R4:W-:Y:S04]  /*44710*/  STS.U8 [R9+UR10+0x1f80], R59 ;  /* 0x001f803b09007988 */ /* 0x0209e8000800000a */
[----:B------:R5:W-:Y:S04]  /*44720*/  STS.U8 [R9+UR10+0x2380], R61 ;  /* 0x0023803d09007988 */ /* 0x000be8000800000a */
[----:B------:R1:W-:Y:S04]  /*44730*/  STS.U8 [R9+UR10+0x2780], R63 ;  /* 0x0027803f09007988 */ /* 0x0003e8000800000a */
[----:B------:R4:W-:Y:S04]  /*44740*/  STS.U8 [R9+UR10+0x2b80], R73 ;  /* 0x002b804909007988 */ /* 0x0009e8000800000a */
[----:B0-----:R-:W3:Y:S04]  /*44750*/  LDL.LU R55, [R1+0x154] ;  /* 0x0001540001377983 */ /* 0x001ee80000300800 */
[----:B-1----:R-:W3:Y:S04]  /*44760*/  LDL.LU R57, [R1+0x134] ;  /* 0x0001340001397983 */ /* 0x002ee80000300800 */
[----:B----4-:R-:W4:Y:S04]  /*44770*/  LDL.LU R59, [R1+0x130] ;  /* 0x00013000013b7983 */ /* 0x010f280000300800 */
[----:B-----5:R-:W5:Y:S04]  /*44780*/  LDL.LU R61, [R1+0x12c] ;  /* 0x00012c00013d7983 */ /* 0x020f680000300800 */
[----:B------:R-:W4:Y:S04]  /*44790*/  LDL.LU R63, [R1+0x128] ;  /* 0x00012800013f7983 */ /* 0x000f280000300800 */
[----:B------:R0:W-:Y:S04]  /*447a0*/  STS.U8 [R9+UR10+0x2f80], R77 ;  /* 0x002f804d09007988 */ /* 0x0001e8000800000a */
[----:B------:R-:W4:Y:S04]  /*447b0*/  LDL.LU R73, [R1+0x124] ;  /* 0x0001240001497983 */ /* 0x000f280000300800 */
[----:B------:R1:W-:Y:S04]  /*447c0*/  STS.U8 [R9+UR10+0x3380], R79 ;  /* 0x0033804f09007988 */ /* 0x0003e8000800000a */
[----:B------:R0:W-:Y:S04]  /*447d0*/  STS.U8 [R9+UR10+0x3780], R81 ;  /* 0x0037805109007988 */ /* 0x0001e8000800000a */
[----:B------:R0:W-:Y:S04]  /*447e0*/  STS.U8 [R9+UR10+0x3b80], R83 ;  /* 0x003b805309007988 */ /* 0x0001e8000800000a */
[----:B------:R1:W-:Y:S04]  /*447f0*/  STS.U8 [R9+UR10+0x3f80], R85 ;  /* 0x003f805509007988 */ /* 0x0003e8000800000a */
[----:B------:R1:W-:Y:S04]  /*44800*/  STS.U8 [R9+UR10+0x4380], R87 ;  /* 0x0043805709007988 */ /* 0x0003e8000800000a */
[----:B0-----:R-:W5:Y:S04]  /*44810*/  LDL.LU R77, [R1+0x120] ;  /* 0x00012000014d7983 */ /* 0x001f680000300800 */
[----:B-1----:R-:W5:Y:S04]  /*44820*/  LDL.LU R79, [R1+0x11c] ;  /* 0x00011c00014f7983 */ /* 0x002f680000300800 */
[----:B------:R-:W5:Y:S04]  /*44830*/  LDL.LU R81, [R1+0x118] ;  /* 0x0001180001517983 */ /* 0x000f680000300800 */
[----:B------:R-:W5:Y:S04]  /*44840*/  LDL.LU R83, [R1+0x114] ;  /* 0x0001140001537983 */ /* 0x000f680000300800 */
[----:B------:R-:W5:Y:S04]  /*44850*/  LDL.LU R85, [R1+0x110] ;  /* 0x0001100001557983 */ /* 0x000f680000300800 */
[----:B------:R0:W-:Y:S04]  /*44860*/  STS.U8 [R9+UR10+0x4780], R89 ;  /* 0x0047805909007988 */ /* 0x0001e8000800000a */
[----:B------:R-:W5:Y:S04]  /*44870*/  LDL.LU R87, [R1+0x10c] ;  /* 0x00010c0001577983 */ /* 0x000f680000300800 */
        /* <DEDUP_REMOVED lines=12> */
[----:B0-----:R-:W5:Y:S04]  /*44940*/  LDL.LU R14, [R1+0xbc] ;  /* 0x0000bc00010e7983 */ /* 0x001f680000300800 */
[----:B--2---:R0:W-:Y:S04]  /*44950*/  STS.U8 [R9+UR10+0x6780], R76 ;  /* 0x0067804c09007988 */ /* 0x0041e8000800000a */
[----:B0-----:R-:W2:Y:S04]  /*44960*/  LDL.LU R76, [R1+0xb8] ;  /* 0x0000b800014c7983 */ /* 0x001ea80000300800 */
[----:B---3--:R0:W-:Y:S04]  /*44970*/  STS.U8 [R9+UR10+0x8f80], R74 ;  /* 0x008f804a09007988 */ /* 0x0081e8000800000a */
[----:B0-----:R-:W3:Y:S04]  /*44980*/  LDL.LU R74, [R1+0x1790] ;  /* 0x00179000014a7983 */ /* 0x001ee80000300800 */
        /* <DEDUP_REMOVED lines=11> */
[----:B----4-:R-:W-:Y:S04]  /*44a40*/  STS.U8 [R9+UR10+0x9b80], R59 ;  /* 0x009b803b09007988 */ /* 0x010fe8000800000a */
        /* <DEDUP_REMOVED lines=21> */
[----:B------:R-:W-:Y:S01]  /*44ba0*/  STS.U8 [R9+UR10+0xd780], R16 ;  /* 0x00d7801009007988 */ /* 0x000fe2000800000a */
[----:B------:R-:W-:-:S03]  /*44bb0*/  ISETP.NE.U32.AND P0, PT, RZ, UR6, PT ;  /* 0x00000006ff007c0c */ /* 0x000fc6000bf05070 */
[----:B------:R-:W-:Y:S01]  /*44bc0*/  STS.U8 [R9+UR10+0xdb80], R14 ;  /* 0x00db800e09007988 */ /* 0x000fe2000800000a */
[----:B0-----:R-:W-:-:S03]  /*44bd0*/  LOP3.LUT R3, R2, 0x10, RZ, 0x3c, !PT ;  /* 0x0000001002037812 */ /* 0x001fc600078e3cff */
[----:B--2---:R0:W-:Y:S02]  /*44be0*/  STS.U8 [R9+UR10+0xdf80], R76 ;  /* 0x00df804c09007988 */ /* 0x0041e4000800000a */
[----:B0-----:R-:W0:Y:S02]  /*44bf0*/  LDC R76, c[0x0][0x3a0] ;  /* 0x0000e800ff4c7b82 */ /* 0x001e240000000800 */
[----:B---3--:R1:W-:Y:S01]  /*44c00*/  STS.U8 [R9+UR10+0xff80], R74 ;  /* 0x00ff804a09007988 */ /* 0x0083e2000800000a */
[----:B------:R2:W-:Y:S06]  /*44c10*/  MEMBAR.ALL.CTA ;  /* 0x0000000000007992 */ /* 0x0005ec0000008000 */
[----:B--2---:R-:W2:Y:S01]  /*44c20*/  FENCE.VIEW.ASYNC.S ;  /* 0x00000000000073c6 */ /* 0x004ea20000000000 */
[----:B0-----:R-:W-:Y:S01]  /*44c30*/  VIADD R76, R76, 0x7f ;  /* 0x0000007f4c4c7836 */ /* 0x001fe20000000000 */
[----:B--2---:R-:W-:Y:S04]  /*44c40*/  BAR.SYNC.DEFER_BLOCKING 0x0 ;  /* 0x0000000000007b1d */ /* 0x004fe80000010000 */
[----:B------:R-:W-:-:S02]  /*44c50*/  ISETP.LT.OR P2, PT, R76, 0x80, P0 ;  /* 0x000000804c00780c */ /* 0x000fc40000741670 */
[----:B------:R-:W-:-:S11]  /*44c60*/  ISETP.GE.AND P3, PT, R76, 0x100, PT ;  /* 0x000001004c00780c */ /* 0x000fd60003f66270 */
[----:B-1----:R-:W-:Y:S05]  /*44c70*/  @P2 BRA `(.L_x_6) ;  /* 0x0000000000d82947 */ /* 0x002fea0003800000 */
[----:B------:R-:W-:Y:S02]  /*44c80*/  USHF.R.U32.HI UR16, URZ, 0x4, UR10 ;  /* 0x00000004ff107899 */ /* 0x000fe4000801160a */
[----:B------:R-:W-:Y:S02]  /*44c90*/  UIADD3 UR5, UPT, UPT, UR10, 0x20000, URZ ;  /* 0x000200000a057890 */ /* 0x000fe4000fffe0ff */
[----:B------:R-:W-:Y:S02]  /*44ca0*/  USGXT.U32 UR16, UR16, 0xe ;  /* 0x0000000e1010789a */ /* 0x000fe40008000000 */
[----:B------:R-:W-:Y:S02]  /*44cb0*/  USHF.R.U32.HI UR5, URZ, 0x4, UR5 ;  /* 0x00000004ff057899 */ /* 0x000fe40008011605 */
[----:B------:R-:W-:Y:S02]  /*44cc0*/  UIADD3 UR42, UP1, UPT, UR16, 0x2, URZ ;  /* 0x00000002102a7890 */ /* 0x000fe4000ff3e0ff */
[----:B------:R-:W-:Y:S01]  /*44cd0*/  USGXT.U32 UR18, UR5, 0xe ;  /* 0x0000000e0512789a */ /* 0x000fe20008000000 */
[----:B------:R-:W-:Y:S01]  /*44ce0*/  UMOV UR4, URZ ;  /* 0x000000ff00047c82 */ /* 0x000fe20008000000 */
[----:B------:R-:W-:Y:S01]  /*44cf0*/  UMOV UR6, URZ ;  /* 0x000000ff00067c82 */ /* 0x000fe20008000000 */
[----:B------:R-:W-:-:S02]  /*44d00*/  UIADD3.X UR43, UPT, UPT, UR4, 0x40004040, URZ, UP1, !UPT ;  /* 0x40004040042b7890 */ /* 0x000fc40008ffe4ff */
[----:B------:R-:W-:Y:S01]  /*44d10*/  UIADD3 UR44, UP1, UPT, UR18, 0x80, URZ ;  /* 0x00000080122c7890 */ /* 0x000fe2000ff3e0ff */
[----:B------:R-:W-:Y:S01]  /*44d20*/  UMOV UR4, UR14 ;  /* 0x0000000e00047c82 */ /* 0x000fe20008000000 */
[----:B------:R-:W-:Y:S02]  /*44d30*/  UMOV UR5, URZ ;  /* 0x000000ff00057c82 */ /* 0x000fe40008000000 */
[----:B------:R-:W-:Y:S01]  /*44d40*/  UIADD3.X UR45, UPT, UPT, UR6, -0x7fffbfe0, URZ, UP1, !UPT ;  /* 0x80004020062d7890 */ /* 0x000fe20008ffe4ff */
[----:B------:R-:W-:Y:S01]  /*44d50*/  UMOV UR61, UR4 ;  /* 0x00000004003d7c82 */ /* 0x000fe20008000000 */
[----:B------:R-:W-:Y:S02]  /*44d60*/  UIADD3.64 UR4, UPT, UPT, UR42, 0x2, URZ ;  /* 0x000000022a047897 */ /* 0x000fe4000fffe0ff */
[----:B------:R-:W-:Y:S02]  /*44d70*/  UIADD3.64 UR52, UPT, UPT, UR44, 0x80, URZ ;  /* 0x000000802c347897 */ /* 0x000fe4000fffe0ff */
[----:B------:R-:W-:-:S02]  /*44d80*/  UIADD3.64 UR6, UPT, UPT, UR42, 0x4, URZ ;  /* 0x000000042a067897 */ /* 0x000fc4000fffe0ff */
[----:B------:R-:W-:Y:S02]  /*44d90*/  UIADD3.64 UR54, UPT, UPT, UR44, 0x100, URZ ;  /* 0x000001002c367897 */ /* 0x000fe4000fffe0ff */
[----:B------:R-:W-:Y:S02]  /*44da0*/  UIADD3 UR60, UPT, UPT, UR11, 0x100000, URZ ;  /* 0x001000000b3c7890 */ /* 0x000fe4000fffe0ff */
[----:B------:R-:W-:Y:S02]  /*44db0*/  UIADD3.64 UR48, UPT, UPT, UR42, 0x7fe, URZ ;  /* 0x000007fe2a307897 */ /* 0x000fe4000fffe0ff */
[----:B------:R-:W-:Y:S02]  /*44dc0*/  UIADD3 UR62, UPT, UPT, UR11, 0x100000, URZ ;  /* 0x001000000b3e7890 */ /* 0x000fe4000fffe0ff */
[----:B------:R-:W-:Y:S02]  /*44dd0*/  UIADD3.64 UR50, UPT, UPT, UR42, 0x800, URZ ;  /* 0x000008002a327897 */ /* 0x000fe4000fffe0ff */
[----:B------:R-:W-:-:S02]  /*44de0*/  UIADD3 UR63, UPT, UPT, UR11, 0x100000, URZ ;  /* 0x001000000b3f7890 */ /* 0x000fc4000fffe0ff */
[----:B------:R-:W-:Y:S01]  /*44df0*/  UIADD3.64 UR56, UPT, UPT, UR42, 0x802, URZ ;  /* 0x000008022a387897 */ /* 0x000fe2000fffe0ff */
[----:B------:R-:W-:Y:S01]  /*44e00*/  UMOV UR32, 0x0 ;  /* 0x0000000000207882 */ /* 0x000fe20000000000 */
[----:B------:R-:W-:Y:S01]  /*44e10*/  UMOV UR33, 0x4408490 ;  /* 0x0440849000217882 */ /* 0x000fe20000000000 */
[----:B------:R-:W-:Y:S01]  /*44e20*/  UIADD3 UR64, UPT, UPT, UR11, 0x100000, URZ ;  /* 0x001000000b407890 */ /* 0x000fe2000fffe0ff */
[----:B------:R-:W-:Y:S01]  /*44e30*/  UMOV UR17, 0x40004040 ;  /* 0x4000404000117882 */ /* 0x000fe20000000000 */
[----:B------:R-:W-:Y:S01]  /*44e40*/  UIADD3.64 UR58, UPT, UPT, UR42, 0x804, URZ ;  /* 0x000008042a3a7897 */ /* 0x000fe2000fffe0ff */
[----:B------:R-:W-:Y:S01]  /*44e50*/  UMOV UR19, 0x80004020 ;  /* 0x8000402000137882 */ /* 0x000fe20000000000 */
[----:B------:R-:W-:Y:S01]  /*44e60*/  UMOV UR28, 0x0 ;  /* 0x00000000001c7882 */ /* 0x000fe20000000000 */
[----:B------:R-:W-:Y:S01]  /*44e70*/  UMOV UR29, 0x4408490 ;  /* 0x04408490001d7882 */ /* 0x000fe20000000000 */
[----:B------:R-:W-:Y:S01]  /*44e80*/  UMOV UR38, 0x0 ;  /* 0x0000000000267882 */ /* 0x000fe20000000000 */
[----:B------:R-:W-:Y:S01]  /*44e90*/  UMOV UR39, 0x4408490 ;  /* 0x0440849000277882 */ /* 0x000fe20000000000 */
[----:B------:R0:W-:Y:S01]  /*44ea0*/  UTCQMMA gdesc[UR18], gdesc[UR16], tmem[UR11], tmem[UR32], idesc[UR33], !UPT ;  /* 0x00ff2010120075ea */ /* 0x0001e2000f80030b */
[----:B------:R-:W-:Y:S01]  /*44eb0*/  UMOV UR36, 0x0 ;  /* 0x0000000000247882 */ /* 0x000fe20000000000 */
[----:B------:R-:W-:Y:S01]  /*44ec0*/  UMOV UR37, 0x4408490 ;  /* 0x0440849000257882 */ /* 0x000fe20000000000 */
[----:B------:R0:W-:Y:S01]  /*44ed0*/  UTCQMMA gdesc[UR44], gdesc[UR42], tmem[UR11], tmem[UR28], idesc[UR29], UPT ;  /* 0x00ff1c2a2c0075ea */ /* 0x0001e2000b80030b */
        /* <DEDUP_REMOVED lines=8> */
[----:B------:R0:W-:Y:S01]  /*44f60*/  UTCQMMA gdesc[UR18], gdesc[UR48], tmem[UR60], tmem[UR34], idesc[UR35], !UPT ;  /* 0x00ff2230120075ea */ /* 0x0001e2000f80033c */
[----:B------:R-:W-:Y:S01]  /*44f70*/  UMOV UR46, 0x0 ;  /* 0x00000000002e7882 */ /* 0x000fe20000000000 */
[----:B------:R-:W-:Y:S01]  /*44f80*/  UMOV UR47, 0x4408490 ;  /* 0x04408490002f7882 */ /* 0x000fe20000000000 */
[----:B------:R0:W-:Y:S01]  /*44f90*/  UTCQMMA gdesc[UR44], gdesc[UR50], tmem[UR62], tmem[UR30], idesc[UR31], UPT ;  /* 0x00ff1e322c0075ea */ /* 0x0001e2000b80033e */
[----:B------:R0:W-:Y:S01]  /*44fa0*/  UTCQMMA gdesc[UR52], gdesc[UR56], tmem[UR63], tmem[UR40], idesc[UR41], UPT ;  /* 0x00ff2838340075ea */ /* 0x0001e2000b80033f */
[----:B------:R0:W-:Y:S01]  /*44fb0*/  UTCQMMA gdesc[UR54], gdesc[UR58], tmem[UR64], tmem[UR46], idesc[UR47], UPT ;  /* 0x00ff2e3a360075ea */ /* 0x0001e2000b800340 */
[----:B------:R0:W-:Y:S01]  /*44fc0*/  UTCBAR [UR61], URZ ;  /* 0x000000ff3d0073e9 */ /* 0x0001e200080000ff */
[----:B------:R-:W-:Y:S01]  /*44fd0*/  NOP ;  /* 0x0000000000007918 */ /* 0x000fe20000000000 */
.L_x_6:
[----:B0-----:R-:W-:Y:S01]  /*44fe0*/  UMOV UR6, URZ ;  /* 0x000000ff00067c82 */ /* 0x001fe20008000000 */
[----:B------:R-:W-:Y:S05]  /*44ff0*/  @!P3 BRA `(.L_x_7) ;  /* 0x0000026400a8b947 */ /* 0x000fea0003800000 */
[----:B------:R-:W-:Y:S01]  /*45000*/  SHF.R.S32.HI R10, RZ, 0x1f, R76 ;  /* 0x0000001fff0a7819 */ /* 0x000fe2000001144c */
[----:B------:R-:W-:Y:S02]  /*45010*/  UIADD3 UR4, UPT, UPT, UR10, 0x22000, URZ ;  /* 0x000220000a047890 */ /* 0x000fe4000fffe0ff */
[----:B------:R-:W-:Y:S01]  /*45020*/  UIADD3 UR5, UPT, UPT, UR10, 0x10000, URZ ;  /* 0x000100000a057890 */ /* 0x000fe2000fffe0ff */
[----:B------:R-:W-:Y:S01]  /*45030*/  LEA.HI R10, R10, R76, RZ, 0x7 ;  /* 0x0000004c0a0a7211 */ /* 0x000fe200078f38ff */
[----:B------:R-:W-:Y:S02]  /*45040*/  USHF.L.U32 UR28, UR8, 0x7, URZ ;  /* 0x00000007081c7899 */ /* 0x000fe400080006ff */
[----:B------:R-:W-:Y:S01]  /*45050*/  USHF.R.U32.HI UR8, URZ, 0x4, UR4 ;  /* 0x00000004ff087899 */ /* 0x000fe20008011604 */
[----:B------:R-:W-:Y:S01]  /*45060*/  SHF.R.S32.HI R10, RZ, 0x7, R10 ;  /* 0x00000007ff0a7819 */ /* 0x000fe2000001140a */
[----:B------:R-:W-:Y:S02]  /*45070*/  USHF.R.U32.HI UR18, URZ, 0x4, UR5 ;  /* 0x00000004ff127899 */ /* 0x000fe40008011605 */
[----:B------:R-:W-:Y:S01]  /*45080*/  USGXT.U32 UR8, UR8, 0xe ;  /* 0x0000000e0808789a */ /* 0x000fe20008000000 */
[----:B------:R-:W-:Y:S01]  /*45090*/  VIMNMX R10, PT, PT, R10, 0x2, !PT ;  /* 0x000000020a0a7848 */ /* 0x000fe20007fe0100 */
[----:B------:R-:W-:-:S02]  /*450a0*/  USGXT.U32 UR18, UR18, 0xe ;  /* 0x0000000e1212789a */ /* 0x000fc40008000000 */
[----:B------:R-:W-:Y:S02]  /*450b0*/  UIADD3 UR30, UP1, UPT, UR8, 0x80, URZ ;  /* 0x00000080081e7890 */ /* 0x000fe4000ff3e0ff */
[----:B------:R-:W-:Y:S01]  /*450c0*/  VIADD R11, R10, 0xfffffffe ;  /* 0xfffffffe0a0b7836 */ /* 0x000fe20000000000 */
[----:B------:R-:W-:Y:S01]  /*450d0*/  UIADD3 UR32, UP2, UPT, UR18, 0x2, URZ ;  /* 0x0000000212207890 */ /* 0x000fe2000ff5e0ff */
[----:B------:R-:W-:Y:S01]  /*450e0*/  IMAD.MOV.U32 R10, RZ, RZ, RZ ;  /* 0x000000ffff0a7224 */ /* 0x000fe200078e00ff */
[----:B------:R-:W-:Y:S01]  /*450f0*/  UMOV UR4, URZ ;  /* 0x000000ff00047c82 */ /* 0x000fe20008000000 */
[----:B------:R-:W-:Y:S01]  /*45100*/  UMOV UR5, URZ ;  /* 0x000000ff00057c82 */ /* 0x000fe20008000000 */
[----:B------:R0:W-:Y:S01]  /*45110*/  STL [R1+0x169c], R11 ;  /* 0x00169c0b01007387 */ /* 0x0001e20000100800 */
[----:B------:R-:W-:Y:S02]  /*45120*/  USHF.L.U32 UR29, UR9, 0x7, URZ ;  /* 0x00000007091d7899 */ /* 0x000fe400080006ff */
[----:B------:R-:W-:-:S02]  /*45130*/  UIADD3.X UR31, UPT, UPT, UR4, -0x7fffbfe0, URZ, UP1, !UPT ;  /* 0x80004020041f7890 */ /* 0x000fc40008ffe4ff */
[----:B------:R-:W-:Y:S01]  /*45140*/  UIADD3.X UR33, UPT, UPT, UR5, 0x40004040, URZ, UP2, !UPT ;  /* 0x4000404005217890 */ /* 0x000fe200097fe4ff */
[----:B------:R-:W1:Y:S01]  /*45150*/  LDCU UR67, c[0x0][0x3a0] ;  /* 0x00007400ff4377ac */ /* 0x000e620008000800 */
[----:B------:R-:W-:Y:S02]  /*45160*/  USHF.R.S32.HI UR66, URZ, 0x1f, UR28 ;  /* 0x0000001fff427899 */ /* 0x000fe4000801141c */
[----:B------:R-:W-:Y:S02]  /*45170*/  USHF.R.S32.HI UR68, URZ, 0x1f, UR29 ;  /* 0x0000001fff447899 */ /* 0x000fe4000801141d */
[----:B------:R-:W-:Y:S02]  /*45180*/  UIADD3.64 UR34, UPT, UPT, UR30, 0x80, URZ ;  /* 0x000000801e227897 */ /* 0x000fe4000fffe0ff */
[----:B------:R-:W-:Y:S02]  /*45190*/  UIADD3.64 UR36, UPT, UPT, UR32, 0x2, URZ ;  /* 0x0000000220247897 */ /* 0x000fe4000fffe0ff */
[----:B------:R-:W-:-:S02]  /*451a0*/  UIADD3.64 UR38, UPT, UPT, UR30, 0x100, URZ ;  /* 0x000001001e267897 */ /* 0x000fc4000fffe0ff */
[----:B------:R-:W-:Y:S02]  /*451b0*/  UIADD3.64 UR40, UPT, UPT, UR32, 0x4, URZ ;  /* 0x0000000420287897 */ /* 0x000fe4000fffe0ff */
[----:B------:R-:W-:Y:S02]  /*451c0*/  UIADD3.64 UR42, UPT, UPT, UR32, 0x7fe, URZ ;  /* 0x000007fe202a7897 */ /* 0x000fe4000fffe0ff */
[----:B------:R-:W-:Y:S02]  /*451d0*/  UIADD3.64 UR44, UPT, UPT, UR32, 0x800, URZ ;  /* 0x00000800202c7897 */ /* 0x000fe4000fffe0ff */
[----:B------:R-:W-:Y:S02]  /*451e0*/  UIADD3.64 UR46, UPT, UPT, UR32, 0x802, URZ ;  /* 0x00000802202e7897 */ /* 0x000fe4000fffe0ff */
[----:B------:R-:W-:Y:S01]  /*451f0*/  UIADD3.64 UR48, UPT, UPT, UR32, 0x804, URZ ;  /* 0x0000080420307897 */ /* 0x000fe2000fffe0ff */
[----:B------:R-:W-:Y:S01]  /*45200*/  UMOV UR65, 0x1 ;  /* 0x0000000100417882 */ /* 0x000fe20000000000 */
[----:B------:R-:W-:Y:S01]  /*45210*/  UMOV UR7, URZ ;  /* 0x000000ff00077c82 */ /* 0x000fe20008000000 */
[----:B01----:R-:W-:-:S09]  /*45220*/  UMOV UR9, 0x80004020 ;  /* 0x8000402000097882 */ /* 0x003fd20000000000 */
.L_x_10:
[----:B------:R-:W2:Y:S04]  /*45230*/  LDL.LU R13, [R1+0x11b8] ;  /* 0x0011b800010d7983 */ /* 0x000ea80000300800 */
[----:B------:R-:W3:Y:S04]  /*45240*/  LDL.LU R19, [R1+0x5f8] ;  /* 0x0005f80001137983 */ /* 0x000ee80000300800 */
[----:B------:R-:W4:Y:S04]  /*45250*/  LDL.LU R18, [R1+0x608] ;  /* 0x0006080001127983 */ /* 0x000f280000300800 */
[----:B-----5:R-:W5:Y:S04]  /*45260*/  LDL.LU R11, [R1+0x11b0] ;  /* 0x0011b000010b7983 */ /* 0x020f680000300800 */
[----:B------:R-:W4:Y:S04]  /*45270*/  LDL.LU R17, [R1+0x11a8] ;  /* 0x0011a80001117983 */ /* 0x000f280000300800 */
[----:B------:R-:W4:Y:S04]  /*45280*/  LDL.LU R16, [R1+0x11b4] ;  /* 0x0011b40001107983 */ /* 0x000f280000300800 */
[----:B------:R-:W4:Y:S04]  /*45290*/  LDL.LU R15, [R1+0x11a0] ;  /* 0x0011a000010f7983 */ /* 0x000f280000300800 */
[----:B------:R-:W4:Y:S01]  /*452a0*/  LDL.LU R14, [R1+0x5f4] ;  /* 0x0005f400010e7983 */ /* 0x000f220000300800 */
[----:B------:R-:W-:Y:S01]  /*452b0*/  IMAD.U32 R10, R10, -0x80000000, RZ ;  /* 0x800000000a0a7824 */ /* 0x000fe200078e00ff */
[----:B------:R-:W-:Y:S01]  /*452c0*/  UIADD3 UR64, UPT, UPT, UR7, 0x1, URZ ;  /* 0x0000000107407890 */ /* 0x000fe2000fffe0ff */
[----:B--2---:R-:W-:-:S02]  /*452d0*/  IADD3 R13, P2, PT, R13, UR29, RZ ;  /* 0x0000001d0d0d7c10 */ /* 0x004fc4000ff5e0ff */
[----:B---3--:R-:W-:-:S03]  /*452e0*/  IADD3 R19, P3, PT, R19, UR29, RZ ;  /* 0x0000001d13137c10 */ /* 0x008fc6000ff7e0ff */
[----:B------:R0:W-:Y:S01]  /*452f0*/  STL [R1+0x11b8], R13 ;  /* 0x0011b80d01007387 */ /* 0x0001e20000100800 */
[----:B-----5:R-:W-:-:S03]  /*45300*/  IADD3 R11, P5, PT, R11, UR29, RZ ;  /* 0x0000001d0b0b7c10 */ /* 0x020fc6000ffbe0ff */
[----:B0-----:R-:W2:Y:S01]  /*45310*/  LDL.LU R13, [R1+0x15b8] ;  /* 0x0015b800010d7983 */ /* 0x001ea20000300800 */
[----:B----4-:R-:W-:-:S03]  /*45320*/  IADD3 R18, P4, PT, R18, UR29, RZ ;  /* 0x0000001d12127c10 */ /* 0x010fc6000ff9e0ff */
[----:B------:R0:W-:Y:S04]  /*45330*/  STL [R1+0x11b0], R11 ;  /* 0x0011b00b01007387 */ /* 0x0001e80000100800 */
[----:B------:R-:W-:Y:S04]  /*45340*/  STL [R1+0x5f8], R19 ;  /* 0x0005f81301007387 */ /* 0x000fe80000100800 */
[----:B0-----:R-:W3:Y:S01]  /*45350*/  LDL.LU R11, [R1+0x604] ;  /* 0x00060400010b7983 */ /* 0x001ee20000300800 */
[----:B------:R-:W-:-:S03]  /*45360*/  IADD3 R17, P6, PT, R17, UR29, RZ ;  /* 0x0000001d11117c10 */ /* 0x000fc6000ffde0ff */
[----:B------:R-:W-:Y:S01]  /*45370*/  STL [R1+0x608], R18 ;  /* 0x0006081201007387 */ /* 0x000fe20000100800 */
[----:B------:R-:W-:-:S03]  /*45380*/  IADD3.X R16, PT, PT, R16, UR68, RZ, P2, !PT ;  /* 0x0000004410107c10 */ /* 0x000fc600097fe4ff */
[----:B------:R-:W4:Y:S04]  /*45390*/  LDL.LU R37, [R1+0x15b0] ;  /* 0x0015b00001257983 */ /* 0x000f280000300800 */
[----:B------:R0:W-:Y:S04]  /*453a0*/  STL [R1+0x11a8], R17 ;  /* 0x0011a81101007387 */ /* 0x0001e80000100800 */
[----:B0-----:R-:W5:Y:S04]  /*453b0*/  LDL.LU R17, [R1+0x11ac] ;  /* 0x0011ac0001117983 */ /* 0x001f680000300800 */
[----:B------:R-:W5:Y:S04]  /*453c0*/  LDL.LU R36, [R1+0x600] ;  /* 0x0006000001247983 */ /* 0x000f680000300800 */
[----:B------:R-:W5:Y:S04]  /*453d0*/  LDL.LU R35, [R1+0x11a4] ;  /* 0x0011a40001237983 */ /* 0x000f680000300800 */
[----:B------:R-:W5:Y:S04]  /*453e0*/  LDL.LU R34, [R1+0x5f0] ;  /* 0x0005f00001227983 */ /* 0x000f680000300800 */
[----:B------:R0:W-:Y:S04]  /*453f0*/  STL [R1+0x11b4], R16 ;  /* 0x0011b41001007387 */ /* 0x0001e80000100800 */
        /* <DEDUP_REMOVED lines=9> */
[----:B------:R-:W-:-:S03]  /*45490*/  IADD3 R15, P2, PT, R15, UR29, RZ ;  /* 0x0000001d0f0f7c10 */ /* 0x000fc6000ff5e0ff */
[----:B------:R-:W5:Y:S04]  /*454a0*/  LDL.LU R24, [R1+0x15a8] ;  /* 0x0015a80001187983 */ /* 0x000f680000300800 */
[----:B------:R-:W5:Y:S04]  /*454b0*/  LDL.LU R23, [R1+0x1194] ;  /* 0x0011940001177983 */ /* 0x000f680000300800 */
[----:B------:R-:W5:Y:S04]  /*454c0*/  LDL.LU R22, [R1+0x15a0] ;  /* 0x0015a00001167983 */ /* 0x000f680000300800 */
[----:B0-----:R-:W5:Y:S01]  /*454d0*/  LDL.LU R16, [R1+0x118c] ;  /* 0x00118c0001107983 */ /* 0x001f620000300800 */
[----:B------:R-:W-:-:S03]  /*454e0*/  IADD3.X R14, PT, PT, R14, UR68, RZ, P3, !PT ;  /* 0x000000440e0e7c10 */ /* 0x000fc60009ffe4ff */
[----:B------:R0:W-:Y:S04]  /*454f0*/  STL [R1+0x11a0], R15 ;  /* 0x0011a00f01007387 */ /* 0x0001e80000100800 */
[----:B0-----:R-:W5:Y:S04]  /*45500*/  LDL.LU R15, [R1+0x1178] ;  /* 0x00117800010f7983 */ /* 0x001f680000300800 */
[----:B------:R-:W5:Y:S04]  /*45510*/  LDL.LU R21, [R1+0x1184] ;  /* 0x0011840001157983 */ /* 0x000f680000300800 */
[----:B------:R-:W5:Y:S04]  /*45520*/  LDL.LU R20, [R1+0x1170] ;  /* 0x0011700001147983 */ /* 0x000f680000300800 */
[----:B------:R0:W-:Y:S04]  /*45530*/  STL [R1+0x5f4], R14 ;  /* 0x0005f40e01007387 */ /* 0x0001e80000100800 */
[----:B0-----:R-:W5:Y:S04]  /*45540*/  LDL.LU R14, [R1+0x117c] ;  /* 0x00117c00010e7983 */ /* 0x001f680000300800 */
[----:B------:R-:W5:Y:S04]  /*45550*/  LDL.LU R19, [R1+0x1168] ;  /* 0x0011680001137983 */ /* 0x000f680000300800 */
[----:B------:R-:W5:Y:S01]  /*45560*/  LDL.LU R18, [R1+0x15a4] ;  /* 0x0015a40001127983 */ /* 0x000f620000300800 */
[----:B--2---:R-:W-:-:S05]  /*45570*/  IADD3 R13, P3, PT, R13, UR29, RZ ;  /* 0x0000001d0d0d7c10 */ /* 0x004fca000ff7e0ff */
[----:B------:R0:W-:Y:S01]  /*45580*/  STL [R1+0x15b8], R13 ;  /* 0x0015b80d01007387 */ /* 0x0001e20000100800 */
[----:B---3--:R-:W-:-:S03]  /*45590*/  IADD3.X R11, PT, PT, R11, UR68, RZ, P4, !PT ;  /* 0x000000440b0b7c10 */ /* 0x008fc6000a7fe4ff */
[----:B0-----:R-:W2:Y:S04]  /*455a0*/  LDL.LU R13, [R1+0x1160] ;  /* 0x00116000010d7983 */ /* 0x001ea80000300800 */
[----:B------:R0:W-:Y:S04]  /*455b0*/  STL [R1+0x604], R11 ;  /* 0x0006040b01007387 */ /* 0x0001e80000100800 */
[----:B0-----:R-:W3:Y:S01]  /*455c0*/  LDL.LU R11, [R1+0x159c] ;  /* 0x00159c00010b7983 */ /* 0x001ee20000300800 */
[----:B----4-:R-:W-:Y:S02]  /*455d0*/  IADD3 R37, P4, PT, R37, UR29, RZ ;  /* 0x0000001d25257c10 */ /* 0x010fe4000ff9e0ff */
[----:B-----5:R-:W-:-:S02]  /*455e0*/  IADD3.X R17, PT, PT, R17, UR68, RZ, P5, !PT ;  /* 0x0000004411117c10 */ /* 0x020fc4000affe4ff */
[----:B------:R-:W-:-:S03]  /*455f0*/  IADD3 R36, P5, PT, R36, UR29, RZ ;  /* 0x0000001d24247c10 */ /* 0x000fc6000ffbe0ff */
[----:B------:R0:W-:Y:S01]  /*45600*/  STL [R1+0x11ac], R17 ;  /* 0x0011ac1101007387 */ /* 0x0001e20000100800 */
[----:B------:R-:W-:Y:S02]  /*45610*/  IADD3.X R35, PT, PT, R35, UR68, RZ, P6, !PT ;  /* 0x0000004423237c10 */ /* 0x000fe4000b7fe4ff */
[----:B------:R-:W-:Y:S01]  /*45620*/  IADD3 R34, P6, PT, R34, UR29, RZ ;  /* 0x0000001d22227c10 */ /* 0x000fe2000ffde0ff */
[----:B0-----:R-:W4:Y:S04]  /*45630*/  LDL.LU R17, [R1+0x1158] ;  /* 0x0011580001117983 */ /* 0x001f280000300800 */
[----:B------:R-:W-:Y:S01]  /*45640*/  STL [R1+0x15b0], R37 ;  /* 0x0015b02501007387 */ /* 0x000fe20000100800 */
[----:B------:R-:W-:-:S03]  /*45650*/  IADD3.X R33, PT, PT, R33, UR68, RZ, P2, !PT ;  /* 0x0000004421217c10 */ /* 0x000fc600097fe4ff */
[----:B------:R-:W-:Y:S01]  /*45660*/  STL [R1+0x600], R36 ;  /* 0x0006002401007387 */ /* 0x000fe20000100800 */
[----:B------:R-:W-:-:S03]  /*45670*/  IADD3 R32, P2, PT, R32, UR29, RZ ;  /* 0x0000001d20207c10 */ /* 0x000fc6000ff5e0ff */
        /* <DEDUP_REMOVED lines=19> */
[----:B------:R-:W-:-:S03]  /*457b0*/  IADD3.X R16, PT, PT, R16, UR68, RZ, P3, !PT ;  /* 0x0000004410107c10 */ /* 0x000fc60009ffe4ff */
[----:B------:R-:W-:Y:S01]  /*457c0*/  STL [R1+0x5ec], R25 ;  /* 0x0005ec1901007387 */ /* 0x000fe20000100800 */
[----:B------:R-:W-:-:S03]  /*457d0*/  IADD3 R22, P2, PT, R22, UR29, RZ ;  /* 0x0000001d16167c10 */ /* 0x000fc6000ff5e0ff */
[----:B------:R-:W-:Y:S04]  /*457e0*/  STL [R1+0x15a8], R24 ;  /* 0x0015a81801007387 */ /* 0x000fe80000100800 */
[----:B------:R0:W-:Y:S04]  /*457f0*/  STL [R1+0x118c], R16 ;  /* 0x00118c1001007387 */ /* 0x0001e80000100800 */
[----:B------:R-:W-:Y:S01]  /*45800*/  STL [R1+0x1194], R23 ;  /* 0x0011941701007387 */ /* 0x000fe20000100800 */
[----:B------:R-:W-:-:S03]  /*45810*/  IADD3 R15, P3, PT, R15, UR29, RZ ;  /* 0x0000001d0f0f7c10 */ /* 0x000fc6000ff7e0ff */
[----:B0-----:R-:W5:Y:S01]  /*45820*/  LDL.LU R16, [R1+0x1174] ;  /* 0x0011740001107983 */ /* 0x001f620000300800 */
[----:B------:R-:W-:-:S03]  /*45830*/  IADD3.X R21, PT, PT, R21, UR68, RZ, P4, !PT ;  /* 0x0000004415157c10 */ /* 0x000fc6000a7fe4ff */
[----:B------:R-:W-:Y:S04]  /*45840*/  STL [R1+0x15a0], R22 ;  /* 0x0015a01601007387 */ /* 0x000fe80000100800 */
[----:B------:R0:W-:Y:S01]  /*45850*/  STL [R1+0x1178], R15 ;  /* 0x0011780f01007387 */ /* 0x0001e20000100800 */
[----:B------:R-:W-:Y:S02]  /*45860*/  IADD3 R20, P4, PT, R20, UR29, RZ ;  /* 0x0000001d14147c10 */ /* 0x000fe4000ff9e0ff */
[----:B------:R-:W-:Y:S01]  /*45870*/  IADD3.X R14, PT, PT, R14, UR68, RZ, P5, !PT ;  /* 0x000000440e0e7c10 */ /* 0x000fe2000affe4ff */
[----:B0-----:R-:W5:Y:S04]  /*45880*/  LDL.LU R15, [R1+0x1150] ;  /* 0x00115000010f7983 */ /* 0x001f680000300800 */
[----:B------:R0:W-:Y:S01]  /*45890*/  STL [R1+0x117c], R14 ;  /* 0x00117c0e01007387 */ /* 0x0001e20000100800 */
[----:B------:R-:W-:-:S02]  /*458a0*/  IADD3 R19, P5, PT, R19, UR29, RZ ;  /* 0x0000001d13137c10 */ /* 0x000fc4000ffbe0ff */
[----:B------:R-:W-:Y:S01]  /*458b0*/  IADD3.X R18, PT, PT, R18, UR68, RZ, P6, !PT ;  /* 0x0000004412127c10 */ /* 0x000fe2000b7fe4ff */
[----:B------:R-:W-:Y:S04]  /*458c0*/  STL [R1+0x1184], R21 ;  /* 0x0011841501007387 */ /* 0x000fe80000100800 */
[----:B0-----:R-:W5:Y:S04]  /*458d0*/  LDL.LU R14, [R1+0x116c] ;  /* 0x00116c00010e7983 */ /* 0x001f680000300800 */
[----:B------:R-:W-:Y:S01]  /*458e0*/  STL [R1+0x1170], R20 ;  /* 0x0011701401007387 */ /* 0x000fe20000100800 */
[----:B--2---:R-:W-:-:S05]  /*458f0*/  IADD3 R13, P6, PT, R13, UR29, RZ ;  /* 0x0000001d0d0d7c10 */ /* 0x004fca000ffde0ff */
[----:B------:R0:W-:Y:S04]  /*45900*/  STL [R1+0x1160], R13 ;  /* 0x0011600d01007387 */ /* 0x0001e80000100800 */
[----:B------:R-:W-:Y:S01]  /*45910*/  STL [R1+0x1168], R19 ;  /* 0x0011681301007387 */ /* 0x000fe20000100800 */
[----:B---3--:R-:W-:-:S03]  /*45920*/  IADD3.X R11, PT, PT, R11, UR68, RZ, P2, !PT ;  /* 0x000000440b0b7c10 */ /* 0x008fc600097fe4ff */
[----:B0-----:R-:W2:Y:S04]  /*45930*/  LDL.LU R13, [R1+0x1598] ;  /* 0x00159800010d7983 */ /* 0x001ea80000300800 */
[----:B------:R-:W-:Y:S04]  /*45940*/  STL [R1+0x15a4], R18 ;  /* 0x0015a41201007387 */ /* 0x000fe80000100800 */
[----:B------:R-:W3:Y:S04]  /*45950*/  LDL.LU R37, [R1+0x1164] ;  /* 0x0011640001257983 */ /* 0x000ee80000300800 */
[----:B------:R0:W-:Y:S04]  /*45960*/  STL [R1+0x159c], R11 ;  /* 0x00159c0b01007387 */ /* 0x0001e80000100800 */
[----:B0-----:R-:W3:Y:S01]  /*45970*/  LDL.LU R11, [R1+0x1590] ;  /* 0x00159000010b7983 */ /* 0x001ee20000300800 */
[----:B----4-:R-:W-:-:S03]  /*45980*/  IADD3 R17, P2, PT, R17, UR29, RZ ;  /* 0x0000001d11117c10 */ /* 0x010fc6000ff5e0ff */
[----:B------:R-:W4:Y:S04]  /*45990*/  LDL.LU R36, [R1+0x115c] ;  /* 0x00115c0001247983 */ /* 0x000f280000300800 */
[----:B------:R-:W4:Y:S04]  /*459a0*/  LDL.LU R35, [R1+0x1148] ;  /* 0x0011480001237983 */ /* 0x000f280000300800 */
[----:B------:R-:W4:Y:S04]  /*459b0*/  LDL.LU R34, [R1+0x1154] ;  /* 0x0011540001227983 */ /* 0x000f280000300800 */
[----:B------:R0:W-:Y:S04]  /*459c0*/  STL [R1+0x1158], R17 ;  /* 0x0011581101007387 */ /* 0x0001e80000100800 */
        /* <DEDUP_REMOVED lines=12> */
[----:B0-----:R-:W4:Y:S01]  /*45a90*/  LDL.LU R17, [R1+0x1580] ;  /* 0x0015800001117983 */ /* 0x001f220000300800 */
[----:B-----5:R-:W-:-:S05]  /*45aa0*/  IADD3.X R16, PT, PT, R16, UR68, RZ, P3, !PT ;  /* 0x0000004410107c10 */ /* 0x020fca0009ffe4ff */
[----:B------:R0:W-:Y:S04]  /*45ab0*/  STL [R1+0x1174], R16 ;  /* 0x0011741001007387 */ /* 0x0001e80000100800 */
[----:B0-----:R-:W5:Y:S01]  /*45ac0*/  LDL.LU R16, [R1+0x112c] ;  /* 0x00112c0001107983 */ /* 0x001f620000300800 */
[----:B------:R-:W-:-:S03]  /*45ad0*/  IADD3 R15, P3, PT, R15, UR29, RZ ;  /* 0x0000001d0f0f7c10 */ /* 0x000fc6000ff7e0ff */
[----:B------:R-:W5:Y:S04]  /*45ae0*/  LDL.LU R21, [R1+0x1118] ;  /* 0x0011180001157983 */ /* 0x000f680000300800 */
[----:B------:R-:W5:Y:S04]  /*45af0*/  LDL.LU R20, [R1+0x1124] ;  /* 0x0011240001147983 */ /* 0x000f680000300800 */
[----:B------:R0:W-:Y:S01]  /*45b00*/  STL [R1+0x1150], R15 ;  /* 0x0011500f01007387 */ /* 0x0001e20000100800 */
[----:B------:R-:W-:-:S03]  /*45b10*/  IADD3.X R14, PT, PT, R14, UR68, RZ, P4, !PT ;  /* 0x000000440e0e7c10 */ /* 0x000fc6000a7fe4ff */
[----:B0-----:R-:W5:Y:S04]  /*45b20*/  LDL.LU R15, [R1+0x1110] ;  /* 0x00111000010f7983 */ /* 0x001f680000300800 */
[----:B------:R-:W5:Y:S04]  /*45b30*/  LDL.LU R19, [R1+0x111c] ;  /* 0x00111c0001137983 */ /* 0x000f680000300800 */
[----:B------:R-:W5:Y:S04]  /*45b40*/  LDL.LU R18, [R1+0x1108] ;  /* 0x0011080001127983 */ /* 0x000f680000300800 */
[----:B------:R0:W-:Y:S04]  /*45b50*/  STL [R1+0x116c], R14 ;  /* 0x00116c0e01007387 */ /* 0x0001e80000100800 */
[----:B0-----:R-:W5:Y:S01]  /*45b60*/  LDL.LU R14, [R1+0x1584] ;  /* 0x00158400010e7983 */ /* 0x001f620000300800 */
[----:B--2---:R-:W-:-:S05]  /*45b70*/  IADD3 R13, P4, PT, R13, UR29, RZ ;  /* 0x0000001d0d0d7c10 */ /* 0x004fca000ff9e0ff */
[----:B------:R0:W-:Y:S01]  /*45b80*/  STL [R1+0x1598], R13 ;  /* 0x0015980d01007387 */ /* 0x0001e20000100800 */
[----:B---3--:R-:W-:-:S03]  /*45b90*/  IADD3.X R37, PT, PT, R37, UR68, RZ, P5, !PT ;  /* 0x0000004425257c10 */ /* 0x008fc6000affe4ff */
[----:B0-----:R-:W2:Y:S01]  /*45ba0*/  LDL.LU R13, [R1+0x1100] ;  /* 0x00110000010d7983 */ /* 0x001ea20000300800 */
[----:B------:R-:W-:-:S05]  /*45bb0*/  IADD3 R11, P5, PT, R11, UR29, RZ ;  /* 0x0000001d0b0b7c10 */ /* 0x000fca000ffbe0ff */
[----:B------:R0:W-:Y:S04]  /*45bc0*/  STL [R1+0x1590], R11 ;  /* 0x0015900b01007387 */ /* 0x0001e80000100800 */
[----:B0-----:R-:W3:Y:S01]  /*45bd0*/  LDL.LU R11, [R1+0x157c] ;  /* 0x00157c00010b7983 */ /* 0x001ee20000300800 */
[----:B----4-:R-:W-:Y:S02]  /*45be0*/  IADD3.X R36, PT, PT, R36, UR68, RZ, P6, !PT ;  /* 0x0000004424247c10 */ /* 0x010fe4000b7fe4ff */
[----:B------:R-:W-:Y:S02]  /*45bf0*/  IADD3 R35, P6, PT, R35, UR29, RZ ;  /* 0x0000001d23237c10 */ /* 0x000fe4000ffde0ff */
[----:B------:R-:W-:Y:S01]  /*45c00*/  IADD3.X R34, PT, PT, R34, UR68, RZ, P2, !PT ;  /* 0x0000004422227c10 */ /* 0x000fe200097fe4ff */
[----:B------:R-:W-:Y:S01]  /*45c10*/  STL [R1+0x1164], R37 ;  /* 0x0011642501007387 */ /* 0x000fe20000100800 */
[----:B------:R-:W-:-:S02]  /*45c20*/  IADD3 R33, P2, PT, R33, UR29, RZ ;  /* 0x0000001d21217c10 */ /* 0x000fc4000ff5e0ff */
[----:B------:R-:W-:Y:S01]  /*45c30*/  IADD3.X R32, PT, PT, R32, UR68, RZ, P3, !PT ;  /* 0x0000004420207c10 */ /* 0x000fe20009ffe4ff */
        /* <DEDUP_REMOVED lines=22> */
[----:B------:R-:W-:Y:S04]  /*45da0*/  STL [R1+0x1120], R25 ;  /* 0x0011201901007387 */ /* 0x000fe80000100800 */
[----:B------:R-:W-:Y:S04]  /*45db0*/  STL [R1+0x113c], R24 ;  /* 0x00113c1801007387 */ /* 0x000fe80000100800 */
[----:B------:R0:W-:Y:S04]  /*45dc0*/  STL [R1+0x1580], R17 ;  /* 0x0015801101007387 */ /* 0x0001e80000100800 */
[----:B------:R-:W-:Y:S01]  /*45dd0*/  STL [R1+0x1588], R23 ;  /* 0x0015881701007387 */ /* 0x000fe20000100800 */
[----:B-----5:R-:W-:-:S03]  /*45de0*/  IADD3.X R16, PT, PT, R16, UR68, RZ, P4, !PT ;  /* 0x0000004410107c10 */ /* 0x020fc6000a7fe4ff */
[----:B0-----:R-:W4:Y:S04]  /*45df0*/  LDL.LU R17, [R1+0x10f8] ;  /* 0x0010f80001117983 */ /* 0x001f280000300800 */
[----:B------:R-:W-:Y:S01]  /*45e00*/  STL [R1+0x1134], R22 ;  /* 0x0011341601007387 */ /* 0x000fe20000100800 */
[----:B------:R-:W-:Y:S02]  /*45e10*/  IADD3 R21, P4, PT, R21, UR29, RZ ;  /* 0x0000001d15157c10 */ /* 0x000fe4000ff9e0ff */
[----:B------:R-:W-:Y:S01]  /*45e20*/  IADD3.X R20, PT, PT, R20, UR68, RZ, P5, !PT ;  /* 0x0000004414147c10 */ /* 0x000fe2000affe4ff */
[----:B------:R0:W-:Y:S04]  /*45e30*/  STL [R1+0x112c], R16 ;  /* 0x00112c1001007387 */ /* 0x0001e80000100800 */
[----:B0-----:R-:W5:Y:S01]  /*45e40*/  LDL.LU R16, [R1+0x1114] ;  /* 0x0011140001107983 */ /* 0x001f620000300800 */
[----:B------:R-:W-:-:S05]  /*45e50*/  IADD3 R15, P5, PT, R15, UR29, RZ ;  /* 0x0000001d0f0f7c10 */ /* 0x000fca000ffbe0ff */
[----:B------:R0:W-:Y:S01]  /*45e60*/  STL [R1+0x1110], R15 ;  /* 0x0011100f01007387 */ /* 0x0001e20000100800 */
[----:B------:R-:W-:-:S03]  /*45e70*/  IADD3.X R19, PT, PT, R19, UR68, RZ, P6, !PT ;  /* 0x0000004413137c10 */ /* 0x000fc6000b7fe4ff */
[----:B------:R-:W-:Y:S01]  /*45e80*/  STL [R1+0x1118], R21 ;  /* 0x0011181501007387 */ /* 0x000fe20000100800 */
[----:B------:R-:W-:-:S03]  /*45e90*/  IADD3 R18, P6, PT, R18, UR29, RZ ;  /* 0x0000001d12127c10 */ /* 0x000fc6000ffde0ff */
[----:B0-----:R-:W5:Y:S01]  /*45ea0*/  LDL.LU R15, [R1+0x10f0] ;  /* 0x0010f000010f7983 */ /* 0x001f620000300800 */
[----:B------:R-:W-:-:S03]  /*45eb0*/  IADD3.X R14, PT, PT, R14, UR68, RZ, P2, !PT ;  /* 0x000000440e0e7c10 */ /* 0x000fc600097fe4ff */
[----:B------:R-:W-:Y:S04]  /*45ec0*/  STL [R1+0x1124], R20 ;  /* 0x0011241401007387 */ /* 0x000fe80000100800 */
[----:B------:R0:W-:Y:S04]  /*45ed0*/  STL [R1+0x1584], R14 ;  /* 0x0015840e01007387 */ /* 0x0001e80000100800 */
[----:B------:R-:W-:Y:S04]  /*45ee0*/  STL [R1+0x111c], R19 ;  /* 0x00111c1301007387 */ /* 0x000fe80000100800 */
[----:B0-----:R-:W5:Y:S04]  /*45ef0*/  LDL.LU R14, [R1+0x110c] ;  /* 0x00110c00010e7983 */ /* 0x001f680000300800 */
[----:B------:R-:W-:Y:S04]  /*45f00*/  STL [R1+0x1108], R18 ;  /* 0x0011081201007387 */ /* 0x000fe80000100800 */
[----:B------:R-:W5:Y:S01]  /*45f10*/  LDL.LU R37, [R1+0x1578] ;  /* 0x0015780001257983 */ /* 0x000f620000300800 */
[----:B--2---:R-:W-:-:S05]  /*45f20*/  IADD3 R13, P2, PT, R13, UR29, RZ ;  /* 0x0000001d0d0d7c10 */ /* 0x004fca000ff5e0ff */
[----:B------:R0:W-:Y:S04]  /*45f30*/  STL [R1+0x1100], R13 ;  /* 0x0011000d01007387 */ /* 0x0001e80000100800 */
[----:B0-----:R-:W2:Y:S04]  /*45f40*/  LDL.LU R13, [R1+0x1104] ;  /* 0x00110400010d7983 */ /* 0x001ea80000300800 */
[----:B------:R-:W2:Y:S01]  /*45f50*/  LDL.LU R36, [R1+0x1570] ;  /* 0x0015700001247983 */ /* 0x000ea20000300800 */
[----:B---3--:R-:W-:-:S03]  /*45f60*/  IADD3.X R11, PT, PT, R11, UR68, RZ, P3, !PT ;  /* 0x000000440b0b7c10 */ /* 0x008fc60009ffe4ff */
[----:B------:R-:W3:Y:S04]  /*45f70*/  LDL.LU R35, [R1+0x10fc] ;  /* 0x0010fc0001237983 */ /* 0x000ee80000300800 */
[----:B------:R-:W3:Y:S04]  /*45f80*/  LDL.LU R34, [R1+0x10e8] ;  /* 0x0010e80001227983 */ /* 0x000ee80000300800 */
[----:B------:R0:W-:Y:S04]  /*45f90*/  STL [R1+0x157c], R11 ;  /* 0x00157c0b01007387 */ /* 0x0001e80000100800 */
        /* <DEDUP_REMOVED lines=12> */
[----:B0-----:R-:W3:Y:S01]  /*46060*/  LDL.LU R11, [R1+0x10d4] ;  /* 0x0010d400010b7983 */ /* 0x001ee20000300800 */
[----:B----4-:R-:W-:-:S05]  /*46070*/  IADD3 R17, P3, PT, R17, UR29, RZ ;  /* 0x0000001d11117c10 */ /* 0x010fca000ff7e0ff */
[----:B------:R0:W-:Y:S04]  /*46080*/  STL [R1+0x10f8], R17 ;  /* 0x0010f81101007387 */ /* 0x0001e80000100800 */
[----:B0-----:R-:W4:Y:S01]  /*46090*/  LDL.LU R17, [R1+0x1560] ;  /* 0x0015600001117983 */ /* 0x001f220000300800 */
[----:B-----5:R-:W-:-:S03]  /*460a0*/  IADD3.X R16, PT, PT, R16, UR68, RZ, P4, !PT ;  /* 0x0000004410107c10 */ /* 0x020fc6000a7fe4ff */
[----:B------:R-:W5:Y:S04]  /*460b0*/  LDL.LU R21, [R1+0x10cc] ;  /* 0x0010cc0001157983 */ /* 0x000f680000300800 */
[----:B------:R-:W5:Y:S04]  /*460c0*/  LDL.LU R20, [R1+0x10b8] ;  /* 0x0010b80001147983 */ /* 0x000f680000300800 */
[----:B------:R0:W-:Y:S01]  /*460d0*/  STL [R1+0x1114], R16 ;  /* 0x0011141001007387 */ /* 0x0001e20000100800 */
[----:B------:R-:W-:-:S03]  /*460e0*/  IADD3 R15, P4, PT, R15, UR29, RZ ;  /* 0x0000001d0f0f7c10 */ /* 0x000fc6000ff9e0ff */
[----:B0-----:R-:W5:Y:S04]  /*460f0*/  LDL.LU R16, [R1+0x10c4] ;  /* 0x0010c40001107983 */ /* 0x001f680000300800 */
[----:B------:R-:W5:Y:S04]  /*46100*/  LDL.LU R19, [R1+0x10b0] ;  /* 0x0010b00001137983 */ /* 0x000f680000300800 */
[----:B------:R-:W5:Y:S04]  /*46110*/  LDL.LU R18, [R1+0x10bc] ;  /* 0x0010bc0001127983 */ /* 0x000f680000300800 */
[----:B------:R0:W-:Y:S01]  /*46120*/  STL [R1+0x10f0], R15 ;  /* 0x0010f00f01007387 */ /* 0x0001e20000100800 */
[----:B------:R-:W-:-:S03]  /*46130*/  IADD3.X R14, PT, PT, R14, UR68, RZ, P5, !PT ;  /* 0x000000440e0e7c10 */ /* 0x000fc6000affe4ff */
[----:B0-----:R-:W5:Y:S04]  /*46140*/  LDL.LU R15, [R1+0x10a8] ;  /* 0x0010a800010f7983 */ /* 0x001f680000300800 */
[----:B------:R0:W-:Y:S01]  /*46150*/  STL [R1+0x110c], R14 ;  /* 0x00110c0e01007387 */ /* 0x0001e20000100800 */
[----:B------:R-:W-:-:S03]  /*46160*/  IADD3 R37, P5, PT, R37, UR29, RZ ;  /* 0x0000001d25257c10 */ /* 0x000fc6000ffbe0ff */
[----:B0-----:R-:W5:Y:S01]  /*46170*/  LDL.LU R14, [R1+0x1564] ;  /* 0x00156400010e7983 */ /* 0x001f620000300800 */
[----:B--2---:R-:W-:Y:S02]  /*46180*/  IADD3.X R13, PT, PT, R13, UR68, RZ, P6, !PT ;  /* 0x000000440d0d7c10 */ /* 0x004fe4000b7fe4ff */
[----:B------:R-:W-:-:S03]  /*46190*/  IADD3 R36, P6, PT, R36, UR29, RZ ;  /* 0x0000001d24247c10 */ /* 0x000fc6000ffde0ff */
[----:B------:R0:W-:Y:S01]  /*461a0*/  STL [R1+0x1104], R13 ;  /* 0x0011040d01007387 */ /* 0x0001e20000100800 */
[----:B---3--:R-:W-:Y:S02]  /*461b0*/  IADD3.X R35, PT, PT, R35, UR68, RZ, P2, !PT ;  /* 0x0000004423237c10 */ /* 0x008fe400097fe4ff */
[----:B------:R-:W-:Y:S01]  /*461c0*/  IADD3 R34, P2, PT, R34, UR29, RZ ;  /* 0x0000001d22227c10 */ /* 0x000fe2000ff5e0ff */
[----:B0-----:R-:W2:Y:S04]  /*461d0*/  LDL.LU R13, [R1+0x10a0] ;  /* 0x0010a000010d7983 */ /* 0x001ea80000300800 */
        /* <DEDUP_REMOVED lines=24> */
[----:B------:R-:W-:Y:S04]  /*46360*/  STL [R1+0x10e4], R25 ;  /* 0x0010e41901007387 */ /* 0x000fe80000100800 */
[----:B------:R-:W-:Y:S04]  /*46370*/  STL [R1+0x10c0], R24 ;  /* 0x0010c01801007387 */ /* 0x000fe80000100800 */
[----:B------:R0:W-:Y:S04]  /*46380*/  STL [R1+0x10d4], R11 ;  /* 0x0010d40b01007387 */ /* 0x0001e80000100800 */
[----:B------:R-:W-:Y:S04]  /*46390*/  STL [R1+0x10dc], R23 ;  /* 0x0010dc1701007387 */ /* 0x000fe80000100800 */
[----:B0-----:R-:W3:Y:S01]  /*463a0*/  LDL.LU R11, [R1+0x155c] ;  /* 0x00155c00010b7983 */ /* 0x001ee20000300800 */
[----:B------:R-:W-:-:S02]  /*463b0*/  IADD3 R22, P3, PT, R22, UR29, RZ ;  /* 0x0000001d16167c10 */ /* 0x000fc4000ff7e0ff */
[----:B----4-:R-:W-:-:S03]  /*463c0*/  IADD3 R17, P4, PT, R17, UR29, RZ ;  /* 0x0000001d11117c10 */ /* 0x010fc6000ff9e0ff */
[----:B------:R-:W-:Y:S01]  /*463d0*/  STL [R1+0x1568], R22 ;  /* 0x0015681601007387 */ /* 0x000fe20000100800 */
[----:B-----5:R-:W-:-:S03]  /*463e0*/  IADD3.X R21, PT, PT, R21, UR68, RZ, P5, !PT ;  /* 0x0000004415157c10 */ /* 0x020fc6000affe4ff */
[----:B------:R0:W-:Y:S01]  /*463f0*/  STL [R1+0x1560], R17 ;  /* 0x0015601101007387 */ /* 0x0001e20000100800 */
[----:B------:R-:W-:-:S03]  /*46400*/  IADD3 R20, P5, PT, R20, UR29, RZ ;  /* 0x0000001d14147c10 */ /* 0x000fc6000ffbe0ff */
[----:B0-----:R-:W4:Y:S01]  /*46410*/  LDL.LU R17, [R1+0x1098] ;  /* 0x0010980001117983 */ /* 0x001f220000300800 */
[----:B------:R-:W-:-:S05]  /*46420*/  IADD3.X R16, PT, PT, R16, UR68, RZ, P6, !PT ;  /* 0x0000004410107c10 */ /* 0x000fca000b7fe4ff */
[----:B------:R0:W-:Y:S01]  /*46430*/  STL [R1+0x10c4], R16 ;  /* 0x0010c41001007387 */ /* 0x0001e20000100800 */
[----:B------:R-:W-:Y:S02]  /*46440*/  IADD3 R19, P6, PT, R19, UR29, RZ ;  /* 0x0000001d13137c10 */ /* 0x000fe4000ffde0ff */
[----:B------:R-:W-:Y:S01]  /*46450*/  IADD3.X R18, PT, PT, R18, UR68, RZ, P2, !PT ;  /* 0x0000004412127c10 */ /* 0x000fe200097fe4ff */
[----:B------:R-:W-:Y:S04]  /*46460*/  STL [R1+0x10cc], R21 ;  /* 0x0010cc1501007387 */ /* 0x000fe80000100800 */
[----:B0-----:R-:W5:Y:S01]  /*46470*/  LDL.LU R16, [R1+0x10b4] ;  /* 0x0010b40001107983 */ /* 0x001f620000300800 */
[----:B------:R-:W-:-:S03]  /*46480*/  IADD3 R15, P2, PT, R15, UR29, RZ ;  /* 0x0000001d0f0f7c10 */ /* 0x000fc6000ff5e0ff */
[----:B------:R-:W-:Y:S04]  /*46490*/  STL [R1+0x10b8], R20 ;  /* 0x0010b81401007387 */ /* 0x000fe80000100800 */
[----:B------:R0:W-:Y:S04]  /*464a0*/  STL [R1+0x10a8], R15 ;  /* 0x0010a80f01007387 */ /* 0x0001e80000100800 */
[----:B------:R-:W-:Y:S01]  /*464b0*/  STL [R1+0x10b0], R19 ;  /* 0x0010b01301007387 */ /* 0x000fe20000100800 */
[----:B------:R-:W-:-:S03]  /*464c0*/  IADD3.X R14, PT, PT, R14, UR68, RZ, P3, !PT ;  /* 0x000000440e0e7c10 */ /* 0x000fc60009ffe4ff */
[----:B0-----:R-:W5:Y:S04]  /*464d0*/  LDL.LU R15, [R1+0x1090] ;  /* 0x00109000010f7983 */ /* 0x001f680000300800 */
[----:B------:R-:W-:Y:S04]  /*464e0*/  STL [R1+0x10bc], R18 ;  /* 0x0010bc1201007387 */ /* 0x000fe80000100800 */
[----:B------:R-:W5:Y:S04]  /*464f0*/  LDL.LU R37, [R1+0x10ac] ;  /* 0x0010ac0001257983 */ /* 0x000f680000300800 */
[----:B------:R0:W-:Y:S04]  /*46500*/  STL [R1+0x1564], R14 ;  /* 0x0015640e01007387 */ /* 0x0001e80000100800 */
[----:B0-----:R-:W5:Y:S04]  /*46510*/  LDL.LU R14, [R1+0x1558] ;  /* 0x00155800010e7983 */ /* 0x001f680000300800 */
[----:B------:R-:W5:Y:S04]  /*46520*/  LDL.LU R36, [R1+0x10a4] ;  /* 0x0010a40001247983 */ /* 0x000f680000300800 */
[----:B------:R-:W5:Y:S04]  /*46530*/  LDL.LU R35, [R1+0x1550] ;  /* 0x0015500001237983 */ /* 0x000f680000300800 */
[----:B------:R-:W5:Y:S01]  /*46540*/  LDL.LU R34, [R1+0x109c] ;  /* 0x00109c0001227983 */ /* 0x000f620000300800 */
[----:B--2---:R-:W-:-:S05]  /*46550*/  IADD3 R13, P3, PT, R13, UR29, RZ ;  /* 0x0000001d0d0d7c10 */ /* 0x004fca000ff7e0ff */
[----:B------:R0:W-:Y:S04]  /*46560*/  STL [R1+0x10a0], R13 ;  /* 0x0010a00d01007387 */ /* 0x0001e80000100800 */
        /* <DEDUP_REMOVED lines=12> */
[----:B0-----:R-:W2:Y:S01]  /*46630*/  LDL.LU R13, [R1+0x1548] ;  /* 0x00154800010d7983 */ /* 0x001ea20000300800 */
[----:B---3--:R-:W-:-:S05]  /*46640*/  IADD3.X R11, PT, PT, R11, UR68, RZ, P4, !PT ;  /* 0x000000440b0b7c10 */ /* 0x008fca000a7fe4ff */
[----:B------:R0:W-:Y:S04]  /*46650*/  STL [R1+0x155c], R11 ;  /* 0x00155c0b01007387 */ /* 0x0001e80000100800 */
[----:B0-----:R-:W3:Y:S04]  /*46660*/  LDL.LU R11, [R1+0x1074] ;  /* 0x00107400010b7983 */ /* 0x001ee80000300800 */
[----:B------:R-:W3:Y:S01]  /*46670*/  LDL.LU R21, [R1+0x1540] ;  /* 0x0015400001157983 */ /* 0x000ee20000300800 */
[----:B----4-:R-:W-:-:S03]  /*46680*/  IADD3 R17, P4, PT, R17, UR29, RZ ;  /* 0x0000001d11117c10 */ /* 0x010fc6000ff9e0ff */
[----:B------:R-:W4:Y:S04]  /*46690*/  LDL.LU R20, [R1+0x106c] ;  /* 0x00106c0001147983 */ /* 0x000f280000300800 */
[----:B------:R0:W-:Y:S04]  /*466a0*/  STL [R1+0x1098], R17 ;  /* 0x0010981101007387 */ /* 0x0001e80000100800 */
[----:B0-----:R-:W4:Y:S04]  /*466b0*/  LDL.LU R17, [R1+0x1058] ;  /* 0x0010580001117983 */ /* 0x001f280000300800 */
[----:B------:R-:W4:Y:S01]  /*466c0*/  LDL.LU R19, [R1+0x1064] ;  /* 0x0010640001137983 */ /* 0x000f220000300800 */
[----:B-----5:R-:W-:-:S03]  /*466d0*/  IADD3.X R16, PT, PT, R16, UR68, RZ, P5, !PT ;  /* 0x0000004410107c10 */ /* 0x020fc6000affe4ff */
[----:B------:R-:W5:Y:S04]  /*466e0*/  LDL.LU R18, [R1+0x1050] ;  /* 0x0010500001127983 */ /* 0x000f680000300800 */
[----:B------:R0:W-:Y:S04]  /*466f0*/  STL [R1+0x10b4], R16 ;  /* 0x0010b41001007387 */ /* 0x0001e80000100800 */
[----:B0-----:R-:W5:Y:S01]  /*46700*/  LDL.LU R16, [R1+0x105c] ;  /* 0x00105c0001107983 */ /* 0x001f620000300800 */
[----:B------:R-:W-:-:S05]  /*46710*/  IADD3 R15, P5, PT, R15, UR29, RZ ;  /* 0x0000001d0f0f7c10 */ /* 0x000fca000ffbe0ff */
[----:B------:R0:W-:Y:S01]  /*46720*/  STL [R1+0x1090], R15 ;  /* 0x0010900f01007387 */ /* 0x0001e20000100800 */
[----:B------:R-:W-:-:S03]  /*46730*/  IADD3.X R37, PT, PT, R37, UR68, RZ, P6, !PT ;  /* 0x0000004425257c10 */ /* 0x000fc6000b7fe4ff */
[----:B0-----:R-:W5:Y:S01]  /*46740*/  LDL.LU R15, [R1+0x1048] ;  /* 0x00104800010f7983 */ /* 0x001f620000300800 */
[----:B------:R-:W-:Y:S02]  /*46750*/  IADD3 R14, P6, PT, R14, UR29, RZ ;  /* 0x0000001d0e0e7c10 */ /* 0x000fe4000ffde0ff */
[----:B------:R-:W-:-:S03]  /*46760*/  IADD3.X R36, PT, PT, R36, UR68, RZ, P2, !PT ;  /* 0x0000004424247c10 */ /* 0x000fc600097fe4ff */
[----:B------:R0:W-:Y:S01]  /*46770*/  STL [R1+0x1558], R14 ;  /* 0x0015580e01007387 */ /* 0x0001e20000100800 */
[----:B------:R-:W-:Y:S02]  /*46780*/  IADD3 R35, P2, PT, R35, UR29, RZ ;  /* 0x0000001d23237c10 */ /* 0x000fe4000ff5e0ff */
[----:B------:R-:W-:Y:S01]  /*46790*/  IADD3.X R34, PT, PT, R34, UR68, RZ, P3, !PT ;  /* 0x0000004422227c10 */ /* 0x000fe20009ffe4ff */
[----:B0-----:R-:W5:Y:S04]  /*467a0*/  LDL.LU R14, [R1+0x1544] ;  /* 0x00154400010e7983 */ /* 0x001f680000300800 */
[----:B------:R-:W-:Y:S04]  /*467b0*/  STL [R1+0x10ac], R37 ;  /* 0x0010ac2501007387 */ /* 0x000fe80000100800 */
[----:B------:R-:W-:Y:S04]  /*467c0*/  STL [R1+0x10a4], R36 ;  /* 0x0010a42401007387 */ /* 0x000fe80000100800 */
[----:B------:R-:W-:Y:S04]  /*467d0*/  STL [R1+0x1550], R35 ;  /* 0x0015502301007387 */ /* 0x000fe80000100800 */
[----:B------:R-:W-:Y:S01]  /*467e0*/  STL [R1+0x109c], R34 ;  /* 0x00109c2201007387 */ /* 0x000fe20000100800 */
[----:B--2---:R-:W-:-:S02]  /*467f0*/  IADD3 R33, P3, PT, R33, UR29, RZ ;  /* 0x0000001d21217c10 */ /* 0x004fc4000ff7e0ff */
        /* <DEDUP_REMOVED lines=18> */
[----:B------:R-:W-:Y:S02]  /*46920*/  IADD3 R23, P3, PT, R23, UR29, RZ ;  /* 0x0000001d17177c10 */ /* 0x000fe4000ff7e0ff */
[----:B------:R-:W-:Y:S02]  /*46930*/  IADD3.X R22, PT, PT, R22, UR68, RZ, P4, !PT ;  /* 0x0000004416167c10 */ /* 0x000fe4000a7fe4ff */
[----:B------:R-:W-:Y:S01]  /*46940*/  IADD3 R13, P4, PT, R13, UR29, RZ ;  /* 0x0000001d0d0d7c10 */ /* 0x000fe2000ff9e0ff */
[----:B------:R-:W-:Y:S04]  /*46950*/  STL [R1+0x1084], R24 ;  /* 0x0010841801007387 */ /* 0x000fe80000100800 */
[----:B------:R0:W-:Y:S04]  /*46960*/  STL [R1+0x1548], R13 ;  /* 0x0015480d01007387 */ /* 0x0001e80000100800 */
[----:B------:R-:W-:Y:S04]  /*46970*/  STL [R1+0x1060], R23 ;  /* 0x0010601701007387 */ /* 0x000fe80000100800 */
[----:B0-----:R-:W2:Y:S04]  /*46980*/  LDL.LU R13, [R1+0x1040] ;  /* 0x00104000010d7983 */ /* 0x001ea80000300800 */
[----:B------:R-:W-:Y:S01]  /*46990*/  STL [R1+0x107c], R22 ;  /* 0x00107c1601007387 */ /* 0x000fe20000100800 */
[----:B---3--:R-:W-:-:S05]  /*469a0*/  IADD3.X R11, PT, PT, R11, UR68, RZ, P5, !PT ;  /* 0x000000440b0b7c10 */ /* 0x008fca000affe4ff */
[----:B------:R0:W-:Y:S04]  /*469b0*/  STL [R1+0x1074], R11 ;  /* 0x0010740b01007387 */ /* 0x0001e80000100800 */
[----:B0-----:R-:W3:Y:S01]  /*469c0*/  LDL.LU R11, [R1+0x153c] ;  /* 0x00153c00010b7983 */ /* 0x001ee20000300800 */
[----:B----4-:R-:W-:Y:S02]  /*469d0*/  IADD3.X R20, PT, PT, R20, UR68, RZ, P6, !PT ;  /* 0x0000004414147c10 */ /* 0x010fe4000b7fe4ff */
[----:B------:R-:W-:Y:S02]  /*469e0*/  IADD3 R21, P5, PT, R21, UR29, RZ ;  /* 0x0000001d15157c10 */ /* 0x000fe4000ffbe0ff */
[----:B------:R-:W-:-:S05]  /*469f0*/  IADD3 R17, P6, PT, R17, UR29, RZ ;  /* 0x0000001d11117c10 */ /* 0x000fca000ffde0ff */
[----:B------:R0:W-:Y:S01]  /*46a00*/  STL [R1+0x1058], R17 ;  /* 0x0010581101007387 */ /* 0x0001e20000100800 */
[----:B------:R-:W-:-:S03]  /*46a10*/  IADD3.X R19, PT, PT, R19, UR68, RZ, P2, !PT ;  /* 0x0000004413137c10 */ /* 0x000fc600097fe4ff */
[----:B------:R-:W-:Y:S01]  /*46a20*/  STL [R1+0x1540], R21 ;  /* 0x0015401501007387 */ /* 0x000fe20000100800 */
[----:B-----5:R-:W-:-:S03]  /*46a30*/  IADD3 R18, P2, PT, R18, UR29, RZ ;  /* 0x0000001d12127c10 */ /* 0x020fc6000ff5e0ff */
[----:B0-----:R-:W4:Y:S01]  /*46a40*/  LDL.LU R17, [R1+0x1038] ;  /* 0x0010380001117983 */ /* 0x001f220000300800 */
[----:B------:R-:W-:-:S03]  /*46a50*/  IADD3.X R16, PT, PT, R16, UR68, RZ, P3, !PT ;  /* 0x0000004410107c10 */ /* 0x000fc60009ffe4ff */
[----:B------:R-:W-:Y:S04]  /*46a60*/  STL [R1+0x106c], R20 ;  /* 0x00106c1401007387 */ /* 0x000fe80000100800 */
[----:B------:R0:W-:Y:S04]  /*46a70*/  STL [R1+0x105c], R16 ;  /* 0x00105c1001007387 */ /* 0x0001e80000100800 */
[----:B------:R-:W-:Y:S04]  /*46a80*/  STL [R1+0x1064], R19 ;  /* 0x0010641301007387 */ /* 0x000fe80000100800 */
[----:B0-----:R-:W5:Y:S04]  /*46a90*/  LDL.LU R16, [R1+0x1054] ;  /* 0x0010540001107983 */ /* 0x001f680000300800 */
[----:B------:R-:W-:Y:S01]  /*46aa0*/  STL [R1+0x1050], R18 ;  /* 0x0010501201007387 */ /* 0x000fe20000100800 */
[----:B------:R-:W-:-:S03]  /*46ab0*/  IADD3 R15, P3, PT, R15, UR29, RZ ;  /* 0x0000001d0f0f7c10 */ /* 0x000fc6000ff7e0ff */
[----:B------:R-:W5:Y:S04]  /*46ac0*/  LDL.LU R37, [R1+0x1030] ;  /* 0x0010300001257983 */ /* 0x000f680000300800 */
[----:B------:R0:W-:Y:S04]  /*46ad0*/  STL [R1+0x1048], R15 ;  /* 0x0010480f01007387 */ /* 0x0001e80000100800 */
[----:B0-----:R-:W5:Y:S04]  /*46ae0*/  LDL.LU R15, [R1+0x104c] ;  /* 0x00104c00010f7983 */ /* 0x001f680000300800 */
[----:B------:R-:W5:Y:S01]  /*46af0*/  LDL.LU R36, [R1+0x1538] ;  /* 0x0015380001247983 */ /* 0x000f620000300800 */
[----:B------:R-:W-:-:S03]  /*46b00*/  IADD3.X R14, PT, PT, R14, UR68, RZ, P4, !PT ;  /* 0x000000440e0e7c10 */ /* 0x000fc6000a7fe4ff */
        /* <DEDUP_REMOVED lines=15> */
[----:B0-----:R-:W5:Y:S01]  /*46c00*/  LDL.LU R14, [R1+0x101c] ;  /* 0x00101c00010e7983 */ /* 0x001f620000300800 */
[----:B--2---:R-:W-:-:S05]  /*46c10*/  IADD3 R13, P4, PT, R13, UR29, RZ ;  /* 0x0000001d0d0d7c10 */ /* 0x004fca000ff9e0ff */
[----:B------:R0:W-:Y:S04]  /*46c20*/  STL [R1+0x1040], R13 ;  /* 0x0010400d01007387 */ /* 0x0001e80000100800 */
[----:B0-----:R-:W2:Y:S04]  /*46c30*/  LDL.LU R13, [R1+0x1528] ;  /* 0x00152800010d7983 */ /* 0x001ea80000300800 */
[----:B------:R-:W2:Y:S04]  /*46c40*/  LDL.LU R21, [R1+0x1014] ;  /* 0x0010140001157983 */ /* 0x000ea80000300800 */
[----:B------:R-:W2:Y:S01]  /*46c50*/  LDL.LU R20, [R1+0x1520] ;  /* 0x0015200001147983 */ /* 0x000ea20000300800 */
[----:B---3--:R-:W-:-:S05]  /*46c60*/  IADD3.X R11, PT, PT, R11, UR68, RZ, P5, !PT ;  /* 0x000000440b0b7c10 */ /* 0x008fca000affe4ff */
[----:B------:R0:W-:Y:S04]  /*46c70*/  STL [R1+0x153c], R11 ;  /* 0x00153c0b01007387 */ /* 0x0001e80000100800 */
[----:B0-----:R-:W3:Y:S04]  /*46c80*/  LDL.LU R11, [R1+0x100c] ;  /* 0x00100c00010b7983 */ /* 0x001ee80000300800 */
[----:B------:R-:W3:Y:S01]  /*46c90*/  LDL.LU R19, [R1+0xff8] ;  /* 0x000ff80001137983 */ /* 0x000ee20000300800 */
[----:B----4-:R-:W-:-:S03]  /*46ca0*/  IADD3 R17, P5, PT, R17, UR29, RZ ;  /* 0x0000001d11117c10 */ /* 0x010fc6000ffbe0ff */
[----:B------:R-:W4:Y:S04]  /*46cb0*/  LDL.LU R18, [R1+0x1004] ;  /* 0x0010040001127983 */ /* 0x000f280000300800 */
[----:B------:R0:W-:Y:S04]  /*46cc0*/  STL [R1+0x1038], R17 ;  /* 0x0010381101007387 */ /* 0x0001e80000100800 */
[----:B0-----:R-:W4:Y:S01]  /*46cd0*/  LDL.LU R17, [R1+0xff0] ;  /* 0x000ff00001117983 */ /* 0x001f220000300800 */
[----:B-----5:R-:W-:-:S05]  /*46ce0*/  IADD3.X R16, PT, PT, R16, UR68, RZ, P6, !PT ;  /* 0x0000004410107c10 */ /* 0x020fca000b7fe4ff */
[----:B------:R0:W-:Y:S01]  /*46cf0*/  STL [R1+0x1054], R16 ;  /* 0x0010541001007387 */ /* 0x0001e20000100800 */
[----:B------:R-:W-:-:S03]  /*46d00*/  IADD3 R37, P6, PT, R37, UR29, RZ ;  /* 0x0000001d25257c10 */ /* 0x000fc6000ffde0ff */
[----:B0-----:R-:W5:Y:S01]  /*46d10*/  LDL.LU R16, [R1+0xffc] ;  /* 0x000ffc0001107983 */ /* 0x001f620000300800 */
[----:B------:R-:W-:Y:S02]  /*46d20*/  IADD3.X R15, PT, PT, R15, UR68, RZ, P2, !PT ;  /* 0x000000440f0f7c10 */ /* 0x000fe400097fe4ff */
[----:B------:R-:W-:-:S03]  /*46d30*/  IADD3 R36, P2, PT, R36, UR29, RZ ;  /* 0x0000001d24247c10 */ /* 0x000fc6000ff5e0ff */
[----:B------:R0:W-:Y:S01]  /*46d40*/  STL [R1+0x104c], R15 ;  /* 0x00104c0f01007387 */ /* 0x0001e20000100800 */
[----:B------:R-:W-:Y:S02]  /*46d50*/  IADD3.X R35, PT, PT, R35, UR68, RZ, P3, !PT ;  /* 0x0000004423237c10 */ /* 0x000fe40009ffe4ff */
[----:B------:R-:W-:Y:S01]  /*46d60*/  IADD3 R34, P3, PT, R34, UR29, RZ ;  /* 0x0000001d22227c10 */ /* 0x000fe2000ff7e0ff */
[----:B0-----:R-:W5:Y:S04]  /*46d70*/  LDL.LU R15, [R1+0xfe8] ;  /* 0x000fe800010f7983 */ /* 0x001f680000300800 */
        /* <DEDUP_REMOVED lines=28> */
[----:B------:R-:W-:Y:S04]  /*46f40*/  STL [R1+0x1024], R23 ;  /* 0x0010241701007387 */ /* 0x000fe80000100800 */
[----:B0-----:R-:W5:Y:S04]  /*46f50*/  LDL.LU R14, [R1+0x1524] ;  /* 0x00152400010e7983 */ /* 0x001f680000300800 */
[----:B------:R-:W-:Y:S01]  /*46f60*/  STL [R1+0x1000], R22 ;  /* 0x0010001601007387 */ /* 0x000fe20000100800 */
[----:B--2---:R-:W-:-:S02]  /*46f70*/  IADD3 R13, P5, PT, R13, UR29, RZ ;  /* 0x0000001d0d0d7c10 */ /* 0x004fc4000ffbe0ff */
[----:B------:R-:W-:-:S03]  /*46f80*/  IADD3.X R21, PT, PT, R21, UR68, RZ, P6, !PT ;  /* 0x0000004415157c10 */ /* 0x000fc6000b7fe4ff */
[----:B------:R0:W-:Y:S04]  /*46f90*/  STL [R1+0x1528], R13 ;  /* 0x0015280d01007387 */ /* 0x0001e80000100800 */
[----:B0-----:R-:W2:Y:S01]  /*46fa0*/  LDL.LU R13, [R1+0xfe0] ;  /* 0x000fe000010d7983 */ /* 0x001ea20000300800 */
[----:B---3--:R-:W-:-:S05]  /*46fb0*/  IADD3.X R11, PT, PT, R11, UR68, RZ, P2, !PT ;  /* 0x000000440b0b7c10 */ /* 0x008fca00097fe4ff */
[----:B------:R0:W-:Y:S04]  /*46fc0*/  STL [R1+0x100c], R11 ;  /* 0x00100c0b01007387 */ /* 0x0001e80000100800 */
[----:B------:R-:W-:Y:S04]  /*46fd0*/  STL [R1+0x1014], R21 ;  /* 0x0010141501007387 */ /* 0x000fe80000100800 */
[----:B0-----:R-:W3:Y:S01]  /*46fe0*/  LDL.LU R11, [R1+0x151c] ;  /* 0x00151c00010b7983 */ /* 0x001ee20000300800 */
[----:B------:R-:W-:Y:S02]  /*46ff0*/  IADD3 R20, P6, PT, R20, UR29, RZ ;  /* 0x0000001d14147c10 */ /* 0x000fe4000ffde0ff */
[----:B----4-:R-:W-:-:S02]  /*47000*/  IADD3.X R18, PT, PT, R18, UR68, RZ, P3, !PT ;  /* 0x0000004412127c10 */ /* 0x010fc40009ffe4ff */
[----:B------:R-:W-:Y:S02]  /*47010*/  IADD3 R19, P2, PT, R19, UR29, RZ ;  /* 0x0000001d13137c10 */ /* 0x000fe4000ff5e0ff */
[----:B------:R-:W-:Y:S01]  /*47020*/  IADD3 R17, P3, PT, R17, UR29, RZ ;  /* 0x0000001d11117c10 */ /* 0x000fe2000ff7e0ff */
[----:B------:R-:W-:Y:S04]  /*47030*/  STL [R1+0x1520], R20 ;  /* 0x0015201401007387 */ /* 0x000fe80000100800 */
[----:B------:R0:W-:Y:S04]  /*47040*/  STL [R1+0xff0], R17 ;  /* 0x000ff01101007387 */ /* 0x0001e80000100800 */
[----:B------:R-:W-:Y:S04]  /*47050*/  STL [R1+0xff8], R19 ;  /* 0x000ff81301007387 */ /* 0x000fe80000100800 */
[----:B0-----:R-:W4:Y:S04]  /*47060*/  LDL.LU R17, [R1+0xfd8] ;  /* 0x000fd80001117983 */ /* 0x001f280000300800 */
[----:B------:R-:W-:Y:S01]  /*47070*/  STL [R1+0x1004], R18 ;  /* 0x0010041201007387 */ /* 0x000fe20000100800 */
[----:B-----5:R-:W-:-:S03]  /*47080*/  IADD3.X R16, PT, PT, R16, UR68, RZ, P4, !PT ;  /* 0x0000004410107c10 */ /* 0x020fc6000a7fe4ff */
[----:B------:R-:W5:Y:S04]  /*47090*/  LDL.LU R37, [R1+0xff4] ;  /* 0x000ff40001257983 */ /* 0x000f680000300800 */
[----:B------:R0:W-:Y:S04]  /*470a0*/  STL [R1+0xffc], R16 ;  /* 0x000ffc1001007387 */ /* 0x0001e80000100800 */
[----:B0-----:R-:W5:Y:S04]  /*470b0*/  LDL.LU R16, [R1+0xfd0] ;  /* 0x000fd00001107983 */ /* 0x001f680000300800 */
[----:B------:R-:W5:Y:S01]  /*470c0*/  LDL.LU R36, [R1+0xfec] ;  /* 0x000fec0001247983 */ /* 0x000f620000300800 */
[----:B------:R-:W-:-:S03]  /*470d0*/  IADD3 R15, P4, PT, R15, UR29, RZ ;  /* 0x0000001d0f0f7c10 */ /* 0x000fc6000ff9e0ff */
        /* <DEDUP_REMOVED lines=16> */
[----:B------:R-:W-:-:S05]  /*471e0*/  IADD3.X R14, PT, PT, R14, UR68, RZ, P5, !PT ;  /* 0x000000440e0e7c10 */ /* 0x000fca000affe4ff */
[----:B------:R0:W-:Y:S04]  /*471f0*/  STL [R1+0x1524], R14 ;  /* 0x0015240e01007387 */ /* 0x0001e80000100800 */
[----:B0-----:R-:W5:Y:S04]  /*47200*/  LDL.LU R14, [R1+0xfbc] ;  /* 0x000fbc00010e7983 */ /* 0x001f680000300800 */
[----:B------:R-:W5:Y:S04]  /*47210*/  LDL.LU R21, [R1+0x1508] ;  /* 0x0015080001157983 */ /* 0x000f680000300800 */
[----:B------:R-:W5:Y:S01]  /*47220*/  LDL.LU R20, [R1+0xfb4] ;  /* 0x000fb40001147983 */ /* 0x000f620000300800 */
[----:B--2---:R-:W-:-:S05]  /*47230*/  IADD3 R13, P5, PT, R13, UR29, RZ ;  /* 0x0000001d0d0d7c10 */ /* 0x004fca000ffbe0ff */
[----:B------:R0:W-:Y:S04]  /*47240*/  STL [R1+0xfe0], R13 ;  /* 0x000fe00d01007387 */ /* 0x0001e80000100800 */
[----:B0-----:R-:W2:Y:S04]  /*47250*/  LDL.LU R13, [R1+0x1500] ;  /* 0x00150000010d7983 */ /* 0x001ea80000300800 */
[----:B------:R-:W2:Y:S04]  /*47260*/  LDL.LU R19, [R1+0xfac] ;  /* 0x000fac0001137983 */ /* 0x000ea80000300800 */
[----:B------:R-:W2:Y:S01]  /*47270*/  LDL.LU R18, [R1+0xf98] ;  /* 0x000f980001127983 */ /* 0x000ea20000300800 */
[----:B---3--:R-:W-:-:S05]  /*47280*/  IADD3.X R11, PT, PT, R11, UR68, RZ, P6, !PT ;  /* 0x000000440b0b7c10 */ /* 0x008fca000b7fe4ff */
[----:B------:R0:W-:Y:S04]  /*47290*/  STL [R1+0x151c], R11 ;  /* 0x00151c0b01007387 */ /* 0x0001e80000100800 */
[----:B0-----:R-:W3:Y:S01]  /*472a0*/  LDL.LU R11, [R1+0xfa4] ;  /* 0x000fa400010b7983 */ /* 0x001ee20000300800 */
[----:B----4-:R-:W-:-:S05]  /*472b0*/  IADD3 R17, P6, PT, R17, UR29, RZ ;  /* 0x0000001d11117c10 */ /* 0x010fca000ffde0ff */
[----:B------:R0:W-:Y:S01]  /*472c0*/  STL [R1+0xfd8], R17 ;  /* 0x000fd81101007387 */ /* 0x0001e20000100800 */
[----:B-----5:R-:W-:-:S03]  /*472d0*/  IADD3.X R37, PT, PT, R37, UR68, RZ, P2, !PT ;  /* 0x0000004425257c10 */ /* 0x020fc600097fe4ff */
[----:B0-----:R-:W4:Y:S01]  /*472e0*/  LDL.LU R17, [R1+0xf90] ;  /* 0x000f900001117983 */ /* 0x001f220000300800 */
[----:B------:R-:W-:Y:S02]  /*472f0*/  IADD3 R16, P2, PT, R16, UR29, RZ ;  /* 0x0000001d10107c10 */ /* 0x000fe4000ff5e0ff */
[----:B------:R-:W-:-:S03]  /*47300*/  IADD3.X R36, PT, PT, R36, UR68, RZ, P3, !PT ;  /* 0x0000004424247c10 */ /* 0x000fc60009ffe4ff */
[----:B------:R0:W-:Y:S01]  /*47310*/  STL [R1+0xfd0], R16 ;  /* 0x000fd01001007387 */ /* 0x0001e20000100800 */
[----:B------:R-:W-:Y:S02]  /*47320*/  IADD3 R35, P3, PT, R35, UR29, RZ ;  /* 0x0000001d23237c10 */ /* 0x000fe4000ff7e0ff */
[----:B------:R-:W-:Y:S01]  /*47330*/  IADD3.X R34, PT, PT, R34, UR68, RZ, P4, !PT ;  /* 0x0000004422227c10 */ /* 0x000fe2000a7fe4ff */
[----:B0-----:R-:W5:Y:S04]  /*47340*/  LDL.LU R16, [R1+0xf9c] ;  /* 0x000f9c0001107983 */ /* 0x001f680000300800 */
        /* <DEDUP_REMOVED lines=22> */
[----:B------:R-:W-:Y:S01]  /*474b0*/  IADD3.X R22, PT, PT, R22, UR68, RZ, P5, !PT ;  /* 0x0000004416167c10 */ /* 0x000fe2000affe4ff */
[----:B------:R-:W-:Y:S01]  /*474c0*/  STL [R1+0x1514], R26 ;  /* 0x0015141a01007387 */ /* 0x000fe20000100800 */
[----:B------:R-:W-:-:S03]  /*474d0*/  IADD3 R15, P5, PT, R15, UR29, RZ ;  /* 0x0000001d0f0f7c10 */ /* 0x000fc6000ffbe0ff */
[----:B------:R-:W-:Y:S04]  /*474e0*/  STL [R1+0xfb0], R25 ;  /* 0x000fb01901007387 */ /* 0x000fe80000100800 */
[----:B------:R-:W-:Y:S04]  /*474f0*/  STL [R1+0x150c], R24 ;  /* 0x00150c1801007387 */ /* 0x000fe80000100800 */
[----:B------:R0:W-:Y:S04]  /*47500*/  STL [R1+0xfa0], R15 ;  /* 0x000fa00f01007387 */ /* 0x0001e80000100800 */
[----:B------:R-:W-:Y:S04]  /*47510*/  STL [R1+0xfa8], R23 ;  /* 0x000fa81701007387 */ /* 0x000fe80000100800 */
[----:B0-----:R-:W5:Y:S01]  /*47520*/  LDL.LU R15, [R1+0xf88] ;  /* 0x000f8800010f7983 */ /* 0x001f620000300800 */
[----:B------:R-:W-:-:S03]  /*47530*/  IADD3.X R14, PT, PT, R14, UR68, RZ, P6, !PT ;  /* 0x000000440e0e7c10 */ /* 0x000fc6000b7fe4ff */
[----:B------:R-:W-:Y:S01]  /*47540*/  STL [R1+0xfc4], R22 ;  /* 0x000fc41601007387 */ /* 0x000fe20000100800 */
[----:B------:R-:W-:-:S03]  /*47550*/  IADD3 R21, P6, PT, R21, UR29, RZ ;  /* 0x0000001d15157c10 */ /* 0x000fc6000ffde0ff */
[----:B------:R0:W-:Y:S01]  /*47560*/  STL [R1+0xfbc], R14 ;  /* 0x000fbc0e01007387 */ /* 0x0001e20000100800 */
[----:B------:R-:W-:-:S03]  /*47570*/  IADD3.X R20, PT, PT, R20, UR68, RZ, P2, !PT ;  /* 0x0000004414147c10 */ /* 0x000fc600097fe4ff */
[----:B0-----:R-:W5:Y:S01]  /*47580*/  LDL.LU R14, [R1+0x1504] ;  /* 0x00150400010e7983 */ /* 0x001f620000300800 */
[----:B--2---:R-:W-:-:S05]  /*47590*/  IADD3 R13, P2, PT, R13, UR29, RZ ;  /* 0x0000001d0d0d7c10 */ /* 0x004fca000ff5e0ff */
[----:B------:R0:W-:Y:S01]  /*475a0*/  STL [R1+0x1500], R13 ;  /* 0x0015000d01007387 */ /* 0x0001e20000100800 */
[----:B------:R-:W-:-:S03]  /*475b0*/  IADD3.X R19, PT, PT, R19, UR68, RZ, P3, !PT ;  /* 0x0000004413137c10 */ /* 0x000fc60009ffe4ff */
[----:B------:R-:W-:Y:S04]  /*475c0*/  STL [R1+0x1508], R21 ;  /* 0x0015081501007387 */ /* 0x000fe80000100800 */
[----:B0-----:R-:W2:Y:S04]  /*475d0*/  LDL.LU R13, [R1+0xf80] ;  /* 0x000f8000010d7983 */ /* 0x001ea80000300800 */
[----:B------:R-:W-:Y:S01]  /*475e0*/  STL [R1+0xfb4], R20 ;  /* 0x000fb41401007387 */ /* 0x000fe20000100800 */
[----:B---3--:R-:W-:-:S05]  /*475f0*/  IADD3.X R11, PT, PT, R11, UR68, RZ, P4, !PT ;  /* 0x000000440b0b7c10 */ /* 0x008fca000a7fe4ff */
[----:B------:R0:W-:Y:S04]  /*47600*/  STL [R1+0xfa4], R11 ;  /* 0x000fa40b01007387 */ /* 0x0001e80000100800 */
[----:B------:R-:W-:Y:S04]  /*47610*/  STL [R1+0xfac], R19 ;  /* 0x000fac1301007387 */ /* 0x000fe80000100800 */
[----:B0-----:R-:W3:Y:S01]  /*47620*/  LDL.LU R11, [R1+0x14fc] ;  /* 0x0014fc00010b7983 */ /* 0x001ee20000300800 */
[----:B------:R-:W-:Y:S02]  /*47630*/  IADD3 R18, P3, PT, R18, UR29, RZ ;  /* 0x0000001d12127c10 */ /* 0x000fe4000ff7e0ff */
[----:B----4-:R-:W-:-:S03]  /*47640*/  IADD3 R17, P4, PT, R17, UR29, RZ ;  /* 0x0000001d11117c10 */ /* 0x010fc6000ff9e0ff */
[----:B------:R-:W-:Y:S04]  /*47650*/  STL [R1+0xf98], R18 ;  /* 0x000f981201007387 */ /* 0x000fe80000100800 */
[----:B------:R-:W4:Y:S04]  /*47660*/  LDL.LU R37, [R1+0xf78] ;  /* 0x000f780001257983 */ /* 0x000f280000300800 */
[----:B------:R0:W-:Y:S04]  /*47670*/  STL [R1+0xf90], R17 ;  /* 0x000f901101007387 */ /* 0x0001e80000100800 */
[----:B0-----:R-:W4:Y:S01]  /*47680*/  LDL.LU R17, [R1+0xf94] ;  /* 0x000f940001117983 */ /* 0x001f220000300800 */
[----:B-----5:R-:W-:-:S03]  /*47690*/  IADD3.X R16, PT, PT, R16, UR68, RZ, P5, !PT ;  /* 0x0000004410107c10 */ /* 0x020fc6000affe4ff */
        /* <DEDUP_REMOVED lines=17> */
[----:B------:R-:W-:-:S05]  /*477b0*/  IADD3 R15, P5, PT, R15, UR29, RZ ;  /* 0x0000001d0f0f7c10 */ /* 0x000fca000ffbe0ff */
[----:B------:R0:W-:Y:S04]  /*477c0*/  STL [R1+0xf88], R15 ;  /* 0x000f880f01007387 */ /* 0x0001e80000100800 */
[----:B0-----:R-:W5:Y:S04]  /*477d0*/  LDL.LU R15, [R1+0xf40] ;  /* 0x000f4000010f7983 */ /* 0x001f680000300800 */
[----:B------:R-:W5:Y:S01]  /*477e0*/  LDL.LU R21, [R1+0xf5c] ;  /* 0x000f5c0001157983 */ /* 0x000f620000300800 */
[----:B------:R-:W-:-:S03]  /*477f0*/  IADD3.X R14, PT, PT, R14, UR68, RZ, P6, !PT ;  /* 0x000000440e0e7c10 */ /* 0x000fc6000b7fe4ff */
[----:B------:R-:W5:Y:S04]  /*47800*/  LDL.LU R20, [R1+0x14e8] ;  /* 0x0014e80001147983 */ /* 0x000f680000300800 */
[----:B------:R0:W-:Y:S04]  /*47810*/  STL [R1+0x1504], R14 ;  /* 0x0015040e01007387 */ /* 0x0001e80000100800 */
[----:B0-----:R-:W5:Y:S04]  /*47820*/  LDL.LU R14, [R1+0xf54] ;  /* 0x000f5400010e7983 */ /* 0x001f680000300800 */
[----:B------:R-:W5:Y:S04]  /*47830*/  LDL.LU R19, [R1+0x14e0] ;  /* 0x0014e00001137983 */ /* 0x000f680000300800 */
[----:B------:R-:W5:Y:S01]  /*47840*/  LDL.LU R18, [R1+0xf4c] ;  /* 0x000f4c0001127983 */ /* 0x000f620000300800 */
[----:B--2---:R-:W-:-:S05]  /*47850*/  IADD3 R13, P6, PT, R13, UR29, RZ ;  /* 0x0000001d0d0d7c10 */ /* 0x004fca000ffde0ff */
[----:B------:R0:W-:Y:S04]  /*47860*/  STL [R1+0xf80], R13 ;  /* 0x000f800d01007387 */ /* 0x0001e80000100800 */
[----:B0-----:R-:W2:Y:S01]  /*47870*/  LDL.LU R13, [R1+0xf38] ;  /* 0x000f3800010d7983 */ /* 0x001ea20000300800 */
[----:B---3--:R-:W-:-:S05]  /*47880*/  IADD3.X R11, PT, PT, R11, UR68, RZ, P2, !PT ;  /* 0x000000440b0b7c10 */ /* 0x008fca00097fe4ff */
[----:B------:R0:W-:Y:S04]  /*47890*/  STL [R1+0x14fc], R11 ;  /* 0x0014fc0b01007387 */ /* 0x0001e80000100800 */
[----:B0-----:R-:W3:Y:S01]  /*478a0*/  LDL.LU R11, [R1+0xf44] ;  /* 0x000f4400010b7983 */ /* 0x001ee20000300800 */
[----:B----4-:R-:W-:Y:S02]  /*478b0*/  IADD3 R37, P2, PT, R37, UR29, RZ ;  /* 0x0000001d25257c10 */ /* 0x010fe4000ff5e0ff */
[----:B------:R-:W-:Y:S02]  /*478c0*/  IADD3.X R17, PT, PT, R17, UR68, RZ, P3, !PT ;  /* 0x0000004411117c10 */ /* 0x000fe40009ffe4ff */
[----:B-----5:R-:W-:-:S03]  /*478d0*/  IADD3 R36, P3, PT, R36, UR29, RZ ;  /* 0x0000001d24247c10 */ /* 0x020fc6000ff7e0ff */
        /* <DEDUP_REMOVED lines=33> */
[----:B0-----:R-:W5:Y:S01]  /*47af0*/  LDL.LU R16, [R1+0xf3c] ;  /* 0x000f3c0001107983 */ /* 0x001f620000300800 */
[----:B------:R-:W-:-:S03]  /*47b00*/  IADD3 R15, P6, PT, R15, UR29, RZ ;  /* 0x0000001d0f0f7c10 */ /* 0x000fc6000ffde0ff */
[----:B------:R-:W-:Y:S01]  /*47b10*/  STL [R1+0xf48], R22 ;  /* 0x000f481601007387 */ /* 0x000fe20000100800 */
[----:B------:R-:W-:-:S03]  /*47b20*/  IADD3.X R21, PT, PT, R21, UR68, RZ, P2, !PT ;  /* 0x0000004415157c10 */ /* 0x000fc600097fe4ff */
[----:B------:R0:W-:Y:S01]  /*47b30*/  STL [R1+0xf40], R15 ;  /* 0x000f400f01007387 */ /* 0x0001e20000100800 */
[----:B------:R-:W-:-:S03]  /*47b40*/  IADD3 R20, P2, PT, R20, UR29, RZ ;  /* 0x0000001d14147c10 */ /* 0x000fc6000ff5e0ff */
[----:B0-----:R-:W5:Y:S01]  /*47b50*/  LDL.LU R15, [R1+0xf28] ;  /* 0x000f2800010f7983 */ /* 0x001f620000300800 */
[----:B------:R-:W-:-:S05]  /*47b60*/  IADD3.X R14, PT, PT, R14, UR68, RZ, P3, !PT ;  /* 0x000000440e0e7c10 */ /* 0x000fca0009ffe4ff */
[----:B------:R0:W-:Y:S01]  /*47b70*/  STL [R1+0xf54], R14 ;  /* 0x000f540e01007387 */ /* 0x0001e20000100800 */
[----:B------:R-:W-:Y:S02]  /*47b80*/  IADD3 R19, P3, PT, R19, UR29, RZ ;  /* 0x0000001d13137c10 */ /* 0x000fe4000ff7e0ff */
[----:B------:R-:W-:Y:S01]  /*47b90*/  IADD3.X R18, PT, PT, R18, UR68, RZ, P4, !PT ;  /* 0x0000004412127c10 */ /* 0x000fe2000a7fe4ff */
[----:B------:R-:W-:Y:S04]  /*47ba0*/  STL [R1+0xf5c], R21 ;  /* 0x000f5c1501007387 */ /* 0x000fe80000100800 */
[----:B0-----:R-:W5:Y:S04]  /*47bb0*/  LDL.LU R14, [R1+0x14e4] ;  /* 0x0014e400010e7983 */ /* 0x001f680000300800 */
[----:B------:R-:W-:Y:S01]  /*47bc0*/  STL [R1+0x14e8], R20 ;  /* 0x0014e81401007387 */ /* 0x000fe20000100800 */
[----:B--2---:R-:W-:-:S05]  /*47bd0*/  IADD3 R13, P4, PT, R13, UR29, RZ ;  /* 0x0000001d0d0d7c10 */ /* 0x004fca000ff9e0ff */
[----:B------:R0:W-:Y:S04]  /*47be0*/  STL [R1+0xf38], R13 ;  /* 0x000f380d01007387 */ /* 0x0001e80000100800 */
[----:B------:R-:W-:Y:S04]  /*47bf0*/  STL [R1+0x14e0], R19 ;  /* 0x0014e01301007387 */ /* 0x000fe80000100800 */
[----:B0-----:R-:W2:Y:S04]  /*47c00*/  LDL.LU R13, [R1+0xf20] ;  /* 0x000f2000010d7983 */ /* 0x001ea80000300800 */
[----:B------:R-:W-:Y:S04]  /*47c10*/  STL [R1+0xf4c], R18 ;  /* 0x000f4c1201007387 */ /* 0x000fe80000100800 */
[----:B------:R-:W2:Y:S01]  /*47c20*/  LDL.LU R37, [R1+0x14dc] ;  /* 0x0014dc0001257983 */ /* 0x000ea20000300800 */
[----:B---3--:R-:W-:-:S05]  /*47c30*/  IADD3.X R11, PT, PT, R11, UR68, RZ, P5, !PT ;  /* 0x000000440b0b7c10 */ /* 0x008fca000affe4ff */
[----:B------:R0:W-:Y:S04]  /*47c40*/  STL [R1+0xf44], R11 ;  /* 0x000f440b01007387 */ /* 0x0001e80000100800 */
[----:B0-----:R-:W3:Y:S04]  /*47c50*/  LDL.LU R11, [R1+0xf18] ;  /* 0x000f1800010b7983 */ /* 0x001ee80000300800 */
[----:B------:R-:W3:Y:S04]  /*47c60*/  LDL.LU R36, [R1+0xf34] ;  /* 0x000f340001247983 */ /* 0x000ee80000300800 */
[----:B------:R-:W3:Y:S01]  /*47c70*/  LDL.LU R35, [R1+0xf10] ;  /* 0x000f100001237983 */ /* 0x000ee20000300800 */
[----:B----4-:R-:W-:-:S03]  /*47c80*/  IADD3 R17, P5, PT, R17, UR29, RZ ;  /* 0x0000001d11117c10 */ /* 0x010fc6000ffbe0ff */
        /* <DEDUP_REMOVED lines=21> */
[----:B------:R0:W-:Y:S04]  /*47de0*/  STL [R1+0xf28], R15 ;  /* 0x000f280f01007387 */ /* 0x0001e80000100800 */
[----:B0-----:R-:W5:Y:S01]  /*47df0*/  LDL.LU R15, [R1+0x14c8] ;  /* 0x0014c800010f7983 */ /* 0x001f620000300800 */
[----:B------:R-:W-:-:S03]  /*47e00*/  IADD3.X R14, PT, PT, R14, UR68, RZ, P2, !PT ;  /* 0x000000440e0e7c10 */ /* 0x000fc600097fe4ff */
[----:B------:R-:W5:Y:S04]  /*47e10*/  LDL.LU R19, [R1+0xef4] ;  /* 0x000ef40001137983 */ /* 0x000f680000300800 */
[----:B------:R-:W5:Y:S04]  /*47e20*/  LDL.LU R18, [R1+0x14c0] ;  /* 0x0014c00001127983 */ /* 0x000f680000300800 */
[----:B------:R0:W-:Y:S04]  /*47e30*/  STL [R1+0x14e4], R14 ;  /* 0x0014e40e01007387 */ /* 0x0001e80000100800 */
[----:B0-----:R-:W5:Y:S01]  /*47e40*/  LDL.LU R14, [R1+0xeec] ;  /* 0x000eec00010e7983 */ /* 0x001f620000300800 */
[----:B--2---:R-:W-:-:S05]  /*47e50*/  IADD3 R13, P2, PT, R13, UR29, RZ ;  /* 0x0000001d0d0d7c10 */ /* 0x004fca000ff5e0ff */
[----:B------:R0:W-:Y:S01]  /*47e60*/  STL [R1+0xf20], R13 ;  /* 0x000f200d01007387 */ /* 0x0001e20000100800 */
[----:B------:R-:W-:-:S03]  /*47e70*/  IADD3.X R37, PT, PT, R37, UR68, RZ, P3, !PT ;  /* 0x0000004425257c10 */ /* 0x000fc60009ffe4ff */
[----:B0-----:R-:W2:Y:S01]  /*47e80*/  LDL.LU R13, [R1+0xed8] ;  /* 0x000ed800010d7983 */ /* 0x001ea20000300800 */
[----:B---3--:R-:W-:-:S05]  /*47e90*/  IADD3 R11, P3, PT, R11, UR29, RZ ;  /* 0x0000001d0b0b7c10 */ /* 0x008fca000ff7e0ff */
[----:B------:R0:W-:Y:S04]  /*47ea0*/  STL [R1+0xf18], R11 ;  /* 0x000f180b01007387 */ /* 0x0001e80000100800 */
[----:B0-----:R-:W3:Y:S01]  /*47eb0*/  LDL.LU R11, [R1+0xee4] ;  /* 0x000ee400010b7983 */ /* 0x001ee20000300800 */
[----:B------:R-:W-:Y:S02]  /*47ec0*/  IADD3.X R36, PT, PT, R36, UR68, RZ, P4, !PT ;  /* 0x0000004424247c10 */ /* 0x000fe4000a7fe4ff */
[----:B------:R-:W-:Y:S02]  /*47ed0*/  IADD3 R35, P4, PT, R35, UR29, RZ ;  /* 0x0000001d23237c10 */ /* 0x000fe4000ff9e0ff */
[----:B----4-:R-:W-:Y:S01]  /*47ee0*/  IADD3.X R34, PT, PT, R34, UR68, RZ, P5, !PT ;  /* 0x0000004422227c10 */ /* 0x010fe2000affe4ff */
        /* <DEDUP_REMOVED lines=28> */
[----:B------:R-:W-:Y:S04]  /*480b0*/  STL [R1+0xef0], R23 ;  /* 0x000ef01701007387 */ /* 0x000fe80000100800 */
[----:B0-----:R-:W4:Y:S04]  /*480c0*/  LDL.LU R17, [R1+0xed0] ;  /* 0x000ed00001117983 */ /* 0x001f280000300800 */
[----:B------:R-:W-:Y:S01]  /*480d0*/  STL [R1+0x14cc], R22 ;  /* 0x0014cc1601007387 */ /* 0x000fe20000100800 */
[----:B-----5:R-:W-:-:S02]  /*480e0*/  IADD3.X R16, PT, PT, R16, UR68, RZ, P2, !PT ;  /* 0x0000004410107c10 */ /* 0x020fc400097fe4ff */
[----:B------:R-:W-:-:S03]  /*480f0*/  IADD3 R21, P2, PT, R21, UR29, RZ ;  /* 0x0000001d15157c10 */ /* 0x000fc6000ff5e0ff */
[----:B------:R0:W-:Y:S01]  /*48100*/  STL [R1+0xf04], R16 ;  /* 0x000f041001007387 */ /* 0x0001e20000100800 */
[----:B------:R-:W-:-:S03]  /*48110*/  IADD3.X R20, PT, PT, R20, UR68, RZ, P3, !PT ;  /* 0x0000004414147c10 */ /* 0x000fc60009ffe4ff */
        /* <DEDUP_REMOVED lines=17> */
[----:B------:R-:W2:Y:S04]  /*48230*/  LDL.LU R36, [R1+0xeb8] ;  /* 0x000eb80001247983 */ /* 0x000ea80000300800 */
[----:B------:R-:W2:Y:S04]  /*48240*/  LDL.LU R35, [R1+0xed4] ;  /* 0x000ed40001237983 */ /* 0x000ea80000300800 */
[----:B------:R-:W2:Y:S01]  /*48250*/  LDL.LU R34, [R1+0xeb0] ;  /* 0x000eb00001227983 */ /* 0x000ea20000300800 */
[----:B---3--:R-:W-:-:S05]  /*48260*/  IADD3.X R11, PT, PT, R11, UR68, RZ, P6, !PT ;  /* 0x000000440b0b7c10 */ /* 0x008fca000b7fe4ff */
        /* <DEDUP_REMOVED lines=16> */
[----:B0-----:R-:W4:Y:S04]  /*48370*/  LDL.LU R17, [R1+0xe88] ;  /* 0x000e880001117983 */ /* 0x001f280000300800 */
[----:B------:R-:W4:Y:S04]  /*48380*/  LDL.LU R21, [R1+0xea4] ;  /* 0x000ea40001157983 */ /* 0x000f280000300800 */
[----:B------:R-:W4:Y:S01]  /*48390*/  LDL.LU R20, [R1+0xe80] ;  /* 0x000e800001147983 */ /* 0x000f220000300800 */
[----:B-----5:R-:W-:-:S05]  /*483a0*/  IADD3.X R16, PT, PT, R16, UR68, RZ, P2, !PT ;  /* 0x0000004410107c10 */ /* 0x020fca00097fe4ff */
[----:B------:R0:W-:Y:S04]  /*483b0*/  STL [R1+0xedc], R16 ;  /* 0x000edc1001007387 */ /* 0x0001e80000100800 */
[----:B0-----:R-:W5:Y:S04]  /*483c0*/  LDL.LU R16, [R1+0xe9c] ;  /* 0x000e9c0001107983 */ /* 0x001f680000300800 */
[----:B------:R-:W5:Y:S01]  /*483d0*/  LDL.LU R19, [R1+0x14a8] ;  /* 0x0014a80001137983 */ /* 0x000f620000300800 */
[----:B------:R-:W-:-:S03]  /*483e0*/  IADD3 R15, P2, PT, R15, UR29, RZ ;  /* 0x0000001d0f0f7c10 */ /* 0x000fc6000ff5e0ff */
[----:B------:R-:W5:Y:S04]  /*483f0*/  LDL.LU R18, [R1+0xe94] ;  /* 0x000e940001127983 */ /* 0x000f680000300800 */
[----:B------:R0:W-:Y:S04]  /*48400*/  STL [R1+0xec8], R15 ;  /* 0x000ec80f01007387 */ /* 0x0001e80000100800 */
[----:B0-----:R-:W5:Y:S01]  /*48410*/  LDL.LU R15, [R1+0x14a0] ;  /* 0x0014a000010f7983 */ /* 0x001f620000300800 */
[----:B------:R-:W-:-:S05]  /*48420*/  IADD3.X R14, PT, PT, R14, UR68, RZ, P3, !PT ;  /* 0x000000440e0e7c10 */ /* 0x000fca0009ffe4ff */
[----:B------:R0:W-:Y:S01]  /*48430*/  STL [R1+0x14c4], R14 ;  /* 0x0014c40e01007387 */ /* 0x0001e20000100800 */
[----:B------:R-:W-:-:S03]  /*48440*/  IADD3 R37, P3, PT, R37, UR29, RZ ;  /* 0x0000001d25257c10 */ /* 0x000fc6000ff7e0ff */
[----:B0-----:R-:W5:Y:S01]  /*48450*/  LDL.LU R14, [R1+0xe8c] ;  /* 0x000e8c00010e7983 */ /* 0x001f620000300800 */
[----:B--2---:R-:W-:Y:S02]  /*48460*/  IADD3.X R13, PT, PT, R13, UR68, RZ, P4, !PT ;  /* 0x000000440d0d7c10 */ /* 0x004fe4000a7fe4ff */
[----:B------:R-:W-:-:S03]  /*48470*/  IADD3 R36, P4, PT, R36, UR29, RZ ;  /* 0x0000001d24247c10 */ /* 0x000fc6000ff9e0ff */
[----:B------:R0:W-:Y:S01]  /*48480*/  STL [R1+0x14bc], R13 ;  /* 0x0014bc0d01007387 */ /* 0x0001e20000100800 */
[----:B------:R-:W-:Y:S02]  /*48490*/  IADD3.X R35, PT, PT, R35, UR68, RZ, P5, !PT ;  /* 0x0000004423237c10 */ /* 0x000fe4000affe4ff */
[----:B------:R-:W-:Y:S01]  /*484a0*/  IADD3 R34, P5, PT, R34, UR29, RZ ;  /* 0x0000001d22227c10 */ /* 0x000fe2000ffbe0ff */
[----:B0-----:R-:W2:Y:S04]  /*484b0*/  LDL.LU R13, [R1+0xe78] ;  /* 0x000e7800010d7983 */ /* 0x001ea80000300800 */
[----:B------:R-:W-:Y:S01]  /*484c0*/  STL [R1+0xec0], R37 ;  /* 0x000ec02501007387 */ /* 0x000fe20000100800 */
[----:B---3--:R-:W-:-:S03]  /*484d0*/  IADD3.X R33, PT, PT, R33, UR68, RZ, P6, !PT ;  /* 0x0000004421217c10 */ /* 0x008fc6000b7fe4ff */
        /* <DEDUP_REMOVED lines=20> */
[----:B------:R-:W-:Y:S04]  /*48620*/  STL [R1+0xea0], R26 ;  /* 0x000ea01a01007387 */ /* 0x000fe80000100800 */
[----:B------:R-:W-:Y:S01]  /*48630*/  STL [R1+0xeac], R25 ;  /* 0x000eac1901007387 */ /* 0x000fe20000100800 */
[----:B------:R-:W-:-:S03]  /*48640*/  IADD3.X R11, PT, PT, R11, UR68, RZ, P2, !PT ;  /* 0x000000440b0b7c10 */ /* 0x000fc600097fe4ff */
[----:B------:R-:W-:Y:S04]  /*48650*/  STL [R1+0xe98], R24 ;  /* 0x000e981801007387 */ /* 0x000fe80000100800 */
[----:B------:R0:W-:Y:S04]  /*48660*/  STL [R1+0x14ac], R11 ;  /* 0x0014ac0b01007387 */ /* 0x0001e80000100800 */
[----:B------:R-:W-:Y:S04]  /*48670*/  STL [R1+0x14b4], R23 ;  /* 0x0014b41701007387 */ /* 0x000fe80000100800 */
[----:B0-----:R-:W3:Y:S01]  /*48680*/  LDL.LU R11, [R1+0xe84] ;  /* 0x000e8400010b7983 */ /* 0x001ee20000300800 */
[----:B------:R-:W-:-:S05]  /*48690*/  IADD3 R22, P6, PT, R22, UR29, RZ ;  /* 0x0000001d16167c10 */ /* 0x000fca000ffde0ff */
[----:B------:R-:W-:Y:S01]  /*486a0*/  STL [R1+0xe90], R22 ;  /* 0x000e901601007387 */ /* 0x000fe20000100800 */
[----:B----4-:R-:W-:Y:S02]  /*486b0*/  IADD3 R17, P2, PT, R17, UR29, RZ ;  /* 0x0000001d11117c10 */ /* 0x010fe4000ff5e0ff */
[----:B------:R-:W-:-:S03]  /*486c0*/  IADD3.X R21, PT, PT, R21, UR68, RZ, P3, !PT ;  /* 0x0000004415157c10 */ /* 0x000fc60009ffe4ff */
[----:B------:R0:W-:Y:S01]  /*486d0*/  STL [R1+0xe88], R17 ;  /* 0x000e881101007387 */ /* 0x0001e20000100800 */
[----:B------:R-:W-:-:S03]  /*486e0*/  IADD3 R20, P3, PT, R20, UR29, RZ ;  /* 0x0000001d14147c10 */ /* 0x000fc6000ff7e0ff */
[----:B0-----:R-:W4:Y:S01]  /*486f0*/  LDL.LU R17, [R1+0xe70] ;  /* 0x000e700001117983 */ /* 0x001f220000300800 */
[----:B-----5:R-:W-:-:S05]  /*48700*/  IADD3.X R16, PT, PT, R16, UR68, RZ, P4, !PT ;  /* 0x0000004410107c10 */ /* 0x020fca000a7fe4ff */
        /* <DEDUP_REMOVED lines=8> */
[----:B------:R-:W-:Y:S04]  /*48790*/  STL [R1+0x14a8], R19 ;  /* 0x0014a81301007387 */ /* 0x000fe80000100800 */
[----:B0-----:R-:W5:Y:S04]  /*487a0*/  LDL.LU R15, [R1+0xe68] ;  /* 0x000e6800010f7983 */ /* 0x001f680000300800 */
[----:B------:R-:W-:Y:S01]  /*487b0*/  STL [R1+0xe94], R18 ;  /* 0x000e941201007387 */ /* 0x000fe20000100800 */
[----:B------:R-:W-:-:S03]  /*487c0*/  IADD3.X R14, PT, PT, R14, UR68, RZ, P6, !PT ;  /* 0x000000440e0e7c10 */ /* 0x000fc6000b7fe4ff */
        /* <DEDUP_REMOVED lines=24> */
[----:B------:R-:W3:Y:S04]  /*48950*/  LDL.LU R21, [R1+0xe28] ;  /* 0x000e280001157983 */ /* 0x000ee80000300800 */
[----:B------:R-:W3:Y:S01]  /*48960*/  LDL.LU R20, [R1+0xe44] ;  /* 0x000e440001147983 */ /* 0x000ee20000300800 */
[----:B----4-:R-:W-:-:S05]  /*48970*/  IADD3 R17, P2, PT, R17, UR29, RZ ;  /* 0x0000001d11117c10 */ /* 0x010fca000ff5e0ff */
[----:B------:R0:W-:Y:S04]  /*48980*/  STL [R1+0xe70], R17 ;  /* 0x000e701101007387 */ /* 0x0001e80000100800 */
[----:B0-----:R-:W4:Y:S04]  /*48990*/  LDL.LU R17, [R1+0xe20] ;  /* 0x000e200001117983 */ /* 0x001f280000300800 */
[----:B------:R-:W4:Y:S04]  /*489a0*/  LDL.LU R19, [R1+0xe3c] ;  /* 0x000e3c0001137983 */ /* 0x000f280000300800 */
[----:B------:R-:W4:Y:S01]  /*489b0*/  LDL.LU R18, [R1+0x1488] ;  /* 0x0014880001127983 */ /* 0x000f220000300800 */
[----:B-----5:R-:W-:-:S05]  /*489c0*/  IADD3.X R16, PT, PT, R16, UR68, RZ, P3, !PT ;  /* 0x0000004410107c10 */ /* 0x020fca0009ffe4ff */
        /* <DEDUP_REMOVED lines=46> */
[----:B------:R-:W-:Y:S02]  /*48cb0*/  IADD3.X R20, PT, PT, R20, UR68, RZ, P4, !PT ;  /* 0x0000004414147c10 */ /* 0x000fe4000a7fe4ff */
[----:B------:R-:W-:Y:S02]  /*48cc0*/  IADD3 R21, P3, PT, R21, UR29, RZ ;  /* 0x0000001d15157c10 */ /* 0x000fe4000ff7e0ff */
[----:B----4-:R-:W-:-:S05]  /*48cd0*/  IADD3 R17, P4, PT, R17, UR29, RZ ;  /* 0x0000001d11117c10 */ /* 0x010fca000ff9e0ff */
[----:B------:R0:W-:Y:S01]  /*48ce0*/  STL [R1+0xe20], R17 ;  /* 0x000e201101007387 */ /* 0x0001e20000100800 */
[----:B------:R-:W-:-:S03]  /*48cf0*/  IADD3.X R19, PT, PT, R19, UR68, RZ, P5, !PT ;  /* 0x0000004413137c10 */ /* 0x000fc6000affe4ff */
[----:B------:R-:W-:Y:S01]  /*48d00*/  STL [R1+0xe28], R21 ;  /* 0x000e281501007387 */ /* 0x000fe20000100800 */
[----:B------:R-:W-:-:S03]  /*48d10*/  IADD3 R18, P5, PT, R18, UR29, RZ ;  /* 0x0000001d12127c10 */ /* 0x000fc6000ffbe0ff */
[----:B0-----:R-:W4:Y:S04]  /*48d20*/  LDL.LU R17, [R1+0xe10] ;  /* 0x000e100001117983 */ /* 0x001f280000300800 */
[----:B------:R-:W-:Y:S01]  /*48d30*/  STL [R1+0xe44], R20 ;  /* 0x000e441401007387 */ /* 0x000fe20000100800 */
[----:B-----5:R-:W-:-:S05]  /*48d40*/  IADD3.X R16, PT, PT, R16, UR68, RZ, P6, !PT ;  /* 0x0000004410107c10 */ /* 0x020fca000b7fe4ff */
        /* <DEDUP_REMOVED lines=34> */
[----:B------:R-:W3:Y:S04]  /*48f70*/  LDL.LU R19, [R1+0xdc0] ;  /* 0x000dc00001137983 */ /* 0x000ee80000300800 */
[----:B------:R-:W3:Y:S01]  /*48f80*/  LDL.LU R18, [R1+0xddc] ;  /* 0x000ddc0001127983 */ /* 0x000ee20000300800 */
[----:B----4-:R-:W-:-:S05]  /*48f90*/  IADD3 R17, P3, PT, R17, UR29, RZ ;  /* 0x0000001d11117c10 */ /* 0x010fca000ff7e0ff */
        /* <DEDUP_REMOVED lines=52> */
[----:B------:R-:W-:-:S02]  /*492e0*/  IADD3.X R18, PT, PT, R18, UR68, RZ, P6, !PT ;  /* 0x0000004412127c10 */ /* 0x000fc4000b7fe4ff */
[----:B------:R-:W-:Y:S01]  /*492f0*/  IADD3 R19, P5, PT, R19, UR29, RZ ;  /* 0x0000001d13137c10 */ /* 0x000fe2000ffbe0ff */
[----:B------:R-:W-:Y:S01]  /*49300*/  STL [R1+0xdc8], R20 ;  /* 0x000dc81401007387 */ /* 0x000fe20000100800 */
[----:B----4-:R-:W-:-:S05]  /*49310*/  IADD3 R17, P6, PT, R17, UR29, RZ ;  /* 0x0000001d11117c10 */ /* 0x010fca000ffde0ff */
[----:B------:R0:W-:Y:S04]  /*49320*/  STL [R1+0x1468], R17 ;  /* 0x0014681101007387 */ /* 0x0001e80000100800 */
[----:B------:R-:W-:Y:S04]  /*49330*/  STL [R1+0xdc0], R19 ;  /* 0x000dc01301007387 */ /* 0x000fe80000100800 */
[----:B0-----:R-:W4:Y:S04]  /*49340*/  LDL.LU R17, [R1+0xdb0] ;  /* 0x000db00001117983 */ /* 0x001f280000300800 */
[----:B------:R-:W-:Y:S04]  /*49350*/  STL [R1+0xddc], R18 ;  /* 0x000ddc1201007387 */ /* 0x000fe80000100800 */
[----:B------:R-:W4:Y:S01]  /*49360*/  LDL.LU R37, [R1+0xdbc] ;  /* 0x000dbc0001257983 */ /* 0x000f220000300800 */
[----:B-----5:R-:W-:-:S05]  /*49370*/  IADD3.X R16, PT, PT, R16, UR68, RZ, P2, !PT ;  /* 0x0000004410107c10 */ /* 0x020fca00097fe4ff */
        /* <DEDUP_REMOVED lines=35> */
[----:B------:R-:W-:-:S03]  /*495b0*/  IADD3.X R37, PT, PT, R37, UR68, RZ, P5, !PT ;  /* 0x0000004425257c10 */ /* 0x000fc6000affe4ff */
[----:B0-----:R-:W4:Y:S01]  /*495c0*/  LDL.LU R17, [R1+0x1448] ;  /* 0x0014480001117983 */ /* 0x001f220000300800 */
[----:B-----5:R-:W-:Y:S02]  /*495d0*/  IADD3 R16, P5, PT, R16, UR29, RZ ;  /* 0x0000001d10107c10 */ /* 0x020fe4000ffbe0ff */
        /* <DEDUP_REMOVED lines=51> */
[----:B------:R-:W-:-:S05]  /*49910*/  IADD3 R18, P6, PT, R18, UR29, RZ ;  /* 0x0000001d12127c10 */ /* 0x000fca000ffde0ff */
[----:B------:R-:W-:Y:S04]  /*49920*/  STL [R1+0xd60], R18 ;  /* 0x000d601201007387 */ /* 0x000fe80000100800 */
[----:B------:R-:W3:Y:S01]  /*49930*/  LDL.LU R37, [R1+0xd50] ;  /* 0x000d500001257983 */ /* 0x000ee20000300800 */
[----:B----4-:R-:W-:-:S05]  /*49940*/  IADD3 R17, P2, PT, R17, UR29, RZ ;  /* 0x0000001d11117c10 */ /* 0x010fca000ff5e0ff */
[----:B------:R0:W-:Y:S04]  /*49950*/  STL [R1+0x1448], R17 ;  /* 0x0014481101007387 */ /* 0x0001e80000100800 */
[----:B0-----:R-:W4:Y:S04]  /*49960*/  LDL.LU R17, [R1+0xd5c] ;  /* 0x000d5c0001117983 */ /* 0x001f280000300800 */
[----:B------:R-:W4:Y:S04]  /*49970*/  LDL.LU R36, [R1+0xd48] ;  /* 0x000d480001247983 */ /* 0x000f280000300800 */
[----:B------:R-:W4:Y:S01]  /*49980*/  LDL.LU R35, [R1+0x1444] ;  /* 0x0014440001237983 */ /* 0x000f220000300800 */
[----:B-----5:R-:W-:-:S03]  /*49990*/  IADD3.X R16, PT, PT, R16, UR68, RZ, P3, !PT ;  /* 0x0000004410107c10 */ /* 0x020fc60009ffe4ff */
        /* <DEDUP_REMOVED lines=31> */
[----:B------:R-:W-:Y:S02]  /*49b90*/  IADD3 R37, P5, PT, R37, UR29, RZ ;  /* 0x0000001d25257c10 */ /* 0x000fe4000ffbe0ff */
[----:B----4-:R-:W-:Y:S02]  /*49ba0*/  IADD3.X R17, PT, PT, R17, UR68, RZ, P6, !PT ;  /* 0x0000004411117c10 */ /* 0x010fe4000b7fe4ff */
[----:B------:R-:W-:-:S03]  /*49bb0*/  IADD3 R36, P6, PT, R36, UR29, RZ ;  /* 0x0000001d24247c10 */ /* 0x000fc6000ffde0ff */
[----:B------:R0:W-:Y:S01]  /*49bc0*/  STL [R1+0xd5c], R17 ;  /* 0x000d5c1101007387 */ /* 0x0001e20000100800 */
[----:B------:R-:W-:Y:S02]  /*49bd0*/  IADD3.X R35, PT, PT, R35, UR68, RZ, P2, !PT ;  /* 0x0000004423237c10 */ /* 0x000fe400097fe4ff */
[----:B-----5:R-:W-:Y:S01]  /*49be0*/  IADD3 R34, P2, PT, R34, UR29, RZ ;  /* 0x0000001d22227c10 */ /* 0x020fe2000ff5e0ff */
        /* <DEDUP_REMOVED lines=32> */
[----:B------:R-:W-:-:S02]  /*49df0*/  IADD3 R15, P4, PT, R15, UR29, RZ ;  /* 0x0000001d0f0f7c10 */ /* 0x000fc4000ff9e0ff */
        /* <DEDUP_REMOVED lines=21> */
[----:B------:R-:W3:Y:S04]  /*49f50*/  LDL.LU R35, [R1+0xce8] ;  /* 0x000ce80001237983 */ /* 0x000ee80000300800 */
[----:B------:R-:W3:Y:S01]  /*49f60*/  LDL.LU R34, [R1+0x1424] ;  /* 0x0014240001227983 */ /* 0x000ee20000300800 */
[----:B----4-:R-:W-:-:S05]  /*49f70*/  IADD3 R17, P3, PT, R17, UR29, RZ ;  /* 0x0000001d11117c10 */ /* 0x010fca000ff7e0ff */
        /* <DEDUP_REMOVED lines=16> */
[----:B0-----:R-:W5:Y:S04]  /*4a080*/  LDL.LU R16, [R1+0xccc] ;  /* 0x000ccc0001107983 */ /* 0x001f680000300800 */
[----:B------:R-:W5:Y:S04]  /*4a090*/  LDL.LU R21, [R1+0xcb8] ;  /* 0x000cb80001157983 */ /* 0x000f680000300800 */
[----:B------:R-:W5:Y:S01]  /*4a0a0*/  LDL.LU R20, [R1+0x1414] ;  /* 0x0014140001147983 */ /* 0x000f620000300800 */
[----:B------:R-:W-:-:S05]  /*4a0b0*/  IADD3 R15, P4, PT, R15, UR29, RZ ;  /* 0x0000001d0f0f7c10 */ /* 0x000fca000ff9e0ff */
[----:B------:R0:W-:Y:S04]  /*4a0c0*/  STL [R1+0x1420], R15 ;  /* 0x0014200f01007387 */ /* 0x0001e80000100800 */
[----:B0-----:R-:W5:Y:S04]  /*4a0d0*/  LDL.LU R15, [R1+0xcb0] ;  /* 0x000cb000010f7983 */ /* 0x001f680000300800 */
[----:B------:R-:W5:Y:S01]  /*4a0e0*/  LDL.LU R19, [R1+0x140c] ;  /* 0x00140c0001137983 */ /* 0x000f620000300800 */
[----:B------:R-:W-:-:S03]  /*4a0f0*/  IADD3.X R14, PT, PT, R14, UR68, RZ, P5, !PT ;  /* 0x000000440e0e7c10 */ /* 0x000fc6000affe4ff */
        /* <DEDUP_REMOVED lines=12> */
[----:B------:R-:W-:Y:S01]  /*4a1c0*/  IADD3.X R34, PT, PT, R34, UR68, RZ, P3, !PT ;  /* 0x0000004422227c10 */ /* 0x000fe20009ffe4ff */
[----:B------:R-:W-:Y:S01]  /*4a1d0*/  STL [R1+0xd04], R37 ;  /* 0x000d042501007387 */ /* 0x000fe20000100800 */
[----:B----4-:R-:W-:-:S03]  /*4a1e0*/  IADD3 R33, P3, PT, R33, UR29, RZ ;  /* 0x0000001d21217c10 */ /* 0x010fc6000ff7e0ff */
        /* <DEDUP_REMOVED lines=76> */
[----:B------:R-:W5:Y:S04]  /*4a6b0*/  LDL.LU R19, [R1+0xc50] ;  /* 0x000c500001137983 */ /* 0x000f680000300800 */
[----:B------:R-:W5:Y:S01]  /*4a6c0*/  LDL.LU R18, [R1+0x13ec] ;  /* 0x0013ec0001127983 */ /* 0x000f620000300800 */
[----:B------:R-:W-:-:S05]  /*4a6d0*/  IADD3 R15, P5, PT, R15, UR29, RZ ;  /* 0x0000001d0f0f7c10 */ /* 0x000fca000ffbe0ff */
        /* <DEDUP_REMOVED lines=53> */
[----:B0-----:R-:W5:Y:S04]  /*4aa30*/  LDL.LU R16, [R1+0xc54] ;  /* 0x000c540001107983 */ /* 0x001f680000300800 */
[----:B------:R-:W-:Y:S01]  /*4aa40*/  STL [R1+0xc58], R20 ;  /* 0x000c581401007387 */ /* 0x000fe20000100800 */
[----:B------:R-:W-:-:S05]  /*4aa50*/  IADD3 R15, P3, PT, R15, UR29, RZ ;  /* 0x0000001d0f0f7c10 */ /* 0x000fca000ff7e0ff */
        /* <DEDUP_REMOVED lines=96> */
[----:B------:R-:W-:Y:S04]  /*4b060*/  STL [R1+0xbf0], R18 ;  /* 0x000bf01201007387 */ /* 0x000fe80000100800 */
[----:B------:R-:W5:Y:S01]  /*4b070*/  LDL.LU R37, [R1+0x13c0] ;  /* 0x0013c00001257983 */ /* 0x000f620000300800 */
[----:B------:R-:W-:-:S05]  /*4b080*/  IADD3 R15, P4, PT, R15, UR29, RZ ;  /* 0x0000001d0f0f7c10 */ /* 0x000fca000ff9e0ff */
        /* <DEDUP_REMOVED lines=95> */
[----:B------:R-:W5:Y:S04]  /*4b680*/  LDL.LU R36, [R1+0xb8c] ;  /* 0x000b8c0001247983 */ /* 0x000f680000300800 */
[----:B------:R-:W5:Y:S01]  /*4b690*/  LDL.LU R35, [R1+0xb78] ;  /* 0x000b780001237983 */ /* 0x000f620000300800 */
[----:B------:R-:W-:-:S03]  /*4b6a0*/  IADD3 R15, P5, PT, R15, UR29, RZ ;  /* 0x0000001d0f0f7c10 */ /* 0x000fc6000ffbe0ff */
        /* <DEDUP_REMOVED lines=67> */
[----:B0-----:R-:W5:Y:S04]  /*4bae0*/  LDL.LU R15, [R1+0xb28] ;  /* 0x000b2800010f7983 */ /* 0x001f680000300800 */
[----:B------:R-:W-:Y:S01]  /*4baf0*/  STL [R1+0xb64], R22 ;  /* 0x000b641601007387 */ /* 0x000fe20000100800 */
[----:B------:R-:W-:-:S02]  /*4bb00*/  IADD3.X R14, PT, PT, R14, UR68, RZ, P2, !PT ;  /* 0x000000440e0e7c10 */ /* 0x000fc400097fe4ff */
        /* <DEDUP_REMOVED lines=21> */
[----:B------:R-:W4:Y:S04]  /*4bc60*/  LDL.LU R35, [R1+0xb2c] ;  /* 0x000b2c0001237983 */ /* 0x000f280000300800 */
[----:B------:R-:W4:Y:S01]  /*4bc70*/  LDL.LU R34, [R1+0xb18] ;  /* 0x000b180001227983 */ /* 0x000f220000300800 */
[----:B-----5:R-:W-:-:S05]  /*4bc80*/  IADD3.X R16, PT, PT, R16, UR68, RZ, P6, !PT ;  /* 0x0000004410107c10 */ /* 0x020fca000b7fe4ff */
        /* <DEDUP_REMOVED lines=17> */
[----:B------:R-:W5:Y:S04]  /*4bda0*/  LDL.LU R21, [R1+0xafc] ;  /* 0x000afc0001157983 */ /* 0x000f680000300800 */
[----:B------:R-:W5:Y:S01]  /*4bdb0*/  LDL.LU R20, [R1+0xae8] ;  /* 0x000ae80001147983 */ /* 0x000f620000300800 */
[----:B------:R-:W-:-:S05]  /*4bdc0*/  IADD3.X R14, PT, PT, R14, UR68, RZ, P2, !PT ;  /* 0x000000440e0e7c10 */ /* 0x000fca00097fe4ff */
        /* <DEDUP_REMOVED lines=15> */
[----:B------:R-:W-:Y:S01]  /*4bec0*/  IADD3 R34, P5, PT, R34, UR29, RZ ;  /* 0x0000001d22227c10 */ /* 0x000fe2000ffbe0ff */
[----:B0-----:R-:W4:Y:S04]  /*4bed0*/  LDL.LU R17, [R1+0xad0] ;  /* 0x000ad00001117983 */ /* 0x001f280000300800 */
[----:B------:R-:W-:Y:S01]  /*4bee0*/  STL [R1+0x1388], R37 ;  /* 0x0013882501007387 */ /* 0x000fe20000100800 */
[----:B-----5:R-:W-:-:S03]  /*4bef0*/  IADD3.X R33, PT, PT, R33, UR68, RZ, P6, !PT ;  /* 0x0000004421217c10 */ /* 0x020fc6000b7fe4ff */
        /* <DEDUP_REMOVED lines=23> */
[----:B------:R-:W-:Y:S01]  /*4c070*/  STL [R1+0xaf0], R24 ;  /* 0x000af01801007387 */ /* 0x000fe20000100800 */
[----:B------:R-:W-:-:S03]  /*4c080*/  IADD3 R22, P6, PT, R22, UR29, RZ ;  /* 0x0000001d16167c10 */ /* 0x000fc6000ffde0ff */
        /* <DEDUP_REMOVED lines=51> */
[----:B------:R-:W5:Y:S04]  /*4c3c0*/  LDL.LU R19, [R1+0xa94] ;  /* 0x000a940001137983 */ /* 0x000f680000300800 */
[----:B------:R-:W5:Y:S01]  /*4c3d0*/  LDL.LU R18, [R1+0xa80] ;  /* 0x000a800001127983 */ /* 0x000f620000300800 */
[----:B------:R-:W-:-:S05]  /*4c3e0*/  IADD3.X R14, PT, PT, R14, UR68, RZ, P3, !PT ;  /* 0x000000440e0e7c10 */ /* 0x000fca0009ffe4ff */
        /* <DEDUP_REMOVED lines=53> */
[----:B0-----:R-:W5:Y:S04]  /*4c740*/  LDL.LU R15, [R1+0xa68] ;  /* 0x000a6800010f7983 */ /* 0x001f680000300800 */
[----:B------:R-:W-:Y:S01]  /*4c750*/  STL [R1+0xa9c], R20 ;  /* 0x000a9c1401007387 */ /* 0x000fe20000100800 */
[----:B------:R-:W-:-:S05]  /*4c760*/  IADD3.X R14, PT, PT, R14, UR68, RZ, P6, !PT ;  /* 0x000000440e0e7c10 */ /* 0x000fca000b7fe4ff */
        /* <DEDUP_REMOVED lines=96> */
[----:B------:R-:W-:Y:S04]  /*4cd70*/  STL [R1+0xa34], R18 ;  /* 0x000a341201007387 */ /* 0x000fe80000100800 */
[----:B------:R-:W5:Y:S01]  /*4cd80*/  LDL.LU R37, [R1+0xa24] ;  /* 0x000a240001257983 */ /* 0x000f620000300800 */
[----:B------:R-:W-:-:S05]  /*4cd90*/  IADD3.X R14, PT, PT, R14, UR68, RZ, P2, !PT ;  /* 0x000000440e0e7c10 */ /* 0x000fca00097fe4ff */
        /* <DEDUP_REMOVED lines=95> */
[----:B------:R-:W5:Y:S04]  /*4d390*/  LDL.LU R36, [R1+0x9a0] ;  /* 0x0009a00001247983 */ /* 0x000f680000300800 */
[----:B------:R-:W5:Y:S01]  /*4d3a0*/  LDL.LU R35, [R1+0x9bc] ;  /* 0x0009bc0001237983 */ /* 0x000f620000300800 */
[----:B------:R-:W-:-:S03]  /*4d3b0*/  IADD3.X R14, PT, PT, R14, UR68, RZ, P3, !PT ;  /* 0x000000440e0e7c10 */ /* 0x000fc60009ffe4ff */
        /* <DEDUP_REMOVED lines=91> */
[----:B------:R-:W5:Y:S04]  /*4d970*/  LDL.LU R35, [R1+0x940] ;  /* 0x0009400001237983 */ /* 0x000f680000300800 */
[----:B------:R-:W5:Y:S01]  /*4d980*/  LDL.LU R34, [R1+0x95c] ;  /* 0x00095c0001227983 */ /* 0x000f620000300800 */
[----:B------:R-:W-:-:S05]  /*4d990*/  IADD3 R15, P3, PT, R15, UR29, RZ ;  /* 0x0000001d0f0f7c10 */ /* 0x000fca000ff7e0ff */
        /* <DEDUP_REMOVED lines=254> */
[----:B-----5:R-:W-:-:S05]  /*4e980*/  IADD3.X R16, PT, PT, R16, UR68, RZ, P6, !PT ;  /* 0x0000004410107c10 */ /* 0x020fca000b7fe4ff */
[----:B------:R0:W-:Y:S01]  /*4e990*/  STL [R1+0x129c], R16 ;  /* 0x00129c1001007387 */ /* 0x0001e20000100800 */
[----:B------:R-:W-:Y:S02]  /*4e9a0*/  IADD3 R21, P6, PT, R21, UR29, RZ ;  /* 0x0000001d15157c10 */ /* 0x000fe4000ffde0ff */
[----:B------:R-:W-:Y:S01]  /*4e9b0*/  IADD3.X R20, PT, PT, R20, UR68, RZ, P2, !PT ;  /* 0x0000004414147c10 */ /* 0x000fe200097fe4ff */
[----:B0-----:R-:W5:Y:S01]  /*4e9c0*/  LDL.LU R16, [R1+0x854] ;  /* 0x0008540001107983 */ /* 0x001f620000300800 */
[----:B------:R-:W-:Y:S02]  /*4e9d0*/  IADD3 R15, P2, PT, R15, UR29, RZ ;  /* 0x0000001d0f0f7c10 */ /* 0x000fe4000ff5e0ff */
[----:B------:R-:W-:-:S03]  /*4e9e0*/  IADD3.X R19, PT, PT, R19, UR68, RZ, P3, !PT ;  /* 0x0000004413137c10 */ /* 0x000fc60009ffe4ff */
[----:B------:R0:W-:Y:S04]  /*4e9f0*/  STL [R1+0x850], R15 ;  /* 0x0008500f01007387 */ /* 0x0001e80000100800 */
        /* <DEDUP_REMOVED lines=200> */
[----:B------:R-:W5:Y:S04]  /*4f680*/  LDL.LU R35, [R1+0x1254] ;  /* 0x0012540001237983 */ /* 0x000f680000300800 */
[----:B------:R-:W5:Y:S01]  /*4f690*/  LDL.LU R34, [R1+0x770] ;  /* 0x0007700001227983 */ /* 0x000f620000300800 */
[----:B------:R-:W-:-:S05]  /*4f6a0*/  IADD3.X R14, PT, PT, R14, UR68, RZ, P6, !PT ;  /* 0x000000440e0e7c10 */ /* 0x000fca000b7fe4ff */
        /* <DEDUP_REMOVED lines=259> */
[----:B------:R-:W-:Y:S02]  /*506e0*/  IADD3.X R14, PT, PT, R14, UR68, RZ, P5, !PT ;  /* 0x000000440e0e7c10 */ /* 0x000fe4000affe4ff */
[----:B------:R-:W-:-:S03]  /*506f0*/  IADD3 R19, P5, PT, R19, UR29, RZ ;  /* 0x0000001d13137c10 */ /* 0x000fc6000ffbe0ff */
[----:B------:R0:W-:Y:S01]  /*50700*/  STL [R1+0x11ec], R14 ;  /* 0x0011ec0e01007387 */ /* 0x0001e20000100800 */
[----:B------:R-:W-:-:S03]  /*50710*/  IADD3.X R18, PT, PT, R18, UR68, RZ, P6, !PT ;  /* 0x0000004412127c10 */ /* 0x000fc6000b7fe4ff */
        /* <DEDUP_REMOVED lines=275> */
[----:B----4-:R-:W-:Y:S02]  /*51850*/  IADD3 R17, P6, PT, R17, UR28, RZ ;  /* 0x0000001c11117c10 */ /* 0x010fe4000ffde0ff */
[----:B------:R-:W-:-:S03]  /*51860*/  IADD3.X R19, PT, PT, R19, UR66, RZ, P2, !PT ;  /* 0x0000004213137c10 */ /* 0x000fc600097fe4ff */
[----:B------:R0:W-:Y:S04]  /*51870*/  STL [R1+0x160c], R17 ;  /* 0x00160c1101007387 */ /* 0x0001e80000100800 */
        /* <DEDUP_REMOVED lines=141> */
[----:B-----5:R-:W-:-:S05]  /*52150*/  IADD3 R16, P2, PT, R16, UR28, RZ ;  /* 0x0000001c10107c10 */ /* 0x020fca000ff5e0ff */
[----:B------:R0:W-:Y:S01]  /*52160*/  STL [R1+0x550], R16 ;  /* 0x0005501001007387 */ /* 0x0001e20000100800 */
[----:B------:R-:W-:Y:S02]  /*52170*/  IADD3.X R36, PT, PT, R36, UR66, RZ, P3, !PT ;  /* 0x0000004224247c10 */ /* 0x000fe40009ffe4ff */
[----:B------:R-:W-:Y:S01]  /*52180*/  IADD3 R35, P3, PT, R35, UR28, RZ ;  /* 0x0000001c23237c10 */ /* 0x000fe2000ff7e0ff */
[----:B0-----:R-:W5:Y:S01]  /*52190*/  LDL.LU R16, [R1+0x514] ;  /* 0x0005140001107983 */ /* 0x001f620000300800 */
        /* <DEDUP_REMOVED lines=33> */
[----:B------:R-:W-:Y:S02]  /*523b0*/  IADD3 R21, P6, PT, R21, UR28, RZ ;  /* 0x0000001c15157c10 */ /* 0x000fe4000ffde0ff */
[----:B------:R-:W-:Y:S01]  /*523c0*/  IADD3.X R20, PT, PT, R20, UR66, RZ, P2, !PT ;  /* 0x0000004214147c10 */ /* 0x000fe200097fe4ff */
[----:B------:R0:W-:Y:S04]  /*523d0*/  STL [R1+0x534], R14 ;  /* 0x0005340e01007387 */ /* 0x0001e80000100800 */
[----:B0-----:R-:W5:Y:S01]  /*523e0*/  LDL.LU R14, [R1+0x50c] ;  /* 0x00050c00010e7983 */ /* 0x001f620000300800 */
[----:B--2---:R-:W-:Y:S02]  /*523f0*/  IADD3 R13, P2, PT, R13, UR28, RZ ;  /* 0x0000001c0d0d7c10 */ /* 0x004fe4000ff5e0ff */
[----:B------:R-:W-:-:S03]  /*52400*/  IADD3.X R19, PT, PT, R19, UR66, RZ, P3, !PT ;  /* 0x0000004213137c10 */ /* 0x000fc60009ffe4ff */
[----:B------:R0:W-:Y:S01]  /*52410*/  STL [R1+0x1670], R13 ;  /* 0x0016700d01007387 */ /* 0x0001e20000100800 */
[----:B------:R-:W-:-:S03]  /*52420*/  IADD3 R18, P3, PT, R18, UR28, RZ ;  /* 0x0000001c12127c10 */ /* 0x000fc6000ff7e0ff */
[----:B------:R-:W-:Y:S04]  /*52430*/  STL [R1+0x510], R21 ;  /* 0x0005101501007387 */ /* 0x000fe80000100800 */
[----:B0-----:R-:W2:Y:S04]  /*52440*/  LDL.LU R13, [R1+0x166c] ;  /* 0x00166c00010d7983 */ /* 0x001ea80000300800 */
[----:B------:R-:W-:Y:S01]  /*52450*/  STL [R1+0x52c], R20 ;  /* 0x00052c1401007387 */ /* 0x000fe20000100800 */
[----:B---3--:R-:W-:-:S05]  /*52460*/  IADD3.X R11, PT, PT, R11, UR66, RZ, P4, !PT ;  /* 0x000000420b0b7c10 */ /* 0x008fca000a7fe4ff */
[----:B------:R0:W-:Y:S04]  /*52470*/  STL [R1+0x51c], R11 ;  /* 0x00051c0b01007387 */ /* 0x0001e80000100800 */
[----:B------:R-:W-:Y:S04]  /*52480*/  STL [R1+0x524], R19 ;  /* 0x0005241301007387 */ /* 0x000fe80000100800 */
[----:B0-----:R-:W3:Y:S04]  /*52490*/  LDL.LU R11, [R1+0x4f0] ;  /* 0x0004f000010b7983 */ /* 0x001ee80000300800 */
[----:B------:R0:W-:Y:S04]  /*524a0*/  STL [R1+0x508], R18 ;  /* 0x0005081201007387 */ /* 0x0001e80000100800 */
[----:B------:R-:W3:Y:S04]  /*524b0*/  LDL.LU R36, [R1+0x504] ;  /* 0x0005040001247983 */ /* 0x000ee80000300800 */
[----:B0-----:R-:W3:Y:S01]  /*524c0*/  LDL.LU R18, [R1+0x4e8] ;  /* 0x0004e80001127983 */ /* 0x001ee20000300800 */
[----:B----4-:R-:W-:-:S05]  /*524d0*/  IADD3 R17, P4, PT, R17, UR28, RZ ;  /* 0x0000001c11117c10 */ /* 0x010fca000ff9e0ff */
[----:B------:R0:W-:Y:S04]  /*524e0*/  STL [R1+0x500], R17 ;  /* 0x0005001101007387 */ /* 0x0001e80000100800 */
        /* <DEDUP_REMOVED lines=18> */
[----:B0-----:R-:W5:Y:S04]  /*52610*/  LDL.LU R17, [R1+0x4c4] ;  /* 0x0004c40001117983 */ /* 0x001f680000300800 */
[----:B------:R-:W5:Y:S01]  /*52620*/  LDL.LU R19, [R1+0x4a8] ;  /* 0x0004a80001137983 */ /* 0x000f620000300800 */
[----:B------:R-:W-:-:S05]  /*52630*/  IADD3 R15, P5, PT, R15, UR28, RZ ;  /* 0x0000001c0f0f7c10 */ /* 0x000fca000ffbe0ff */
[----:B------:R0:W-:Y:S04]  /*52640*/  STL [R1+0x4f8], R15 ;  /* 0x0004f80f01007387 */ /* 0x0001e80000100800 */
[----:B-1----:R-:W5:Y:S04]  /*52650*/  LDL.LU R16, [R1+0x4bc] ;  /* 0x0004bc0001107983 */ /* 0x002f680000300800 */
[----:B0-----:R-:W5:Y:S01]  /*52660*/  LDL.LU R15, [R1+0x4b4] ;  /* 0x0004b400010f7983 */ /* 0x001f620000300800 */
[----:B------:R-:W-:-:S05]  /*52670*/  IADD3.X R14, PT, PT, R14, UR66, RZ, P6, !PT ;  /* 0x000000420e0e7c10 */ /* 0x000fca000b7fe4ff */
[----:B------:R0:W-:Y:S04]  /*52680*/  STL [R1+0x50c], R14 ;  /* 0x00050c0e01007387 */ /* 0x0001e80000100800 */
[----:B0-----:R-:W5:Y:S01]  /*52690*/  LDL.LU R14, [R1+0x4a4] ;  /* 0x0004a400010e7983 */ /* 0x001f620000300800 */
[----:B--2---:R-:W-:Y:S01]  /*526a0*/  IADD3.X R13, PT, PT, R13, UR66, RZ, P2, !PT ;  /* 0x000000420d0d7c10 */ /* 0x004fe200097fe4ff */
[----:B------:R-:W0:Y:S04]  /*526b0*/  SYNCS.PHASECHK.TRANS64.TRYWAIT P2, [UR14], R10 ;  /* 0x0000000aff0075a7 */ /* 0x000e28000804110e */
[----:B------:R1:W-:Y:S04]  /*526c0*/  STL [R1+0x166c], R13 ;  /* 0x00166c0d01007387 */ /* 0x0003e80000100800 */
[----:B-1----:R-:W2:Y:S01]  /*526d0*/  LDL.LU R13, [R1+0x4a0] ;  /* 0x0004a000010d7983 */ /* 0x002ea20000300800 */
[----:B---3--:R-:W-:-:S02]  /*526e0*/  IADD3 R11, P6, PT, R11, UR28, RZ ;  /* 0x0000001c0b0b7c10 */ /* 0x008fc4000ffde0ff */
[----:B------:R-:W-:-:S03]  /*526f0*/  IADD3.X R36, PT, PT, R36, UR66, RZ, P3, !PT ;  /* 0x0000004224247c10 */ /* 0x000fc60009ffe4ff */
[----:B------:R1:W-:Y:S01]  /*52700*/  STL [R1+0x4f0], R11 ;  /* 0x0004f00b01007387 */ /* 0x0003e20000100800 */
[----:B------:R-:W-:-:S03]  /*52710*/  IADD3 R18, P3, PT, R18, UR28, RZ ;  /* 0x0000001c12127c10 */ /* 0x000fc6000ff7e0ff */
[----:B-1----:R-:W3:Y:S04]  /*52720*/  LDL.LU R11, [R1+0x49c] ;  /* 0x00049c00010b7983 */ /* 0x002ee80000300800 */
[----:B------:R1:W-:Y:S04]  /*52730*/  STL [R1+0x4e8], R18 ;  /* 0x0004e81201007387 */ /* 0x0003e80000100800 */
[----:B-1----:R-:W3:Y:S01]  /*52740*/  LDL.LU R18, [R1+0x4ac] ;  /* 0x0004ac0001127983 */ /* 0x002ee20000300800 */
[----:B----4-:R-:W-:Y:S02]  /*52750*/  IADD3.X R35, PT, PT, R35, UR66, RZ, P4, !PT ;  /* 0x0000004223237c10 */ /* 0x010fe4000a7fe4ff */
[----:B------:R-:W-:-:S02]  /*52760*/  IADD3 R34, P4, PT, R34, UR28, RZ ;  /* 0x0000001c22227c10 */ /* 0x000fc4000ff9e0ff */
[----:B------:R-:W-:Y:S01]  /*52770*/  IADD3.X R33, PT, PT, R33, UR66, RZ, P5, !PT ;  /* 0x0000004221217c10 */ /* 0x000fe2000affe4ff */
[----:B------:R-:W-:Y:S04]  /*52780*/  STL [R1+0x504], R36 ;  /* 0x0005042401007387 */ /* 0x000fe80000100800 */
[----:B------:R-:W-:Y:S04]  /*52790*/  STL [R1+0x4fc], R35 ;  /* 0x0004fc2301007387 */ /* 0x000fe80000100800 */
[----:B------:R-:W-:Y:S01]  /*527a0*/  STL [R1+0x4e0], R34 ;  /* 0x0004e02201007387 */ /* 0x000fe20000100800 */
[----:B-----5:R-:W-:-:S03]  /*527b0*/  IADD3 R32, P5, PT, R32, UR28, RZ ;  /* 0x0000001c20207c10 */ /* 0x020fc6000ffbe0ff */
        /* <DEDUP_REMOVED lines=25> */
[----:B------:R1:W-:Y:S02]  /*52950*/  STL [R1+0x4c4], R17 ;  /* 0x0004c41101007387 */ /* 0x0003e40000100800 */
[----:B-1----:R-:W1:Y:S01]  /*52960*/  S2R R17, SR_TID.X ;  /* 0x0000000000117919 */ /* 0x002e620000002100 */
[----:B------:R-:W-:Y:S02]  /*52970*/  IADD3 R19, P4, PT, R19, UR28, RZ ;  /* 0x0000001c13137c10 */ /* 0x000fe4000ff9e0ff */
[----:B------:R-:W-:Y:S02]  /*52980*/  IADD3 R20, P3, PT, R20, UR28, RZ ;  /* 0x0000001c14147c10 */ /* 0x000fe4000ff7e0ff */
[----:B------:R-:W-:-:S02]  /*52990*/  IADD3.X R16, PT, PT, R16, UR66, RZ, P5, !PT ;  /* 0x0000004210107c10 */ /* 0x000fc4000affe4ff */
[----:B------:R-:W-:Y:S01]  /*529a0*/  IADD3.X R15, PT, PT, R15, UR66, RZ, P6, !PT ;  /* 0x000000420f0f7c10 */ /* 0x000fe2000b7fe4ff */
[----:B------:R-:W-:Y:S01]  /*529b0*/  STL [R1+0x4b0], R20 ;  /* 0x0004b01401007387 */ /* 0x000fe20000100800 */
[----:B------:R-:W-:-:S03]  /*529c0*/  PRMT R12, RZ, 0x7610, R12 ;  /* 0x00007610ff0c7816 */ /* 0x000fc6000000000c */
[----:B------:R1:W-:Y:S04]  /*529d0*/  STL [R1+0x4b4], R15 ;  /* 0x0004b40f01007387 */ /* 0x0003e80000100800 */
[----:B------:R-:W-:Y:S04]  /*529e0*/  STL [R1+0x4a8], R19 ;  /* 0x0004a81301007387 */ /* 0x000fe80000100800 */
[----:B------:R4:W-:Y:S01]  /*529f0*/  STL [R1+0x4bc], R16 ;  /* 0x0004bc1001007387 */ /* 0x0009e20000100800 */
[----:B------:R-:W-:Y:S02]  /*52a00*/  IADD3.X R14, PT, PT, R14, UR66, RZ, P4, !PT ;  /* 0x000000420e0e7c10 */ /* 0x000fe4000a7fe4ff */
[----:B-1----:R-:W-:-:S02]  /*52a10*/  SHF.R.U32.HI R15, RZ, 0x6, R17 ;  /* 0x00000006ff0f7819 */ /* 0x002fc40000011611 */
[--C-:B----4-:R-:W-:Y:S02]  /*52a20*/  SHF.R.U32.HI R16, RZ, 0x6, R17.reuse ;  /* 0x00000006ff107819 */ /* 0x110fe40000011611 */
[----:B------:R-:W-:Y:S02]  /*52a30*/  SHF.R.U32.HI R17, RZ, 0x6, R17 ;  /* 0x00000006ff117819 */ /* 0x000fe40000011611 */
[----:B------:R-:W-:Y:S02]  /*52a40*/  SGXT.U32 R15, R15, 0x1 ;  /* 0x000000010f0f781a */ /* 0x000fe40000000000 */
[----:B------:R-:W-:Y:S02]  /*52a50*/  SGXT.U32 R16, R16, 0x1 ;  /* 0x000000011010781a */ /* 0x000fe40000000000 */
[----:B------:R-:W-:Y:S01]  /*52a60*/  SGXT.U32 R17, R17, 0x1 ;  /* 0x000000011111781a */ /* 0x000fe20000000000 */
[----:B------:R-:W-:Y:S01]  /*52a70*/  UIMAD UR5, UR64, -0x80, UR67 ;  /* 0xffffff80400578a4 */ /* 0x000fe2000f8e0243 */
[----:B------:R-:W-:-:S02]  /*52a80*/  LOP3.LUT R16, R16, 0x4, RZ, 0xfc, !PT ;  /* 0x0000000410107812 */ /* 0x000fc400078efcff */
[----:B------:R-:W-:Y:S02]  /*52a90*/  LOP3.LUT R17, R17, 0x2, RZ, 0xfc, !PT ;  /* 0x0000000211117812 */ /* 0x000fe400078efcff */
[----:B------:R-:W-:Y:S02]  /*52aa0*/  LOP3.LUT R15, R15, 0x6, RZ, 0xfc, !PT ;  /* 0x000000060f0f7812 */ /* 0x000fe400078efcff */
[----:B------:R-:W-:Y:S02]  /*52ab0*/  ISETP.GE.AND P6, PT, R17, UR5, PT ;  /* 0x0000000511007c0c */ /* 0x000fe4000bfc6270 */
[----:B------:R-:W-:Y:S02]  /*52ac0*/  ISETP.GE.AND P5, PT, R16, UR5, PT ;  /* 0x0000000510007c0c */ /* 0x000fe4000bfa6270 */
[----:B--2---:R-:W-:-:S04]  /*52ad0*/  IADD3 R13, P4, PT, R13, UR28, RZ ;  /* 0x0000001c0d0d7c10 */ /* 0x004fc8000ff9e0ff */
[----:B---3--:R-:W-:Y:S02]  /*52ae0*/  IADD3.X R11, PT, PT, R11, UR66, RZ, P4, !PT ;  /* 0x000000420b0b7c10 */ /* 0x008fe4000a7fe4ff */
[----:B------:R-:W-:-:S05]  /*52af0*/  IADD3.X R18, PT, PT, R18, UR66, RZ, P3, !PT ;  /* 0x0000004212127c10 */ /* 0x000fca0009ffe4ff */
[----:B------:R1:W-:Y:S04]  /*52b00*/  STL [R1+0x4ac], R18 ;  /* 0x0004ac1201007387 */ /* 0x0003e80000100800 */
[----:B------:R1:W-:Y:S04]  /*52b10*/  STL [R1+0x4a4], R14 ;  /* 0x0004a40e01007387 */ /* 0x0003e80000100800 */
[----:B------:R1:W-:Y:S04]  /*52b20*/  STL [R1+0x49c], R11 ;  /* 0x00049c0b01007387 */ /* 0x0003e80000100800 */
[----:B------:R1:W-:Y:S04]  /*52b30*/  STL [R1+0x4a0], R13 ;  /* 0x0004a00d01007387 */ /* 0x0003e80000100800 */
[----:B------:R1:W-:Y:S01]  /*52b40*/  STL.S16 [R1+0x1d0], R12 ;  /* 0x0001d00c01007387 */ /* 0x0003e20000100600 */
[----:B------:R-:W-:Y:S01]  /*52b50*/  ISETP.GE.AND P3, PT, R15, UR5, PT ;  /* 0x000000050f007c0c */ /* 0x000fe2000bf66270 */
[----:B0-----:R-:W-:-:S12]  /*52b60*/  @!P2 BRA `(.L_x_8) ;  /* 0x0000025800a8a947 */ /* 0x001fd80003800000 */
.L_x_16:
[----:B------:R-:W2:Y:S04]  /*52b70*/  LDL R10, [R1+0x4a4] ;  /* 0x0004a400010a7983 */ /* 0x000ea80000100800 */
[----:B-1----:R-:W2:Y:S04]  /*52b80*/  LDL R11, [R1+0x4a8] ;  /* 0x0004a800010b7983 */ /* 0x002ea80000100800 */
[----:B------:R-:W-:Y:S04]  /*52b90*/  STL [R1+0x1dcc], R3 ;  /* 0x001dcc0301007387 */ /* 0x000fe80000100800 */
[----:B------:R-:W-:Y:S04]  /*52ba0*/  STL [R1+0x1dc8], R4 ;  /* 0x001dc80401007387 */ /* 0x000fe80000100800 */
[----:B------:R-:W-:Y:S04]  /*52bb0*/  STL [R1+0x1dc4], R5 ;  /* 0x001dc40501007387 */ /* 0x000fe80000100800 */
[----:B------:R0:W-:Y:S04]  /*52bc0*/  STL [R1+0x1dd0], R5 ;  /* 0x001dd00501007387 */ /* 0x0001e80000100800 */
[----:B0-----:R-:W3:Y:S01]  /*52bd0*/  LDL R5, [R1+0x1d0] ;  /* 0x0001d00001057983 */ /* 0x001ee20000100800 */
[----:B------:R-:W-:-:S03]  /*52be0*/  PRMT R3, RZ, 0x7610, R3 ;  /* 0x00007610ff037816 */ /* 0x000fc60000000003 */
        /* <DEDUP_REMOVED lines=68> */
[----:B--2---:R-:W-:-:S03]  /*53030*/  @!P6 LOP3.LUT R11, R11, R10, RZ, 0x3c, !PT ;  /* 0x0000000a0b0be212 */ /* 0x004fc600078e3cff */
[----:B------:R-:W-:Y:S01]  /*53040*/  STL [R1+0x1cb0], R61 ;  /* 0x001cb03d01007387 */ /* 0x000fe20000100800 */
[----:B------:R-:W-:-:S03]  /*53050*/  @!P6 LOP3.LUT R10, R11, R10, RZ, 0x3c, !PT ;  /* 0x0000000a0b0ae212 */ /* 0x000fc600078e3cff */
[----:B------:R-:W-:Y:S01]  /*53060*/  STL [R1+0x1cac], R63 ;  /* 0x001cac3f01007387 */ /* 0x000fe20000100800 */
[----:B------:R-:W-:-:S03]  /*53070*/  @!P6 LOP3.LUT R11, R11, R10, RZ, 0x3c, !PT ;  /* 0x0000000a0b0be212 */ /* 0x000fc600078e3cff */
[----:B------:R-:W-:Y:S04]  /*53080*/  STL [R1+0x1ca8], R65 ;  /* 0x001ca84101007387 */ /* 0x000fe80000100800 */
[----:B------:R-:W-:Y:S04]  /*53090*/  STL [R1+0x1ca4], R67 ;  /* 0x001ca44301007387 */ /* 0x000fe80000100800 */
[----:B------:R-:W-:Y:S04]  /*530a0*/  STL [R1+0x1ca0], R69 ;  /* 0x001ca04501007387 */ /* 0x000fe80000100800 */
[----:B------:R-:W-:Y:S04]  /*530b0*/  STL [R1+0x1c9c], R71 ;  /* 0x001c9c4701007387 */ /* 0x000fe80000100800 */
[----:B---3--:R-:W2:Y:S04]  /*530c0*/  @!P6 LDG.E.U8 R5, desc[UR20][R10.64] ;  /* 0x000000140a05e981 */ /* 0x008ea8000c1e1100 */
        /* <DEDUP_REMOVED lines=259> */
[----:B------:R-:W3:Y:S04]  /*54100*/  LDL R10, [R1+0x4ac] ;  /* 0x0004ac00010a7983 */ /* 0x000ee80000100800 */
[----:B--2---:R0:W-:Y:S04]  /*54110*/  @!P6 STL [R1+0x1d0], R5 ;  /* 0x0001d0050100e387 */ /* 0x0041e80000100800 */
[----:B------:R-:W3:Y:S01]  /*54120*/  LDL R11, [R1+0x4b0] ;  /* 0x0004b000010b7983 */ /* 0x000ee20000100800 */
[----:B------:R-:W1:Y:S02]  /*54130*/  S2R R4, SR_TID.X ;  /* 0x0000000000047919 */ /* 0x000e640000002100 */
[----:B-1----:R-:W-:-:S04]  /*54140*/  SHF.R.U32.HI R4, RZ, 0x6, R4 ;  /* 0x00000006ff047819 */ /* 0x002fc80000011604 */
[----:B------:R-:W-:-:S04]  /*54150*/  SGXT.U32 R4, R4, 0x1 ;  /* 0x000000010404781a */ /* 0x000fc80000000000 */
[----:B------:R-:W-:-:S04]  /*54160*/  LOP3.LUT R4, R4, 0x8, RZ, 0xfc, !PT ;  /* 0x0000000804047812 */ /* 0x000fc800078efcff */
[----:B------:R-:W-:Y:S02]  /*54170*/  ISETP.GE.AND P2, PT, R4, UR5, PT ;  /* 0x0000000504007c0c */ /* 0x000fe4000bf46270 */
[----:B------:R-:W0:Y:S01]  /*54180*/  S2R R4, SR_TID.X ;  /* 0x0000000000047919 */ /* 0x000e220000002100 */
[----:B---3--:R-:W-:-:S04]  /*54190*/  @!P5 LOP3.LUT R11, R11, R10, RZ, 0x3c, !PT ;  /* 0x0000000a0b0bd212 */ /* 0x008fc800078e3cff */
[----:B------:R-:W-:-:S04]  /*541a0*/  @!P5 LOP3.LUT R10, R11, R10, RZ, 0x3c, !PT ;  /* 0x0000000a0b0ad212 */ /* 0x000fc800078e3cff */
[----:B------:R-:W-:-:S05]  /*541b0*/  @!P5 LOP3.LUT R11, R11, R10, RZ, 0x3c, !PT ;  /* 0x0000000a0b0bd212 */ /* 0x000fca00078e3cff */
[----:B------:R-:W2:Y:S01]  /*541c0*/  @!P5 LDG.E.U8 R3, desc[UR20][R10.64] ;  /* 0x000000140a03d981 */ /* 0x000ea2000c1e1100 */
[----:B0-----:R-:W-:-:S04]  /*541d0*/  SHF.R.U32.HI R5, RZ, 0x6, R4 ;  /* 0x00000006ff057819 */ /* 0x001fc80000011604 */
[----:B------:R-:W-:-:S04]  /*541e0*/  SGXT.U32 R5, R5, 0x1 ;  /* 0x000000010505781a */ /* 0x000fc80000000000 */
[----:B------:R-:W-:-:S04]  /*541f0*/  LOP3.LUT R5, R5, 0xa, RZ, 0xfc, !PT ;  /* 0x0000000a05057812 */ /* 0x000fc800078efcff */
[----:B------:R-:W-:Y:S02]  /*54200*/  ISETP.GE.AND P4, PT, R5, UR5, PT ;  /* 0x0000000505007c0c */ /* 0x000fe4000bf86270 */
[----:B------:R-:W3:Y:S04]  /*54210*/  LDL.LU R5, [R1+0x1dd0] ;  /* 0x001dd00001057983 */ /* 0x000ee80000300800 */
[----:B--2---:R0:W-:Y:S04]  /*54220*/  STL [R1+0x1cc], R3 ;  /* 0x0001cc0301007387 */ /* 0x0041e80000100800 */
[----:B0-----:R-:W2:Y:S04]  /*54230*/  LDL.LU R3, [R1+0x1dcc] ;  /* 0x001dcc0001037983 */ /* 0x001ea80000300800 */
[----:B------:R-:W4:Y:S04]  /*54240*/  LDL R10, [R1+0x4b4] ;  /* 0x0004b400010a7983 */ /* 0x000f280000100800 */
[----:B------:R-:W4:Y:S01]  /*54250*/  LDL R11, [R1+0x4b8] ;  /* 0x0004b800010b7983 */ /* 0x000f220000100800 */
[----:B------:R-:W-:-:S02]  /*54260*/  PRMT R12, RZ, 0x7610, R12 ;  /* 0x00007610ff0c7816 */ /* 0x000fc4000000000c */
[----:B----4-:R-:W-:-:S04]  /*54270*/  @!P3 LOP3.LUT R11, R11, R10, RZ, 0x3c, !PT ;  /* 0x0000000a0b0bb212 */ /* 0x010fc800078e3cff */
[----:B------:R-:W-:-:S04]  /*54280*/  @!P3 LOP3.LUT R10, R11, R10, RZ, 0x3c, !PT ;  /* 0x0000000a0b0ab212 */ /* 0x000fc800078e3cff */
[----:B------:R-:W-:-:S05]  /*54290*/  @!P3 LOP3.LUT R11, R11, R10, RZ, 0x3c, !PT ;  /* 0x0000000a0b0bb212 */ /* 0x000fca00078e3cff */
[----:B------:R0:W4:Y:S04]  /*542a0*/  @!P3 LDG.E.U8 R12, desc[UR20][R10.64] ;  /* 0x000000140a0cb981 */ /* 0x000128000c1e1100 */
[----:B------:R-:W0:Y:S04]  /*542b0*/  LDL R10, [R1+0x4bc] ;  /* 0x0004bc00010a7983 */ /* 0x000e280000100800 */
[----:B------:R-:W0:Y:S01]  /*542c0*/  LDL R11, [R1+0x4c0] ;  /* 0x0004c000010b7983 */ /* 0x000e220000100800 */
[----:B---3--:R-:W-:Y:S02]  /*542d0*/  PRMT R5, RZ, 0x7610, R5 ;  /* 0x00007610ff057816 */ /* 0x008fe40000000005 */
[----:B------:R-:W-:-:S04]  /*542e0*/  SHF.R.U32.HI R4, RZ, 0x6, R4 ;  /* 0x00000006ff047819 */ /* 0x000fc80000011604 */
[----:B------:R-:W-:-:S04]  /*542f0*/  SGXT.U32 R4, R4, 0x1 ;  /* 0x000000010404781a */ /* 0x000fc80000000000 */
[----:B------:R-:W-:-:S04]  /*54300*/  LOP3.LUT R4, R4, 0xc, RZ, 0xfc, !PT ;  /* 0x0000000c04047812 */ /* 0x000fc800078efcff */
[----:B------:R-:W-:Y:S02]  /*54310*/  ISETP.GE.AND P5, PT, R4, UR5, PT ;  /* 0x0000000504007c0c */ /* 0x000fe4000bfa6270 */
[----:B------:R-:W1:Y:S01]  /*54320*/  S2R R4, SR_TID.X ;  /* 0x0000000000047919 */ /* 0x000e620000002100 */
[----:B0-----:R-:W-:-:S04]  /*54330*/  @!P2 LOP3.LUT R11, R11, R10, RZ, 0x3c, !PT ;  /* 0x0000000a0b0ba212 */ /* 0x001fc800078e3cff */
[----:B------:R-:W-:-:S04]  /*54340*/  @!P2 LOP3.LUT R10, R11, R10, RZ, 0x3c, !PT ;  /* 0x0000000a0b0aa212 */ /* 0x000fc800078e3cff */
[----:B------:R-:W-:-:S05]  /*54350*/  @!P2 LOP3.LUT R11, R11, R10, RZ, 0x3c, !PT ;  /* 0x0000000a0b0ba212 */ /* 0x000fca00078e3cff */
[----:B------:R-:W3:Y:S01]  /*54360*/  @!P2 LDG.E.U8 R5, desc[UR20][R10.64] ;  /* 0x000000140a05a981 */ /* 0x000ee2000c1e1100 */
[----:B-1----:R-:W-:-:S04]  /*54370*/  SHF.R.U32.HI R4, RZ, 0x6, R4 ;  /* 0x00000006ff047819 */ /* 0x002fc80000011604 */
[----:B------:R-:W-:-:S04]  /*54380*/  SGXT.U32 R4, R4, 0x1 ;  /* 0x000000010404781a */ /* 0x000fc80000000000 */
[----:B------:R-:W-:Y:S01]  /*54390*/  LOP3.LUT R4, R4, 0x10, RZ, 0xfc, !PT ;  /* 0x0000001004047812 */ /* 0x000fe200078efcff */
[----:B----4-:R-:W-:Y:S03]  /*543a0*/  STL [R1+0x1c8], R12 ;  /* 0x0001c80c01007387 */ /* 0x010fe60000100800 */
[----:B------:R-:W-:Y:S02]  /*543b0*/  ISETP.GE.AND P3, PT, R4, UR5, PT ;  /* 0x0000000504007c0c */ /* 0x000fe4000bf66270 */
[----:B------:R-:W4:Y:S04]  /*543c0*/  LDL.LU R4, [R1+0x1dc8] ;  /* 0x001dc80001047983 */ /* 0x000f280000300800 */
[----:B---3--:R0:W-:Y:S04]  /*543d0*/  STL [R1+0x1c4], R5 ;  /* 0x0001c40501007387 */ /* 0x0081e80000100800 */
[----:B0-----:R-:W3:Y:S04]  /*543e0*/  LDL.LU R5, [R1+0x1dc4] ;  /* 0x001dc40001057983 */ /* 0x001ee80000300800 */
[----:B------:R-:W2:Y:S04]  /*543f0*/  LDL R10, [R1+0x4c4] ;  /* 0x0004c400010a7983 */ /* 0x000ea80000100800 */
[----:B------:R-:W2:Y:S01]  /*54400*/  LDL R11, [R1+0x4c8] ;  /* 0x0004c800010b7983 */ /* 0x000ea20000100800 */
[----:B------:R-:W-:-:S02]  /*54410*/  PRMT R37, RZ, 0x7610, R37 ;  /* 0x00007610ff257816 */ /* 0x000fc40000000025 */
[----:B--2---:R-:W-:-:S04]  /*54420*/  @!P4 LOP3.LUT R11, R11, R10, RZ, 0x3c, !PT ;  /* 0x0000000a0b0bc212 */ /* 0x004fc800078e3cff */
[----:B------:R-:W-:-:S04]  /*54430*/  @!P4 LOP3.LUT R10, R11, R10, RZ, 0x3c, !PT ;  /* 0x0000000a0b0ac212 */ /* 0x000fc800078e3cff */
[----:B------:R-:W-:-:S05]  /*54440*/  @!P4 LOP3.LUT R11, R11, R10, RZ, 0x3c, !PT ;  /* 0x0000000a0b0bc212 */ /* 0x000fca00078e3cff */
[----:B------:R0:W2:Y:S04]  /*54450*/  @!P4 LDG.E.U8 R37, desc[UR20][R10.64] ;  /* 0x000000140a25c981 */ /* 0x0000a8000c1e1100 */
[----:B------:R-:W0:Y:S04]  /*54460*/  LDL R10, [R1+0x4cc] ;  /* 0x0004cc00010a7983 */ /* 0x000e280000100800 */
[----:B------:R-:W0:Y:S01]  /*54470*/  LDL R11, [R1+0x4d0] ;  /* 0x0004d000010b7983 */ /* 0x000e220000100800 */
[----:B------:R-:W-:Y:S01]  /*54480*/  PRMT R2, RZ, 0x7610, R2 ;  /* 0x00007610ff027816 */ /* 0x000fe20000000002 */
[----:B------:R-:W1:Y:S02]  /*54490*/  S2R R12, SR_TID.X ;  /* 0x00000000000c7919 */ /* 0x000e640000002100 */
[----:B-1----:R-:W-:-:S04]  /*544a0*/  SHF.R.U32.HI R12, RZ, 0x6, R12 ;  /* 0x00000006ff0c7819 */ /* 0x002fc8000001160c */
[----:B------:R-:W-:Y:S02]  /*544b0*/  SGXT.U32 R12, R12, 0x1 ;  /* 0x000000010c0c781a */ /* 0x000fe40000000000 */
[----:B0-----:R-:W-:-:S04]  /*544c0*/  @!P5 LOP3.LUT R11, R11, R10, RZ, 0x3c, !PT ;  /* 0x0000000a0b0bd212 */ /* 0x001fc800078e3cff */
[----:B------:R-:W-:-:S04]  /*544d0*/  @!P5 LOP3.LUT R10, R11, R10, RZ, 0x3c, !PT ;  /* 0x0000000a0b0ad212 */ /* 0x000fc800078e3cff */
[----:B------:R-:W-:-:S05]  /*544e0*/  @!P5 LOP3.LUT R11, R11, R10, RZ, 0x3c, !PT ;  /* 0x0000000a0b0bd212 */ /* 0x000fca00078e3cff */
[----:B------:R-:W3:Y:S01]  /*544f0*/  @!P5 LDG.E.U8 R2, desc[UR20][R10.64] ;  /* 0x000000140a02d981 */ /* 0x000ee2000c1e1100 */
[----:B------:R-:W-:-:S04]  /*54500*/  LOP3.LUT R12, R12, 0x12, RZ, 0xfc, !PT ;  /* 0x000000120c0c7812 */ /* 0x000fc800078efcff */
[----:B------:R-:W-:Y:S02]  /*54510*/  ISETP.GE.AND P2, PT, R12, UR5, PT ;  /* 0x000000050c007c0c */ /* 0x000fe4000bf46270 */
[----:B------:R-:W0:Y:S01]  /*54520*/  S2R R12, SR_TID.X ;  /* 0x00000000000c7919 */ /* 0x000e220000002100 */
[----:B--2---:R-:W-:Y:S01]  /*54530*/  STL [R1+0x1c0], R37 ;  /* 0x0001c02501007387 */ /* 0x004fe20000100800 */
[----:B0-----:R-:W-:-:S04]  /*54540*/  SHF.R.U32.HI R12, RZ, 0x6, R12 ;  /* 0x00000006ff0c7819 */ /* 0x001fc8000001160c */
[----:B------:R-:W-:-:S04]  /*54550*/  SGXT.U32 R12, R12, 0x1 ;  /* 0x000000010c0c781a */ /* 0x000fc80000000000 */
[----:B------:R-:W-:-:S04]  /*54560*/  LOP3.LUT R12, R12, 0x14, RZ, 0xfc, !PT ;  /* 0x000000140c0c7812 */ /* 0x000fc800078efcff */
[----:B------:R-:W-:Y:S02]  /*54570*/  ISETP.GE.AND P4, PT, R12, UR5, PT ;  /* 0x000000050c007c0c */ /* 0x000fe4000bf86270 */
[----:B------:R-:W2:Y:S04]  /*54580*/  LDL.LU R12, [R1+0x1dc0] ;  /* 0x001dc000010c7983 */ /* 0x000ea80000300800 */
        /* <DEDUP_REMOVED lines=564> */
[----:B------:R-:W-:Y:S01]  /*568d0*/  PRMT R40, RZ, 0x7610, R40 ;  /* 0x00007610ff287816 */ /* 0x000fe20000000028 */
[----:B------:R-:W0:Y:S01]  /*568e0*/  S2R R38, SR_TID.X ;  /* 0x0000000000267919 */ /* 0x000e220000002100 */
[----:B--2---:R-:W-:-:S04]  /*568f0*/  @!P3 LOP3.LUT R11, R11, R10, RZ, 0x3c, !PT ;  /* 0x0000000a0b0bb212 */ /* 0x004fc800078e3cff */
[----:B------:R-:W-:-:S04]  /*56900*/  @!P3 LOP3.LUT R10, R11, R10, RZ, 0x3c, !PT ;  /* 0x0000000a0b0ab212 */ /* 0x000fc800078e3cff */
[----:B------:R-:W-:-:S05]  /*56910*/  @!P3 LOP3.LUT R11, R11, R10, RZ, 0x3c, !PT ;  /* 0x0000000a0b0bb212 */ /* 0x000fca00078e3cff */
[----:B------:R-:W2:Y:S04]  /*56920*/  @!P3 LDG.E.U8 R40, desc[UR20][R10.64] ;  /* 0x000000140a28b981 */ /* 0x000ea8000c1e1100 */
[----:B------:R-:W3:Y:S04]  /*56930*/  LDL R10, [R1+0x15d4] ;  /* 0x0015d400010a7983 */ /* 0x000ee80000100800 */
[----:B------:R-:W3:Y:S01]  /*56940*/  LDL R11, [R1+0x15e4] ;  /* 0x0015e400010b7983 */ /* 0x000ee20000100800 */
[----:B0-----:R-:W-:-:S04]  /*56950*/  SHF.R.U32.HI R38, RZ, 0x6, R38 ;  /* 0x00000006ff267819 */ /* 0x001fc80000011626 */
[----:B------:R-:W-:-:S04]  /*56960*/  SGXT.U32 R38, R38, 0x1 ;  /* 0x000000012626781a */ /* 0x000fc80000000000 */
[----:B------:R-:W-:-:S04]  /*56970*/  LOP3.LUT R38, R38, 0x72, RZ, 0xfc, !PT ;  /* 0x0000007226267812 */ /* 0x000fc800078efcff */
[----:B------:R-:W-:Y:S02]  /*56980*/  ISETP.GE.AND P5, PT, R38, UR5, PT ;  /* 0x0000000526007c0c */ /* 0x000fe4000bfa6270 */
[----:B------:R-:W0:Y:S01]  /*56990*/  S2R R38, SR_TID.X ;  /* 0x0000000000267919 */ /* 0x000e220000002100 */
[----:B------:R-:W-:Y:S02]  /*569a0*/  PRMT R46, RZ, 0x7610, R46 ;  /* 0x00007610ff2e7816 */ /* 0x000fe4000000002e */
[----:B0-----:R-:W-:-:S04]  /*569b0*/  SHF.R.U32.HI R38, RZ, 0x6, R38 ;  /* 0x00000006ff267819 */ /* 0x001fc80000011626 */
[----:B------:R-:W-:-:S04]  /*569c0*/  SGXT.U32 R38, R38, 0x1 ;  /* 0x000000012626781a */ /* 0x000fc80000000000 */
[----:B------:R-:W-:-:S04]  /*569d0*/  LOP3.LUT R38, R38, 0x74, RZ, 0xfc, !PT ;  /* 0x0000007426267812 */ /* 0x000fc800078efcff */
[----:B------:R-:W-:Y:S01]  /*569e0*/  ISETP.GE.AND P3, PT, R38, UR5, PT ;  /* 0x0000000526007c0c */ /* 0x000fe2000bf66270 */
[----:B--2---:R0:W-:Y:S04]  /*569f0*/  STL [R1+0xfc], R40 ;  /* 0x0000fc2801007387 */ /* 0x0041e80000100800 */
[----:B------:R-:W2:Y:S01]  /*56a00*/  LDL.LU R38, [R1+0x1d18] ;  /* 0x001d180001267983 */ /* 0x000ea20000300800 */
[----:B---3--:R-:W-:-:S04]  /*56a10*/  @!P2 LOP3.LUT R11, R11, R10, RZ, 0x3c, !PT ;  /* 0x0000000a0b0ba212 */ /* 0x008fc800078e3cff */
[----:B------:R-:W-:-:S04]  /*56a20*/  @!P2 LOP3.LUT R10, R11, R10, RZ, 0x3c, !PT ;  /* 0x0000000a0b0aa212 */ /* 0x000fc800078e3cff */
[----:B------:R-:W-:-:S05]  /*56a30*/  @!P2 LOP3.LUT R11, R11, R10, RZ, 0x3c, !PT ;  /* 0x0000000a0b0ba212 */ /* 0x000fca00078e3cff */
[----:B------:R1:W3:Y:S04]  /*56a40*/  @!P2 LDG.E.U8 R46, desc[UR20][R10.64] ;  /* 0x000000140a2ea981 */ /* 0x0002e8000c1e1100 */
[----:B------:R-:W1:Y:S04]  /*56a50*/  LDL R10, [R1+0x5a4] ;  /* 0x0005a400010a7983 */ /* 0x000e680000100800 */
[----:B------:R-:W1:Y:S01]  /*56a60*/  LDL R11, [R1+0x15dc] ;  /* 0x0015dc00010b7983 */ /* 0x000e620000100800 */
[----:B------:R-:W-:Y:S01]  /*56a70*/  PRMT R42, RZ, 0x7610, R42 ;  /* 0x00007610ff2a7816 */ /* 0x000fe2000000002a */
[----:B0-----:R-:W0:Y:S01]  /*56a80*/  S2R R40, SR_TID.X ;  /* 0x0000000000287919 */ /* 0x001e220000002100 */
[----:B-1----:R-:W-:-:S04]  /*56a90*/  @!P4 LOP3.LUT R11, R11, R10, RZ, 0x3c, !PT ;  /* 0x0000000a0b0bc212 */ /* 0x002fc800078e3cff */
[----:B------:R-:W-:-:S04]  /*56aa0*/  @!P4 LOP3.LUT R10, R11, R10, RZ, 0x3c, !PT ;  /* 0x0000000a0b0ac212 */ /* 0x000fc800078e3cff */
[----:B------:R-:W-:-:S05]  /*56ab0*/  @!P4 LOP3.LUT R11, R11, R10, RZ, 0x3c, !PT ;  /* 0x0000000a0b0bc212 */ /* 0x000fca00078e3cff */
[----:B------:R-:W2:Y:S01]  /*56ac0*/  @!P4 LDG.E.U8 R42, desc[UR20][R10.64] ;  /* 0x000000140a2ac981 */ /* 0x000ea2000c1e1100 */
[----:B0-----:R-:W-:-:S04]  /*56ad0*/  SHF.R.U32.HI R40, RZ, 0x6, R40 ;  /* 0x00000006ff287819 */ /* 0x001fc80000011628 */
[----:B------:R-:W-:-:S04]  /*56ae0*/  SGXT.U32 R40, R40, 0x1 ;  /* 0x000000012828781a */ /* 0x000fc80000000000 */
[----:B------:R-:W-:Y:S01]  /*56af0*/  LOP3.LUT R40, R40, 0x76, RZ, 0xfc, !PT ;  /* 0x0000007628287812 */ /* 0x000fe200078efcff */
[----:B---3--:R-:W-:Y:S03]  /*56b00*/  STL [R1+0xf8], R46 ;  /* 0x0000f82e01007387 */ /* 0x008fe60000100800 */
[----:B------:R-:W-:Y:S02]  /*56b10*/  ISETP.GE.AND P2, PT, R40, UR5, PT ;  /* 0x0000000528007c0c */ /* 0x000fe4000bf46270 */
[----:B------:R-:W3:Y:S04]  /*56b20*/  LDL.LU R40, [R1+0x1d14] ;  /* 0x001d140001287983 */ /* 0x000ee80000300800 */
[----:B--2---:R0:W-:Y:S04]  /*56b30*/  STL [R1+0xf0], R42 ;  /* 0x0000f02a01007387 */ /* 0x0041e80000100800 */
[----:B0-----:R-:W2:Y:S04]  /*56b40*/  LDL.LU R42, [R1+0x1d10] ;  /* 0x001d1000012a7983 */ /* 0x001ea80000300800 */
[----:B------:R-:W2:Y:S04]  /*56b50*/  LDL R10, [R1+0x15c8] ;  /* 0x0015c800010a7983 */ /* 0x000ea80000100800 */
[----:B------:R-:W2:Y:S01]  /*56b60*/  LDL R11, [R1+0x15d8] ;  /* 0x0015d800010b7983 */ /* 0x000ea20000100800 */
[----:B------:R-:W-:-:S02]  /*56b70*/  PRMT R43, RZ, 0x7610, R43 ;  /* 0x00007610ff2b7816 */ /* 0x000fc4000000002b */
[----:B--2---:R-:W-:-:S04]  /*56b80*/  @!P5 LOP3.LUT R11, R11, R10, RZ, 0x3c, !PT ;  /* 0x0000000a0b0bd212 */ /* 0x004fc800078e3cff */
[----:B------:R-:W-:-:S04]  /*56b90*/  @!P5 LOP3.LUT R10, R11, R10, RZ, 0x3c, !PT ;  /* 0x0000000a0b0ad212 */ /* 0x000fc800078e3cff */
[----:B------:R-:W-:-:S05]  /*56ba0*/  @!P5 LOP3.LUT R11, R11, R10, RZ, 0x3c, !PT ;  /* 0x0000000a0b0bd212 */ /* 0x000fca00078e3cff */
[----:B------:R-:W2:Y:S01]  /*56bb0*/  @!P5 LDG.E.U8 R43, desc[UR20][R10.64] ;  /* 0x000000140a2bd981 */ /* 0x000ea2000c1e1100 */
[----:B------:R-:W0:Y:S02]  /*56bc0*/  S2R R46, SR_TID.X ;  /* 0x00000000002e7919 */ /* 0x000e240000002100 */
[----:B0-----:R-:W-:-:S04]  /*56bd0*/  SHF.R.U32.HI R46, RZ, 0x6, R46 ;  /* 0x00000006ff2e7819 */ /* 0x001fc8000001162e */
[----:B------:R-:W-:Y:S01]  /*56be0*/  SGXT.U32 R46, R46, 0x1 ;  /* 0x000000012e2e781a */ /* 0x000fe20000000000 */
[----:B--2---:R0:W-:Y:S04]  /*56bf0*/  STL [R1+0xec], R43 ;  /* 0x0000ec2b01007387 */ /* 0x0041e80000100800 */
[----:B0-----:R-:W2:Y:S04]  /*56c00*/  LDL.LU R43, [R1+0x1d0c] ;  /* 0x001d0c00012b7983 */ /* 0x001ea80000300800 */
[----:B------:R-:W2:Y:S04]  /*56c10*/  LDL R10, [R1+0x5a8] ;  /* 0x0005a800010a7983 */ /* 0x000ea80000100800 */
[----:B------:R-:W2:Y:S01]  /*56c20*/  LDL R11, [R1+0x15d0] ;  /* 0x0015d000010b7983 */ /* 0x000ea20000100800 */
[----:B------:R-:W-:-:S04]  /*56c30*/  LOP3.LUT R46, R46, 0x78, RZ, 0xfc, !PT ;  /* 0x000000782e2e7812 */ /* 0x000fc800078efcff */
[----:B------:R-:W-:Y:S02]  /*56c40*/  ISETP.GE.AND P4, PT, R46, UR5, PT ;  /* 0x000000052e007c0c */ /* 0x000fe4000bf86270 */
[----:B------:R-:W0:Y:S01]  /*56c50*/  S2R R46, SR_TID.X ;  /* 0x00000000002e7919 */ /* 0x000e220000002100 */
[----:B------:R-:W-:Y:S02]  /*56c60*/  PRMT R92, RZ, 0x7610, R92 ;  /* 0x00007610ff5c7816 */ /* 0x000fe4000000005c */
[----:B0-----:R-:W-:-:S04]  /*56c70*/  SHF.R.U32.HI R46, RZ, 0x6, R46 ;  /* 0x00000006ff2e7819 */ /* 0x001fc8000001162e */
[----:B------:R-:W-:-:S04]  /*56c80*/  SGXT.U32 R46, R46, 0x1 ;  /* 0x000000012e2e781a */ /* 0x000fc80000000000 */
[----:B------:R-:W-:-:S04]  /*56c90*/  LOP3.LUT R46, R46, 0x7a, RZ, 0xfc, !PT ;  /* 0x0000007a2e2e7812 */ /* 0x000fc800078efcff */
[----:B------:R-:W-:Y:S02]  /*56ca0*/  ISETP.GE.AND P5, PT, R46, UR5, PT ;  /* 0x000000052e007c0c */ /* 0x000fe4000bfa6270 */
[----:B------:R-:W3:Y:S01]  /*56cb0*/  LDL.LU R46, [R1+0x1d08] ;  /* 0x001d0800012e7983 */ /* 0x000ee20000300800 */
[----:B--2---:R-:W-:-:S04]  /*56cc0*/  @!P3 LOP3.LUT R11, R11, R10, RZ, 0x3c, !PT ;  /* 0x0000000a0b0bb212 */ /* 0x004fc800078e3cff */
[----:B------:R-:W-:-:S04]  /*56cd0*/  @!P3 LOP3.LUT R10, R11, R10, RZ, 0x3c, !PT ;  /* 0x0000000a0b0ab212 */ /* 0x000fc800078e3cff */
[----:B------:R-:W-:-:S05]  /*56ce0*/  @!P3 LOP3.LUT R11, R11, R10, RZ, 0x3c, !PT ;  /* 0x0000000a0b0bb212 */ /* 0x000fca00078e3cff */
[----:B------:R0:W2:Y:S04]  /*56cf0*/  @!P3 LDG.E.U8 R92, desc[UR20][R10.64] ;  /* 0x000000140a5cb981 */ /* 0x0000a8000c1e1100 */
[----:B------:R-:W0:Y:S04]  /*56d00*/  LDL R10, [R1+0x5ac] ;  /* 0x0005ac00010a7983 */ /* 0x000e280000100800 */
[----:B------:R-:W0:Y:S01]  /*56d10*/  LDL R11, [R1+0x15cc] ;  /* 0x0015cc00010b7983 */ /* 0x000e220000100800 */
[----:B------:R-:W-:Y:S02]  /*56d20*/  PRMT R93, RZ, 0x7610, R93 ;  /* 0x00007610ff5d7816 */ /* 0x000fe4000000005d */
[----:B0-----:R-:W-:-:S04]  /*56d30*/  @!P2 LOP3.LUT R11, R11, R10, RZ, 0x3c, !PT ;  /* 0x0000000a0b0ba212 */ /* 0x001fc800078e3cff */
[----:B------:R-:W-:-:S04]  /*56d40*/  @!P2 LOP3.LUT R10, R11, R10, RZ, 0x3c, !PT ;  /* 0x0000000a0b0aa212 */ /* 0x000fc800078e3cff */
[----:B------:R-:W-:-:S05]  /*56d50*/  @!P2 LOP3.LUT R11, R11, R10, RZ, 0x3c, !PT ;  /* 0x0000000a0b0ba212 */ /* 0x000fca00078e3cff */
[----:B------:R-:W3:Y:S04]  /*56d60*/  @!P2 LDG.E.U8 R93, desc[UR20][R10.64] ;  /* 0x000000140a5da981 */ /* 0x000ee8000c1e1100 */
[----:B--2---:R0:W-:Y:S02]  /*56d70*/  STL [R1+0xe8], R92 ;  /* 0x0000e85c01007387 */ /* 0x0041e40000100800 */
[----:B0-----:R-:W0:Y:S02]  /*56d80*/  S2R R92, SR_TID.X ;  /* 0x00000000005c7919 */ /* 0x001e240000002100 */
[----:B---3--:R1:W-:Y:S04]  /*56d90*/  STL [R1+0xe4], R93 ;  /* 0x0000e45d01007387 */ /* 0x0083e80000100800 */
[----:B-1----:R-:W2:Y:S04]  /*56da0*/  LDL.LU R93, [R1+0x1d04] ;  /* 0x001d0400015d7983 */ /* 0x002ea80000300800 */
[----:B------:R-:W3:Y:S04]  /*56db0*/  LDL R10, [R1+0x5b0] ;  /* 0x0005b000010a7983 */ /* 0x000ee80000100800 */
[----:B------:R-:W3:Y:S01]  /*56dc0*/  LDL R11, [R1+0x15c4] ;  /* 0x0015c400010b7983 */ /* 0x000ee20000100800 */
[----:B0-----:R-:W-:-:S04]  /*56dd0*/  SHF.R.U32.HI R92, RZ, 0x6, R92 ;  /* 0x00000006ff5c7819 */ /* 0x001fc8000001165c */
[----:B------:R-:W-:Y:S02]  /*56de0*/  SGXT.U32 R92, R92, 0x1 ;  /* 0x000000015c5c781a */ /* 0x000fe40000000000 */
[----:B------:R-:W-:Y:S02]  /*56df0*/  PRMT R3, RZ, 0x7610, R3 ;  /* 0x00007610ff037816 */ /* 0x000fe40000000003 */
[----:B------:R-:W-:-:S04]  /*56e00*/  LOP3.LUT R92, R92, 0x7c, RZ, 0xfc, !PT ;  /* 0x0000007c5c5c7812 */ /* 0x000fc800078efcff */
[----:B------:R-:W-:Y:S02]  /*56e10*/  ISETP.GE.AND P2, PT, R92, UR5, PT ;  /* 0x000000055c007c0c */ /* 0x000fe4000bf46270 */
[----:B------:R-:W2:Y:S01]  /*56e20*/  LDL.LU R92, [R1+0x1d00] ;  /* 0x001d0000015c7983 */ /* 0x000ea20000300800 */
[----:B---3--:R-:W-:-:S04]  /*56e30*/  @!P4 LOP3.LUT R11, R11, R10, RZ, 0x3c, !PT ;  /* 0x0000000a0b0bc212 */ /* 0x008fc800078e3cff */
[----:B------:R-:W-:-:S04]  /*56e40*/  @!P4 LOP3.LUT R10, R11, R10, RZ, 0x3c, !PT ;  /* 0x0000000a0b0ac212 */ /* 0x000fc800078e3cff */
[----:B------:R-:W-:-:S05]  /*56e50*/  @!P4 LOP3.LUT R11, R11, R10, RZ, 0x3c, !PT ;  /* 0x0000000a0b0bc212 */ /* 0x000fca00078e3cff */
[----:B------:R-:W3:Y:S04]  /*56e60*/  @!P4 LDG.E.U8 R3, desc[UR20][R10.64] ;  /* 0x000000140a03c981 */ /* 0x000ee8000c1e1100 */
[----:B------:R-:W2:Y:S04]  /*56e70*/  LDL R10, [R1+0x5b4] ;  /* 0x0005b400010a7983 */ /* 0x000ea80000100800 */
[----:B------:R-:W2:Y:S01]  /*56e80*/  LDL R11, [R1+0x15c0] ;  /* 0x0015c000010b7983 */ /* 0x000ea20000100800 */
[----:B----4-:R-:W-:-:S03]  /*56e90*/  PRMT R4, RZ, 0x7610, R4 ;  /* 0x00007610ff047816 */ /* 0x010fc60000000004 */
[----:B---3--:R-:W-:Y:S01]  /*56ea0*/  STL [R1+0x1c74], R3 ;  /* 0x001c740301007387 */ /* 0x008fe20000100800 */
[----:B--2---:R-:W-:-:S04]  /*56eb0*/  @!P5 LOP3.LUT R11, R11, R10, RZ, 0x3c, !PT ;  /* 0x0000000a0b0bd212 */ /* 0x004fc800078e3cff */
[----:B------:R-:W-:-:S04]  /*56ec0*/  @!P5 LOP3.LUT R10, R11, R10, RZ, 0x3c, !PT ;  /* 0x0000000a0b0ad212 */ /* 0x000fc800078e3cff */
[----:B------:R-:W-:-:S05]  /*56ed0*/  @!P5 LOP3.LUT R11, R11, R10, RZ, 0x3c, !PT ;  /* 0x0000000a0b0bd212 */ /* 0x000fca00078e3cff */
[----:B------:R0:W2:Y:S04]  /*56ee0*/  @!P5 LDG.E.U8 R4, desc[UR20][R10.64] ;  /* 0x000000140a04d981 */ /* 0x0000a8000c1e1100 */
[----:B------:R-:W0:Y:S04]  /*56ef0*/  LDL R10, [R1+0x5b8] ;  /* 0x0005b800010a7983 */ /* 0x000e280000100800 */
[----:B------:R-:W0:Y:S01]  /*56f00*/  LDL R11, [R1+0x15bc] ;  /* 0x0015bc00010b7983 */ /* 0x000e220000100800 */
[----:B------:R-:W-:Y:S01]  /*56f10*/  PRMT R5, RZ, 0x7610, R5 ;  /* 0x00007610ff057816 */ /* 0x000fe20000000005 */
[----:B------:R-:W-:Y:S01]  /*56f20*/  UISETP.GE.AND UP2, UPT, UR15, UR5, UPT ;  /* 0x000000050f00728c */ /* 0x000fe2000bf46270 */
[----:B0-----:R-:W-:-:S04]  /*56f30*/  @!P2 LOP3.LUT R11, R11, R10, RZ, 0x3c, !PT ;  /* 0x0000000a0b0ba212 */ /* 0x001fc800078e3cff */
[----:B------:R-:W-:-:S04]  /*56f40*/  @!P2 LOP3.LUT R10, R11, R10, RZ, 0x3c, !PT ;  /* 0x0000000a0b0aa212 */ /* 0x000fc800078e3cff */
[----:B------:R-:W-:-:S05]  /*56f50*/  @!P2 LOP3.LUT R11, R11, R10, RZ, 0x3c, !PT ;  /* 0x0000000a0b0ba212 */ /* 0x000fca00078e3cff */
[----:B------:R0:W3:Y:S04]  /*56f60*/  @!P2 LDG.E.U8 R5, desc[UR20][R10.64] ;  /* 0x000000140a05a981 */ /* 0x0000e8000c1e1100 */
[----:B------:R-:W0:Y:S04]  /*56f70*/  LDL R10, [R1+0x1664] ;  /* 0x00166400010a7983 */ /* 0x000e280000100800 */
[----:B------:R-:W0:Y:S01]  /*56f80*/  LDL R11, [R1+0x1668] ;  /* 0x00166800010b7983 */ /* 0x000e220000100800 */
[----:B------:R-:W-:Y:S02]  /*56f90*/  PLOP3.LUT P3, PT, PT, PT, UP2, 0x80, 0x8 ;  /* 0x000000000008781c */ /* 0x000fe40003f6f028 */
[----:B------:R-:W-:-:S02]  /*56fa0*/  PLOP3.LUT P4, PT, PT, PT, UP2, 0x80, 0x8 ;  /* 0x000000000008781c */ /* 0x000fc40003f8f028 */
[----:B------:R-:W-:-:S09]  /*56fb0*/  PRMT R91, RZ, 0x7610, R91 ;  /* 0x00007610ff5b7816 */ /* 0x000fd2000000005b */
[----:B0-----:R-:W-:-:S04]  /*56fc0*/  @!P3 LOP3.LUT R11, R11, R10, RZ, 0x3c, !PT ;  /* 0x0000000a0b0bb212 */ /* 0x001fc800078e3cff */
[----:B------:R-:W-:-:S04]  /*56fd0*/  @!P3 LOP3.LUT R10, R11, R10, RZ, 0x3c, !PT ;  /* 0x0000000a0b0ab212 */ /* 0x000fc800078e3cff */
[----:B------:R-:W-:-:S05]  /*56fe0*/  @!P3 LOP3.LUT R11, R11, R10, RZ, 0x3c, !PT ;  /* 0x0000000a0b0bb212 */ /* 0x000fca00078e3cff */
[----:B------:R-:W4:Y:S01]  /*56ff0*/  @!P4 LDG.E.U8 R91, desc[UR20][R10.64] ;  /* 0x000000140a5bc981 */ /* 0x000f22000c1e1100 */
[----:B------:R-:W-:-:S06]  /*57000*/  UISETP.GE.AND UP1, UPT, UR22, UR5, UPT ;  /* 0x000000051600728c */ /* 0x000fcc000bf26270 */
[----:B------:R-:W-:Y:S01]  /*57010*/  PLOP3.LUT P5, PT, PT, PT, UP1, 0x80, 0x8 ;  /* 0x000000000008781c */ /* 0x000fe20003faf018 */
[----:B----4-:R0:W-:Y:S04]  /*57020*/  STL [R1+0x188], R91 ;  /* 0x0001885b01007387 */ /* 0x0101e80000100800 */
[----:B0-----:R-:W4:Y:S04]  /*57030*/  LDL.LU R91, [R1+0x1cfc] ;  /* 0x001cfc00015b7983 */ /* 0x001f280000300800 */
[----:B------:R-:W2:Y:S04]  /*57040*/  LDL R10, [R1+0x166c] ;  /* 0x00166c00010a7983 */ /* 0x000ea80000100800 */
[----:B------:R-:W2:Y:S01]  /*57050*/  LDL R11, [R1+0x1670] ;  /* 0x00167000010b7983 */ /* 0x000ea20000100800 */
[----:B------:R-:W-:-:S02]  /*57060*/  PLOP3.LUT P6, PT, PT, PT, UP1, 0x80, 0x8 ;  /* 0x000000000008781c */ /* 0x000fc40003fcf018 */
[----:B------:R-:W-:Y:S02]  /*57070*/  PRMT R89, RZ, 0x7610, R89 ;  /* 0x00007610ff597816 */ /* 0x000fe40000000059 */
[----:B--2---:R-:W-:-:S04]  /*57080*/  @!P5 LOP3.LUT R11, R11, R10, RZ, 0x3c, !PT ;  /* 0x0000000a0b0bd212 */ /* 0x004fc800078e3cff */
[----:B------:R-:W-:-:S04]  /*57090*/  @!P5 LOP3.LUT R10, R11, R10, RZ, 0x3c, !PT ;  /* 0x0000000a0b0ad212 */ /* 0x000fc800078e3cff */
[----:B------:R-:W-:-:S05]  /*570a0*/  @!P5 LOP3.LUT R11, R11, R10, RZ, 0x3c, !PT ;  /* 0x0000000a0b0bd212 */ /* 0x000fca00078e3cff */
[----:B------:R-:W2:Y:S01]  /*570b0*/  @!P6 LDG.E.U8 R89, desc[UR20][R10.64] ;  /* 0x000000140a59e981 */ /* 0x000ea2000c1e1100 */
[----:B------:R-:W-:-:S06]  /*570c0*/  UISETP.GE.AND UP2, UPT, UR23, UR5, UPT ;  /* 0x000000051700728c */ /* 0x000fcc000bf46270 */
[----:B------:R-:W-:Y:S01]  /*570d0*/  PLOP3.LUT P2, PT, PT, PT, UP2, 0x80, 0x8 ;  /* 0x000000000008781c */ /* 0x000fe20003f4f028 */
[----:B--2---:R0:W-:Y:S04]  /*570e0*/  STL [R1+0x180], R89 ;  /* 0x0001805901007387 */ /* 0x0041e80000100800 */
[----:B0-----:R-:W2:Y:S04]  /*570f0*/  LDL.LU R89, [R1+0x1cf8] ;  /* 0x001cf80001597983 */ /* 0x001ea80000300800 */
        /* <DEDUP_REMOVED lines=34> */
[----:B--2---:R-:W-:Y:S04]  /*57320*/  STL [R1+0x134], R12 ;  /* 0x0001340c01007387 */ /* 0x004fe80000100800 */
        /* <DEDUP_REMOVED lines=31> */
[----:B------:R-:W0:Y:S03]  /*57520*/  S2R R12, SR_TID.X ;  /* 0x00000000000c7919 */ /* 0x000e260000002100 */
[----:B--2---:R1:W-:Y:S04]  /*57530*/  STL [R1+0xd4], R72 ;  /* 0x0000d44801007387 */ /* 0x0043e80000100800 */
[----:B-1----:R-:W2:Y:S04]  /*57540*/  LDL.LU R72, [R1+0x1ce8] ;  /* 0x001ce80001487983 */ /* 0x002ea80000300800 */
[----:B------:R-:W2:Y:S04]  /*57550*/  LDL R10, [R1+0x49c] ;  /* 0x00049c00010a7983 */ /* 0x000ea80000100800 */
[----:B------:R-:W2:Y:S01]  /*57560*/  LDL R11, [R1+0x4a0] ;  /* 0x0004a000010b7983 */ /* 0x000ea20000100800 */
[----:B0-----:R-:W-:-:S04]  /*57570*/  SHF.R.U32.HI R12, RZ, 0x6, R12 ;  /* 0x00000006ff0c7819 */ /* 0x001fc8000001160c */
[----:B------:R-:W-:-:S04]  /*57580*/  SGXT.U32 R12, R12, 0x1 ;  /* 0x000000010c0c781a */ /* 0x000fc80000000000 */
[----:B------:R-:W-:Y:S02]  /*57590*/  ISETP.GE.AND P5, PT, R12, UR5, PT ;  /* 0x000000050c007c0c */ /* 0x000fe4000bfa6270 */
[----:B------:R-:W-:Y:S01]  /*575a0*/  PRMT R3, RZ, 0x7610, R3 ;  /* 0x00007610ff037816 */ /* 0x000fe20000000003 */
[----:B------:R-:W0:Y:S10]  /*575b0*/  S2R R2, SR_TID.X ;  /* 0x0000000000027919 */ /* 0x000e340000002100 */
[----:B--2---:R-:W-:-:S04]  /*575c0*/  @!P5 LOP3.LUT R11, R11, R10, RZ, 0x3c, !PT ;  /* 0x0000000a0b0bd212 */ /* 0x004fc800078e3cff */
[----:B------:R-:W-:-:S04]  /*575d0*/  @!P5 LOP3.LUT R10, R11, R10, RZ, 0x3c, !PT ;  /* 0x0000000a0b0ad212 */ /* 0x000fc800078e3cff */
[----:B------:R-:W-:-:S05]  /*575e0*/  @!P5 LOP3.LUT R11, R11, R10, RZ, 0x3c, !PT ;  /* 0x0000000a0b0bd212 */ /* 0x000fca00078e3cff */
[----:B------:R1:W2:Y:S04]  /*575f0*/  @!P5 LDG.E.U8 R3, desc[UR20][R10.64] ;  /* 0x000000140a03d981 */ /* 0x0002a8000c1e1100 */
[----:B------:R-:W1:Y:S04]  /*57600*/  LDL R10, [R1+0x5bc] ;  /* 0x0005bc00010a7983 */ /* 0x000e680000100800 */
[----:B------:R-:W1:Y:S01]  /*57610*/  LDL R11, [R1+0x5c0] ;  /* 0x0005c000010b7983 */ /* 0x000e620000100800 */
[----:B0-----:R-:W-:-:S04]  /*57620*/  LOP3.LUT R2, R2, 0x7f, RZ, 0xc0, !PT ;  /* 0x0000007f02027812 */ /* 0x001fc800078ec0ff */
[----:B------:R-:W-:Y:S02]  /*57630*/  ISETP.GE.AND P3, PT, R2, UR5, PT ;  /* 0x0000000502007c0c */ /* 0x000fe4000bf66270 */
[----:B------:R-:W-:Y:S01]  /*57640*/  PRMT R68, RZ, 0x7610, R68 ;  /* 0x00007610ff447816 */ /* 0x000fe20000000044 */
[----:B------:R-:W-:Y:S10]  /*57650*/  BAR.SYNC.DEFER_BLOCKING 0x0 ;  /* 0x0000000000007b1d */ /* 0x000ff40000010000 */
[----:B-1----:R-:W-:-:S04]  /*57660*/  @!P3 LOP3.LUT R11, R11, R10, RZ, 0x3c, !PT ;  /* 0x0000000a0b0bb212 */ /* 0x002fc800078e3cff */
[----:B------:R-:W-:-:S04]  /*57670*/  @!P3 LOP3.LUT R10, R11, R10, RZ, 0x3c, !PT ;  /* 0x0000000a0b0ab212 */ /* 0x000fc800078e3cff */
[----:B------:R-:W-:-:S05]  /*57680*/  @!P3 LOP3.LUT R11, R11, R10, RZ, 0x3c, !PT ;  /* 0x0000000a0b0bb212 */ /* 0x000fca00078e3cff */
[----:B------:R-:W2:Y:S04]  /*57690*/  @!P3 LDG.E.U8 R68, desc[UR20][R10.64] ;  /* 0x000000140a44b981 */ /* 0x000ea8000c1e1100 */
        /* <DEDUP_REMOVED lines=160> */
[----:B--2---:R0:W-:Y:S04]  /*580a0*/  STL [R1+0x8c], R37 ;  /* 0x00008c2501007387 */ /* 0x0041e80000100800 */
[----:B0-----:R-:W2:Y:S04]  /*580b0*/  LDL R37, [R1+0x1330] ;  /* 0x0013300001257983 */ /* 0x001ea80000100800 */
        /* <DEDUP_REMOVED lines=36> */
[----:B------:R-:W-:-:S03]  /*58300*/  PRMT R36, RZ, 0x7610, R36 ;  /* 0x00007610ff247816 */ /* 0x000fc60000000024 */
[----:B--2---:R0:W-:Y:S04]  /*58310*/  STL [R1+0x78], R77 ;  /* 0x0000784d01007387 */ /* 0x0041e80000100800 */
[----:B0-----:R-:W2:Y:S04]  /*58320*/  LDL.LU R77, [R1+0x1c90] ;  /* 0x001c9000014d7983 */ /* 0x001ea80000300800 */
[----:B------:R-:W2:Y:S01]  /*58330*/  LDL R11, [R1+0x132c] ;  /* 0x00132c00010b7983 */ /* 0x000ea20000100800 */
[----:B------:R-:W-:Y:S01]  /*58340*/  @!P3 IMAD.MOV.U32 R10, RZ, RZ, R37 ;  /* 0x000000ffff0ab224 */ /* 0x000fe200078e0025 */
[----:B------:R-:W-:-:S02]  /*58350*/  PRMT R79, RZ, 0x7610, R79 ;  /* 0x00007610ff4f7816 */ /* 0x000fc4000000004f */
[----:B------:R-:W3:Y:S04]  /*58360*/  LDL R37, [R1+0x138c] ;  /* 0x00138c0001257983 */ /* 0x000ee80000100800 */
[----:B--2---:R0:W2:Y:S04]  /*58370*/  @!P3 LDG.E.U8 R36, desc[UR20][R10.64] ;  /* 0x000000140a24b981 */ /* 0x0040a8000c1e1100 */
[----:B------:R-:W0:Y:S04]  /*58380*/  LDL R10, [R1+0x133c] ;  /* 0x00133c00010a7983 */ /* 0x000e280000100800 */
[----:B------:R-:W0:Y:S02]  /*58390*/  LDL R11, [R1+0x1340] ;  /* 0x00134000010b7983 */ /* 0x000e240000100800 */
        /* <DEDUP_REMOVED lines=41> */
[----:B------:R0:W2:Y:S01]  /*58630*/  @!P3 LDG.E.U8 R90, desc[UR20][R10.64] ;  /* 0x000000140a5ab981 */ /* 0x0000a2000c1e1100 */
[----:B------:R-:W-:Y:S01]  /*58640*/  PRMT R88, RZ, 0x7610, R88 ;  /* 0x00007610ff587816 */ /* 0x000fe20000000058 */
[----:B0-----:R-:W-:Y:S02]  /*58650*/  @!P3 IMAD.MOV.U32 R10, RZ, RZ, R36 ;  /* 0x000000ffff0ab224 */ /* 0x001fe400078e0024 */
[----:B------:R-:W-:-:S05]  /*58660*/  @!P3 IMAD.MOV.U32 R11, RZ, RZ, R37 ;  /* 0x000000ffff0bb224 */ /* 0x000fca00078e0025 */
[----:B------:R-:W3:Y:S04]  /*58670*/  @!P3 LDG.E.U8 R88, desc[UR20][R10.64] ;  /* 0x000000140a58b981 */ /* 0x000ee8000c1e1100 */
[----:B--2---:R-:W-:Y:S04]  /*58680*/  STL [R1+0x1c4c], R90 ;  /* 0x001c4c5a01007387 */ /* 0x004fe80000100800 */
[----:B------:R-:W2:Y:S04]  /*58690*/  LDL R10, [R1+0x139c] ;  /* 0x00139c00010a7983 */ /* 0x000ea80000100800 */
[----:B------:R-:W2:Y:S01]  /*586a0*/  LDL R11, [R1+0x13a0] ;  /* 0x0013a000010b7983 */ /* 0x000ea20000100800 */
[----:B------:R-:W-:-:S03]  /*586b0*/  PRMT R82, RZ, 0x7610, R82 ;  /* 0x00007610ff527816 */ /* 0x000fc60000000052 */
[----:B------:R-:W4:Y:S04]  /*586c0*/  LDL R37, [R1+0x13cc] ;  /* 0x0013cc0001257983 */ /* 0x000f280000100800 */
[----:B------:R-:W4:Y:S04]  /*586d0*/  LDL R36, [R1+0x13d0] ;  /* 0x0013d00001247983 */ /* 0x000f280000100800 */
[----:B---3--:R-:W-:Y:S01]  /*586e0*/  STL [R1+0x1c50], R88 ;  /* 0x001c505801007387 */ /* 0x008fe20000100800 */
[----:B--2---:R-:W-:-:S04]  /*586f0*/  @!P3 LOP3.LUT R11, R11, R10, RZ, 0x3c, !PT ;  /* 0x0000000a0b0bb212 */ /* 0x004fc800078e3cff */
[----:B------:R-:W-:-:S04]  /*58700*/  @!P3 LOP3.LUT R10, R11, R10, RZ, 0x3c, !PT ;  /* 0x0000000a0b0ab212 */ /* 0x000fc800078e3cff */
[----:B------:R-:W-:-:S05]  /*58710*/  @!P3 LOP3.LUT R11, R11, R10, RZ, 0x3c, !PT ;  /* 0x0000000a0b0bb212 */ /* 0x000fca00078e3cff */
[----:B------:R-:W2:Y:S04]  /*58720*/  @!P3 LDG.E.U8 R82, desc[UR20][R10.64] ;  /* 0x000000140a52b981 */ /* 0x000ea8000c1e1100 */
[----:B------:R-:W3:Y:S04]  /*58730*/  LDL R10, [R1+0x13ac] ;  /* 0x0013ac00010a7983 */ /* 0x000ee80000100800 */
[----:B------:R-:W3:Y:S01]  /*58740*/  LDL R11, [R1+0x13b0] ;  /* 0x0013b000010b7983 */ /* 0x000ee20000100800 */
[----:B------:R-:W-:-:S03]  /*58750*/  PRMT R78, RZ, 0x7610, R78 ;  /* 0x00007610ff4e7816 */ /* 0x000fc6000000004e */
[----:B--2---:R0:W-:Y:S04]  /*58760*/  STL [R1+0x1c54], R82 ;  /* 0x001c545201007387 */ /* 0x0041e80000100800 */
[----:B0-----:R-:W2:Y:S01]  /*58770*/  LDL R82, [R1+0x13c0] ;  /* 0x0013c00001527983 */ /* 0x001ea20000100800 */
[----:B---3--:R-:W-:-:S04]  /*58780*/  @!P3 LOP3.LUT R11, R11, R10, RZ, 0x3c, !PT ;  /* 0x0000000a0b0bb212 */ /* 0x008fc800078e3cff */
[----:B------:R-:W-:-:S04]  /*58790*/  @!P3 LOP3.LUT R10, R11, R10, RZ, 0x3c, !PT ;  /* 0x0000000a0b0ab212 */ /* 0x000fc800078e3cff */
[----:B------:R-:W-:-:S05]  /*587a0*/  @!P3 LOP3.LUT R11, R11, R10, RZ, 0x3c, !PT ;  /* 0x0000000a0b0bb212 */ /* 0x000fca00078e3cff */
[----:B------:R2:W3:Y:S04]  /*587b0*/  @!P3 LDG.E.U8 R78, desc[UR20][R10.64] ;  /* 0x000000140a4eb981 */ /* 0x0004e8000c1e1100 */
[----:B------:R-:W3:Y:S01]  /*587c0*/  LDL R11, [R1+0x13bc] ;  /* 0x0013bc00010b7983 */ /* 0x000ee20000100800 */
[----:B------:R-:W-:Y:S01]  /*587d0*/  PRMT R74, RZ, 0x7610, R74 ;  /* 0x00007610ff4a7816 */ /* 0x000fe2000000004a */
[----:B--2---:R-:W-:-:S05]  /*587e0*/  @!P3 IMAD.MOV.U32 R10, RZ, RZ, R82 ;  /* 0x000000ffff0ab224 */ /* 0x004fca00078e0052 */
[----:B---3--:R4:W2:Y:S01]  /*587f0*/  @!P3 LDG.E.U8 R74, desc[UR20][R10.64] ;  /* 0x000000140a4ab981 */ /* 0x0088a2000c1e1100 */
[----:B------:R-:W-:-:S03]  /*58800*/  PRMT R70, RZ, 0x7610, R70 ;  /* 0x00007610ff467816 */ /* 0x000fc60000000046 */
[----:B------:R-:W-:Y:S04]  /*58810*/  STL [R1+0x1c58], R78 ;  /* 0x001c584e01007387 */ /* 0x000fe80000100800 */
[----:B------:R-:W3:Y:S01]  /*58820*/  LDL R82, [R1+0x1400] ;  /* 0x0014000001527983 */ /* 0x000ee20000100800 */
[----:B----4-:R-:W-:Y:S02]  /*58830*/  @!P3 IMAD.MOV.U32 R10, RZ, RZ, R36 ;  /* 0x000000ffff0ab224 */ /* 0x010fe400078e0024 */
[----:B------:R-:W-:-:S05]  /*58840*/  @!P3 IMAD.MOV.U32 R11, RZ, RZ, R37 ;  /* 0x000000ffff0bb224 */ /* 0x000fca00078e0025 */
[----:B------:R-:W4:Y:S04]  /*58850*/  @!P3 LDG.E.U8 R70, desc[UR20][R10.64] ;  /* 0x000000140a46b981 */ /* 0x000f28000c1e1100 */
[----:B--2---:R-:W-:Y:S04]  /*58860*/  STL [R1+0x1c5c], R74 ;  /* 0x001c5c4a01007387 */ /* 0x004fe80000100800 */
[----:B------:R-:W2:Y:S04]  /*58870*/  LDL R10, [R1+0x13dc] ;  /* 0x0013dc00010a7983 */ /* 0x000ea80000100800 */
[----:B------:R-:W2:Y:S01]  /*58880*/  LDL R11, [R1+0x13e0] ;  /* 0x0013e000010b7983 */ /* 0x000ea20000100800 */
[----:B------:R-:W-:-:S03]  /*58890*/  PRMT R66, RZ, 0x7610, R66 ;  /* 0x00007610ff427816 */ /* 0x000fc60000000042 */
[----:B------:R-:W3:Y:S04]  /*588a0*/  LDL R37, [R1+0x140c] ;  /* 0x00140c0001257983 */ /* 0x000ee80000100800 */
[----:B------:R-:W3:Y:S04]  /*588b0*/  LDL R36, [R1+0x1410] ;  /* 0x0014100001247983 */ /* 0x000ee80000100800 */
[----:B----4-:R0:W-:Y:S04]  /*588c0*/  STL [R1+0x1c60], R70 ;  /* 0x001c604601007387 */ /* 0x0101e80000100800 */
[----:B0-----:R-:W4:Y:S01]  /*588d0*/  LDL R70, [R1+0x13fc] ;  /* 0x0013fc0001467983 */ /* 0x001f220000100800 */
[----:B--2---:R-:W-:-:S04]  /*588e0*/  @!P3 LOP3.LUT R11, R11, R10, RZ, 0x3c, !PT ;  /* 0x0000000a0b0bb212 */ /* 0x004fc800078e3cff */
[----:B------:R-:W-:-:S04]  /*588f0*/  @!P3 LOP3.LUT R10, R11, R10, RZ, 0x3c, !PT ;  /* 0x0000000a0b0ab212 */ /* 0x000fc800078e3cff */
[----:B------:R-:W-:-:S05]  /*58900*/  @!P3 LOP3.LUT R11, R11, R10, RZ, 0x3c, !PT ;  /* 0x0000000a0b0bb212 */ /* 0x000fca00078e3cff */
[----:B------:R0:W2:Y:S04]  /*58910*/  @!P3 LDG.E.U8 R66, desc[UR20][R10.64] ;  /* 0x000000140a42b981 */ /* 0x0000a8000c1e1100 */
[----:B------:R-:W0:Y:S04]  /*58920*/  LDL R10, [R1+0x13ec] ;  /* 0x0013ec00010a7983 */ /* 0x000e280000100800 */
[----:B------:R-:W0:Y:S01]  /*58930*/  LDL R11, [R1+0x13f0] ;  /* 0x0013f000010b7983 */ /* 0x000e220000100800 */
[----:B------:R-:W-:Y:S02]  /*58940*/  PRMT R62, RZ, 0x7610, R62 ;  /* 0x00007610ff3e7816 */ /* 0x000fe4000000003e */
[----:B------:R-:W-:-:S02]  /*58950*/  PRMT R58, RZ, 0x7610, R58 ;  /* 0x00007610ff3a7816 */ /* 0x000fc4000000003a */
[----:B0-----:R-:W-:-:S04]  /*58960*/  @!P3 LOP3.LUT R11, R11, R10, RZ, 0x3c, !PT ;  /* 0x0000000a0b0bb212 */ /* 0x001fc800078e3cff */
[----:B------:R-:W-:-:S04]  /*58970*/  @!P3 LOP3.LUT R10, R11, R10, RZ, 0x3c, !PT ;  /* 0x0000000a0b0ab212 */ /* 0x000fc800078e3cff */
[----:B------:R-:W-:-:S05]  /*58980*/  @!P3 LOP3.LUT R11, R11, R10, RZ, 0x3c, !PT ;  /* 0x0000000a0b0bb212 */ /* 0x000fca00078e3cff */
[----:B------:R3:W2:Y:S02]  /*58990*/  @!P3 LDG.E.U8 R62, desc[UR20][R10.64] ;  /* 0x000000140a3eb981 */ /* 0x0006a4000c1e1100 */
[----:B---3--:R-:W-:Y:S02]  /*589a0*/  @!P3 IMAD.MOV.U32 R10, RZ, RZ, R82 ;  /* 0x000000ffff0ab224 */ /* 0x008fe400078e0052 */
[----:B----4-:R-:W-:-:S05]  /*589b0*/  @!P3 IMAD.MOV.U32 R11, RZ, RZ, R70 ;  /* 0x000000ffff0bb224 */ /* 0x010fca00078e0046 */
[----:B------:R0:W3:Y:S01]  /*589c0*/  @!P3 LDG.E.U8 R58, desc[UR20][R10.64] ;  /* 0x000000140a3ab981 */ /* 0x0000e2000c1e1100 */
[----:B------:R-:W-:-:S03]  /*589d0*/  PRMT R54, RZ, 0x7610, R54 ;  /* 0x00007610ff367816 */ /* 0x000fc60000000036 */
[----:B--2---:R-:W-:Y:S01]  /*589e0*/  STL [R1+0x1c64], R66 ;  /* 0x001c644201007387 */ /* 0x004fe20000100800 */
[----:B0-----:R-:W-:Y:S02]  /*589f0*/  @!P3 IMAD.MOV.U32 R10, RZ, RZ, R36 ;  /* 0x000000ffff0ab224 */ /* 0x001fe400078e0024 */
[----:B------:R-:W-:-:S05]  /*58a00*/  @!P3 IMAD.MOV.U32 R11, RZ, RZ, R37 ;  /* 0x000000ffff0bb224 */ /* 0x000fca00078e0025 */
[----:B------:R-:W2:Y:S04]  /*58a10*/  @!P3 LDG.E.U8 R54, desc[UR20][R10.64] ;  /* 0x000000140a36b981 */ /* 0x000ea8000c1e1100 */
[----:B------:R-:W-:Y:S04]  /*58a20*/  STL [R1+0x1c68], R62 ;  /* 0x001c683e01007387 */ /* 0x000fe80000100800 */
[----:B------:R-:W4:Y:S04]  /*58a30*/  LDL R70, [R1+0x1450] ;  /* 0x0014500001467983 */ /* 0x000f280000100800 */
[----:B---3--:R-:W-:Y:S04]  /*58a40*/  STL [R1+0x1c6c], R58 ;  /* 0x001c6c3a01007387 */ /* 0x008fe80000100800 */
[----:B------:R-:W3:Y:S04]  /*58a50*/  LDL R10, [R1+0x141c] ;  /* 0x00141c00010a7983 */ /* 0x000ee80000100800 */
[----:B------:R-:W3:Y:S01]  /*58a60*/  LDL R11, [R1+0x1420] ;  /* 0x00142000010b7983 */ /* 0x000ee20000100800 */
[----:B------:R-:W-:-:S03]  /*58a70*/  PRMT R50, RZ, 0x7610, R50 ;  /* 0x00007610ff327816 */ /* 0x000fc60000000032 */
[----:B------:R-:W4:Y:S04]  /*58a80*/  LDL R82, [R1+0x1460] ;  /* 0x0014600001527983 */ /* 0x000f280000100800 */
[----:B------:R-:W4:Y:S04]  /*58a90*/  LDL R37, [R1+0x146c] ;  /* 0x00146c0001257983 */ /* 0x000f280000100800 */
[----:B------:R-:W4:Y:S04]  /*58aa0*/  LDL R36, [R1+0x1470] ;  /* 0x0014700001247983 */ /* 0x000f280000100800 */
[----:B--2---:R-:W-:Y:S01]  /*58ab0*/  STL [R1+0x1c70], R54 ;  /* 0x001c703601007387 */ /* 0x004fe20000100800 */
[----:B---3--:R-:W-:-:S04]  /*58ac0*/  @!P3 LOP3.LUT R11, R11, R10, RZ, 0x3c, !PT ;  /* 0x0000000a0b0bb212 */ /* 0x008fc800078e3cff */
        /* <DEDUP_REMOVED lines=9> */
[----:B------:R0:W3:Y:S04]  /*58b60*/  @!P3 LDG.E.U8 R34, desc[UR20][R10.64] ;  /* 0x000000140a22b981 */ /* 0x0000e8000c1e1100 */
[----:B------:R-:W0:Y:S04]  /*58b70*/  LDL R10, [R1+0x143c] ;  /* 0x00143c00010a7983 */ /* 0x000e280000100800 */
[----:B------:R-:W0:Y:S01]  /*58b80*/  LDL R11, [R1+0x1440] ;  /* 0x00144000010b7983 */ /* 0x000e220000100800 */
[----:B------:R-:W-:Y:S02]  /*58b90*/  PRMT R33, RZ, 0x7610, R33 ;  /* 0x00007610ff217816 */ /* 0x000fe40000000021 */
[----:B0-----:R-:W-:-:S04]  /*58ba0*/  @!P3 LOP3.LUT R11, R11, R10, RZ, 0x3c, !PT ;  /* 0x0000000a0b0bb212 */ /* 0x001fc800078e3cff */
[----:B------:R-:W-:-:S04]  /*58bb0*/  @!P3 LOP3.LUT R10, R11, R10, RZ, 0x3c, !PT ;  /* 0x0000000a0b0ab212 */ /* 0x000fc800078e3cff */
[----:B------:R-:W-:-:S05]  /*58bc0*/  @!P3 LOP3.LUT R11, R11, R10, RZ, 0x3c, !PT ;  /* 0x0000000a0b0bb212 */ /* 0x000fca00078e3cff */
[----:B------:R4:W2:Y:S04]  /*58bd0*/  @!P3 LDG.E.U8 R33, desc[UR20][R10.64] ;  /* 0x000000140a21b981 */ /* 0x0008a8000c1e1100 */
[----:B------:R-:W2:Y:S01]  /*58be0*/  LDL R11, [R1+0x144c] ;  /* 0x00144c00010b7983 */ /* 0x000ea20000100800 */
[----:B------:R-:W-:Y:S01]  /*58bf0*/  PRMT R32, RZ, 0x7610, R32 ;  /* 0x00007610ff207816 */ /* 0x000fe20000000020 */
[----:B----4-:R-:W-:Y:S01]  /*58c00*/  @!P3 IMAD.MOV.U32 R10, RZ, RZ, R70 ;  /* 0x000000ffff0ab224 */ /* 0x010fe200078e0046 */
[----:B------:R-:W-:Y:S01]  /*58c10*/  PRMT R31, RZ, 0x7610, R31 ;  /* 0x00007610ff1f7816 */ /* 0x000fe2000000001f */
[----:B------:R-:W4:Y:S04]  /*58c20*/  LDL R70, [R1+0x14a0] ;  /* 0x0014a00001467983 */ /* 0x000f280000100800 */
[----:B--2---:R0:W2:Y:S04]  /*58c30*/  @!P3 LDG.E.U8 R32, desc[UR20][R10.64] ;  /* 0x000000140a20b981 */ /* 0x0040a8000c1e1100 */
[----:B------:R-:W2:Y:S01]  /*58c40*/  LDL R11, [R1+0x145c] ;  /* 0x00145c00010b7983 */ /* 0x000ea20000100800 */
[----:B0-----:R-:W-:Y:S01]  /*58c50*/  @!P3 IMAD.MOV.U32 R10, RZ, RZ, R82 ;  /* 0x000000ffff0ab224 */ /* 0x001fe200078e0052 */
[----:B------:R-:W-:-:S02]  /*58c60*/  PRMT R30, RZ, 0x7610, R30 ;  /* 0x00007610ff1e7816 */ /* 0x000fc4000000001e */
[----:B------:R-:W-:Y:S01]  /*58c70*/  PRMT R29, RZ, 0x7610, R29 ;  /* 0x00007610ff1d7816 */ /* 0x000fe2000000001d */
[----:B------:R-:W3:Y:S04]  /*58c80*/  LDL R82, [R1+0x14c0] ;  /* 0x0014c00001527983 */ /* 0x000ee80000100800 */
[----:B--2---:R0:W2:Y:S02]  /*58c90*/  @!P3 LDG.E.U8 R31, desc[UR20][R10.64] ;  /* 0x000000140a1fb981 */ /* 0x0040a4000c1e1100 */
[----:B0-----:R-:W-:Y:S02]  /*58ca0*/  @!P3 IMAD.MOV.U32 R10, RZ, RZ, R36 ;  /* 0x000000ffff0ab224 */ /* 0x001fe400078e0024 */
[----:B------:R-:W-:Y:S01]  /*58cb0*/  @!P3 IMAD.MOV.U32 R11, RZ, RZ, R37 ;  /* 0x000000ffff0bb224 */ /* 0x000fe200078e0025 */
[----:B------:R-:W-:Y:S01]  /*58cc0*/  PRMT R28, RZ, 0x7610, R28 ;  /* 0x00007610ff1c7816 */ /* 0x000fe2000000001c */
[----:B------:R-:W2:Y:S04]  /*58cd0*/  LDL R37, [R1+0x14cc] ;  /* 0x0014cc0001257983 */ /* 0x000ea80000100800 */
[----:B------:R0:W2:Y:S01]  /*58ce0*/  @!P3 LDG.E.U8 R30, desc[UR20][R10.64] ;  /* 0x000000140a1eb981 */ /* 0x0000a2000c1e1100 */
[----:B------:R-:W-:-:S02]  /*58cf0*/  PRMT R27, RZ, 0x7610, R27 ;  /* 0x00007610ff1b7816 */ /* 0x000fc4000000001b */
[----:B------:R-:W-:Y:S01]  /*58d00*/  PRMT R26, RZ, 0x7610, R26 ;  /* 0x00007610ff1a7816 */ /* 0x000fe2000000001a */
[----:B------:R-:W2:Y:S04]  /*58d10*/  LDL R36, [R1+0x14d0] ;  /* 0x0014d00001247983 */ /* 0x000ea80000100800 */
[----:B------:R-:W0:Y:S04]  /*58d20*/  LDL R10, [R1+0x147c] ;  /* 0x00147c00010a7983 */ /* 0x000e280000100800 */
[----:B------:R-:W0:Y:S02]  /*58d30*/  LDL R11, [R1+0x1480] ;  /* 0x00148000010b7983 */ /* 0x000e240000100800 */
[----:B0-----:R-:W-:-:S04]  /*58d40*/  @!P3 LOP3.LUT R11, R11, R10, RZ, 0x3c, !PT ;  /* 0x0000000a0b0bb212 */ /* 0x001fc800078e3cff */
[----:B------:R-:W-:-:S04]  /*58d50*/  @!P3 LOP3.LUT R10, R11, R10, RZ, 0x3c, !PT ;  /* 0x0000000a0b0ab212 */ /* 0x000fc800078e3cff */
[----:B------:R-:W-:-:S05]  /*58d60*/  @!P3 LOP3.LUT R11, R11, R10, RZ, 0x3c, !PT ;  /* 0x0000000a0b0bb212 */ /* 0x000fca00078e3cff */
[----:B------:R0:W2:Y:S04]  /*58d70*/  @!P3 LDG.E.U8 R29, desc[UR20][R10.64] ;  /* 0x000000140a1db981 */ /* 0x0000a8000c1e1100 */
[----:B------:R-:W0:Y:S04]  /*58d80*/  LDL R10, [R1+0x148c] ;  /* 0x00148c00010a7983 */ /* 0x000e280000100800 */
[----:B------:R-:W0:Y:S02]  /*58d90*/  LDL R11, [R1+0x1490] ;  /* 0x00149000010b7983 */ /* 0x000e240000100800 */
[----:B0-----:R-:W-:-:S04]  /*58da0*/  @!P3 LOP3.LUT R11, R11, R10, RZ, 0x3c, !PT ;  /* 0x0000000a0b0bb212 */ /* 0x001fc800078e3cff */
[----:B------:R-:W-:-:S04]  /*58db0*/  @!P3 LOP3.LUT R10, R11, R10, RZ, 0x3c, !PT ;  /* 0x0000000a0b0ab212 */ /* 0x000fc800078e3cff */
[----:B------:R-:W-:-:S05]  /*58dc0*/  @!P3 LOP3.LUT R11, R11, R10, RZ, 0x3c, !PT ;  /* 0x0000000a0b0bb212 */ /* 0x000fca00078e3cff */
[----:B------:R4:W2:Y:S04]  /*58dd0*/  @!P3 LDG.E.U8 R28, desc[UR20][R10.64] ;  /* 0x000000140a1cb981 */ /* 0x0008a8000c1e1100 */
[----:B------:R-:W2:Y:S01]  /*58de0*/  LDL R11, [R1+0x149c] ;  /* 0x00149c00010b7983 */ /* 0x000ea20000100800 */
[----:B----4-:R-:W-:Y:S01]  /*58df0*/  @!P3 IMAD.MOV.U32 R10, RZ, RZ, R70 ;  /* 0x000000ffff0ab224 */ /* 0x010fe200078e0046 */
[----:B------:R-:W-:Y:S02]  /*58e00*/  PRMT R25, RZ, 0x7610, R25 ;  /* 0x00007610ff197816 */ /* 0x000fe40000000019 */
[----:B------:R-:W-:Y:S01]  /*58e10*/  PRMT R24, RZ, 0x7610, R24 ;  /* 0x00007610ff187816 */ /* 0x000fe20000000018 */
[----:B------:R-:W4:Y:S04]  /*58e20*/  LDL R70, [R1+0x14f0] ;  /* 0x0014f00001467983 */ /* 0x000f280000100800 */
[----:B--2---:R0:W2:Y:S04]  /*58e30*/  @!P3 LDG.E.U8 R27, desc[UR20][R10.64] ;  /* 0x000000140a1bb981 */ /* 0x0040a8000c1e1100 */
[----:B------:R-:W0:Y:S04]  /*58e40*/  LDL R10, [R1+0x14ac] ;  /* 0x0014ac00010a7983 */ /* 0x000e280000100800 */
[----:B------:R-:W0:Y:S02]  /*58e50*/  LDL R11, [R1+0x14b0] ;  /* 0x0014b000010b7983 */ /* 0x000e240000100800 */
[----:B0-----:R-:W-:-:S04]  /*58e60*/  @!P3 LOP3.LUT R11, R11, R10, RZ, 0x3c, !PT ;  /* 0x0000000a0b0bb212 */ /* 0x001fc800078e3cff */
[----:B------:R-:W-:-:S04]  /*58e70*/  @!P3 LOP3.LUT R10, R11, R10, RZ, 0x3c, !PT ;  /* 0x0000000a0b0ab212 */ /* 0x000fc800078e3cff */
[----:B------:R-:W-:-:S05]  /*58e80*/  @!P3 LOP3.LUT R11, R11, R10, RZ, 0x3c, !PT ;  /* 0x0000000a0b0bb212 */ /* 0x000fca00078e3cff */
[----:B------:R3:W2:Y:S04]  /*58e90*/  @!P3 LDG.E.U8 R26, desc[UR20][R10.64] ;  /* 0x000000140a1ab981 */ /* 0x0006a8000c1e1100 */
[----:B------:R-:W2:Y:S01]  /*58ea0*/  LDL R11, [R1+0x14bc] ;  /* 0x0014bc00010b7983 */ /* 0x000ea20000100800 */
[----:B---3--:R-:W-:Y:S01]  /*58eb0*/  @!P3 IMAD.MOV.U32 R10, RZ, RZ, R82 ;  /* 0x000000ffff0ab224 */ /* 0x008fe200078e0052 */
[----:B------:R-:W-:Y:S02]  /*58ec0*/  PRMT R23, RZ, 0x7610, R23 ;  /* 0x00007610ff177816 */ /* 0x000fe40000000017 */
[----:B------:R-:W-:Y:S01]  /*58ed0*/  PRMT R22, RZ, 0x7610, R22 ;  /* 0x00007610ff167816 */ /* 0x000fe20000000016 */
[----:B------:R-:W3:Y:S04]  /*58ee0*/  LDL R82, [R1+0x1520] ;  /* 0x0015200001527983 */ /* 0x000ee80000100800 */
[----:B--2---:R0:W2:Y:S02]  /*58ef0*/  @!P3 LDG.E.U8 R25, desc[UR20][R10.64] ;  /* 0x000000140a19b981 */ /* 0x0040a4000c1e1100 */
[----:B0-----:R-:W-:-:S02]  /*58f00*/  @!P3 IMAD.MOV.U32 R10, RZ, RZ, R36 ;  /* 0x000000ffff0ab224 */ /* 0x001fc400078e0024 */
[----:B------:R-:W-:Y:S01]  /*58f10*/  @!P3 IMAD.MOV.U32 R11, RZ, RZ, R37 ;  /* 0x000000ffff0bb224 */ /* 0x000fe200078e0025 */
[----:B------:R-:W-:Y:S01]  /*58f20*/  PRMT R21, RZ, 0x7610, R21 ;  /* 0x00007610ff157816 */ /* 0x000fe20000000015 */
[----:B------:R-:W2:Y:S04]  /*58f30*/  LDL R37, [R1+0x152c] ;  /* 0x00152c0001257983 */ /* 0x000ea80000100800 */
[----:B------:R0:W2:Y:S01]  /*58f40*/  @!P3 LDG.E.U8 R24, desc[UR20][R10.64] ;  /* 0x000000140a18b981 */ /* 0x0000a2000c1e1100 */
[----:B------:R-:W-:-:S03]  /*58f50*/  PRMT R20, RZ, 0x7610, R20 ;  /* 0x00007610ff147816 */ /* 0x000fc60000000014 */
[----:B------:R-:W2:Y:S04]  /*58f60*/  LDL R36, [R1+0x1530] ;  /* 0x0015300001247983 */ /* 0x000ea80000100800 */
        /* <DEDUP_REMOVED lines=34> */
[----:B------:R4:W2:Y:S04]  /*59190*/  @!P3 LDG.E.U8 R18, desc[UR20][R10.64] ;  /* 0x000000140a12b981 */ /* 0x0008a8000c1e1100 */
[----:B------:R-:W2:Y:S04]  /*591a0*/  LDL R36, [R1+0x1590] ;  /* 0x0015900001247983 */ /* 0x000ea80000100800 */
[----:B------:R-:W3:Y:S01]  /*591b0*/  LDL R11, [R1+0x153c] ;  /* 0x00153c00010b7983 */ /* 0x000ee20000100800 */
[----:B----4-:R-:W-:Y:S01]  /*591c0*/  @!P3 IMAD.MOV.U32 R10, RZ, RZ, R70 ;  /* 0x000000ffff0ab224 */ /* 0x010fe200078e0046 */
[----:B------:R-:W-:-:S02]  /*591d0*/  PRMT R14, RZ, 0x7610, R14 ;  /* 0x00007610ff0e7816 */ /* 0x000fc4000000000e */
[----:B------:R-:W-:Y:S01]  /*591e0*/  PRMT R12, RZ, 0x7610, R12 ;  /* 0x00007610ff0c7816 */ /* 0x000fe2000000000c */
[----:B------:R-:W4:Y:S01]  /*591f0*/  LDL R70, [R1+0x15a0] ;  /* 0x0015a00001467983 */ /* 0x000f220000100800 */
[----:B------:R-:W-:-:S04]  /*59200*/  PRMT R13, RZ, 0x7610, R13 ;  /* 0x00007610ff0d7816 */ /* 0x000fc8000000000d */
[----:B--2---:R-:W2:Y:S04]  /*59210*/  @!P3 LDG.E.U8 R12, desc[UR20][R36.64] ;  /* 0x00000014240cb981 */ /* 0x004ea8000c1e1100 */
[----:B---3--:R0:W3:Y:S04]  /*59220*/  @!P3 LDG.E.U8 R17, desc[UR20][R10.64] ;  /* 0x000000140a11b981 */ /* 0x0080e8000c1e1100 */
        /* <DEDUP_REMOVED lines=20> */
[----:B0-----:R-:W-:Y:S02]  /*59370*/  @!P3 IMAD.MOV.U32 R10, RZ, RZ, R82 ;  /* 0x000000ffff0ab224 */ /* 0x001fe400078e0052 */
[----:B----4-:R-:W-:Y:S01]  /*59380*/  @!P3 IMAD.MOV.U32 R36, RZ, RZ, R70 ;  /* 0x000000ffff24b224 */ /* 0x010fe200078e0046 */
[----:B------:R-:W-:Y:S01]  /*59390*/  PRMT R86, RZ, 0x7610, R86 ;  /* 0x00007610ff567816 */ /* 0x000fe20000000056 */
[----:B------:R-:W4:Y:S04]  /*593a0*/  LDL R82, [R1+0x11c0] ;  /* 0x0011c00001527983 */ /* 0x000f280000100800 */
[----:B------:R-:W3:Y:S04]  /*593b0*/  LDL R70, [R1+0x11d8] ;  /* 0x0011d80001467983 */ /* 0x000ee80000100800 */
[----:B--2---:R0:W2:Y:S02]  /*593c0*/  @!P3 LDG.E.U8 R13, desc[UR20][R10.64] ;  /* 0x000000140a0db981 */ /* 0x0040a4000c1e1100 */
[----:B0-----:R-:W-:-:S06]  /*593d0*/  PRMT R11, RZ, 0x7610, R11 ;  /* 0x00007610ff0b7816 */ /* 0x001fcc000000000b */
[----:B------:R0:W2:Y:S04]  /*593e0*/  @!P3 LDG.E.U8 R11, desc[UR20][R36.64] ;  /* 0x00000014240bb981 */ /* 0x0000a8000c1e1100 */
[----:B------:R-:W0:Y:S04]  /*593f0*/  LDL R36, [R1+0x15ac] ;  /* 0x0015ac0001247983 */ /* 0x000e280000100800 */
[----:B------:R-:W0:Y:S01]  /*59400*/  LDL R37, [R1+0x15b0] ;  /* 0x0015b00001257983 */ /* 0x000e220000100800 */
[----:B------:R-:W-:Y:S02]  /*59410*/  PRMT R10, RZ, 0x7610, R10 ;  /* 0x00007610ff0a7816 */ /* 0x000fe4000000000a */
        /* <DEDUP_REMOVED lines=19> */
[----:B------:R-:W3:Y:S01]  /*59550*/  LDL R37, [R1+0x11bc] ;  /* 0x0011bc0001257983 */ /* 0x000ee20000100800 */
[----:B------:R-:W-:Y:S01]  /*59560*/  PRMT R78, RZ, 0x7610, R78 ;  /* 0x00007610ff4e7816 */ /* 0x000fe2000000004e */
[----:B----4-:R-:W-:Y:S02]  /*59570*/  @!P3 IMAD.MOV.U32 R36, RZ, RZ, R82 ;  /* 0x000000ffff24b224 */ /* 0x010fe400078e0052 */
[----:B--2---:R0:W-:Y:S01]  /*59580*/  STL [R1+0x5c], R88 ;  /* 0x00005c5801007387 */ /* 0x0041e20000100800 */
[----:B------:R-:W-:-:S03]  /*59590*/  PRMT R47, RZ, 0x7610, R47 ;  /* 0x00007610ff2f7816 */ /* 0x000fc6000000002f */
[----:B------:R-:W2:Y:S04]  /*595a0*/  LDL R82, [R1+0x1234] ;  /* 0x0012340001527983 */ /* 0x000ea80000100800 */
[----:B---3--:R1:W3:Y:S04]  /*595b0*/  @!P3 LDG.E.U8 R78, desc[UR20][R36.64] ;  /* 0x00000014244eb981 */ /* 0x0082e8000c1e1100 */
[----:B0-----:R-:W4:Y:S04]  /*595c0*/  LDL R88, [R1+0x1220] ;  /* 0x0012200001587983 */ /* 0x001f280000100800 */
[----:B------:R-:W2:Y:S01]  /*595d0*/  LDL R37, [R1+0x11d4] ;  /* 0x0011d40001257983 */ /* 0x000ea20000100800 */
[----:B-1----:R-:W-:-:S03]  /*595e0*/  @!P3 IMAD.MOV.U32 R36, RZ, RZ, R70 ;  /* 0x000000ffff24b224 */ /* 0x002fc600078e0046 */
[----:B---3--:R0:W-:Y:S01]  /*595f0*/  STL [R1+0x58], R78 ;  /* 0x0000584e01007387 */ /* 0x0081e20000100800 */
[----:B------:R-:W-:-:S03]  /*59600*/  PRMT R87, RZ, 0x7610, R87 ;  /* 0x00007610ff577816 */ /* 0x000fc60000000057 */
[----:B------:R-:W3:Y:S04]  /*59610*/  LDL R70, [R1+0x1244] ;  /* 0x0012440001467983 */ /* 0x000ee80000100800 */
[----:B--2---:R1:W2:Y:S04]  /*59620*/  @!P3 LDG.E.U8 R47, desc[UR20][R36.64] ;  /* 0x00000014242fb981 */ /* 0x0042a8000c1e1100 */
[----:B0-----:R-:W2:Y:S04]  /*59630*/  LDL R78, [R1+0x1238] ;  /* 0x00123800014e7983 */ /* 0x001ea80000100800 */
[----:B------:R-:W1:Y:S04]  /*59640*/  LDL R36, [R1+0x11ec] ;  /* 0x0011ec0001247983 */ /* 0x000e680000100800 */
[----:B------:R-:W1:Y:S02]  /*59650*/  LDL R37, [R1+0x11f0] ;  /* 0x0011f00001257983 */ /* 0x000e640000100800 */
[----:B-1----:R-:W-:-:S04]  /*59660*/  @!P3 LOP3.LUT R37, R37, R36, RZ, 0x3c, !PT ;  /* 0x000000242525b212 */ /* 0x002fc800078e3cff */
        /* <DEDUP_REMOVED lines=15> */
[----:B--2---:R-:W-:Y:S04]  /*59760*/  STL [R1+0x4c], R2 ;  /* 0x00004c0201007387 */ /* 0x004fe80000100800 */
[----:B------:R-:W2:Y:S01]  /*59770*/  LDL R37, [R1+0x121c] ;  /* 0x00121c0001257983 */ /* 0x000ea20000100800 */
[----:B----4-:R-:W-:Y:S01]  /*59780*/  @!P3 IMAD.MOV.U32 R36, RZ, RZ, R88 ;  /* 0x000000ffff24b224 */ /* 0x010fe200078e0058 */
[----:B------:R-:W-:Y:S02]  /*59790*/  PRMT R39, RZ, 0x7610, R39 ;  /* 0x00007610ff277816 */ /* 0x000fe40000000027 */
[----:B------:R-:W-:Y:S01]  /*597a0*/  PRMT R44, RZ, 0x7610, R44 ;  /* 0x00007610ff2c7816 */ /* 0x000fe2000000002c */
[----:B------:R-:W4:Y:S04]  /*597b0*/  LDL R88, [R1+0x1264] ;  /* 0x0012640001587983 */ /* 0x000f280000100800 */
[----:B--2---:R0:W2:Y:S02]  /*597c0*/  @!P3 LDG.E.U8 R45, desc[UR20][R36.64] ;  /* 0x00000014242db981 */ /* 0x0040a4000c1e1100 */
[----:B0-----:R-:W-:-:S02]  /*597d0*/  @!P3 IMAD.MOV.U32 R36, RZ, RZ, R78 ;  /* 0x000000ffff24b224 */ /* 0x001fc400078e004e */
[----:B------:R-:W-:-:S05]  /*597e0*/  @!P3 IMAD.MOV.U32 R37, RZ, RZ, R82 ;  /* 0x000000ffff25b224 */ /* 0x000fca00078e0052 */
[----:B------:R0:W3:Y:S02]  /*597f0*/  @!P3 LDG.E.U8 R39, desc[UR20][R36.64] ;  /* 0x000000142427b981 */ /* 0x0000e4000c1e1100 */
[----:B0-----:R-:W-:Y:S02]  /*59800*/  @!P3 IMAD.MOV.U32 R36, RZ, RZ, R47 ;  /* 0x000000ffff24b224 */ /* 0x001fe400078e002f */
[----:B------:R-:W-:-:S05]  /*59810*/  @!P3 IMAD.MOV.U32 R37, RZ, RZ, R70 ;  /* 0x000000ffff25b224 */ /* 0x000fca00078e0046 */
[----:B------:R0:W4:Y:S04]  /*59820*/  @!P3 LDG.E.U8 R44, desc[UR20][R36.64] ;  /* 0x00000014242cb981 */ /* 0x000128000c1e1100 */
[----:B--2---:R1:W-:Y:S04]  /*59830*/  STL [R1+0x48], R45 ;  /* 0x0000482d01007387 */ /* 0x0043e80000100800 */
[----:B------:R-:W2:Y:S04]  /*59840*/  LDL R82, [R1+0x1274] ;  /* 0x0012740001527983 */ /* 0x000ea80000100800 */
[----:B-1----:R-:W2:Y:S04]  /*59850*/  LDL R45, [R1+0x1268] ;  /* 0x00126800012d7983 */ /* 0x002ea80000100800 */
[----:B---3--:R1:W-:Y:S04]  /*59860*/  STL [R1+0x44], R39 ;  /* 0x0000442701007387 */ /* 0x0083e80000100800 */
[----:B------:R-:W0:Y:S04]  /*59870*/  LDL R36, [R1+0x1254] ;  /* 0x0012540001247983 */ /* 0x000e280000100800 */
[----:B------:R-:W0:Y:S01]  /*59880*/  LDL R37, [R1+0x1258] ;  /* 0x0012580001257983 */ /* 0x000e220000100800 */
[----:B------:R-:W-:-:S02]  /*59890*/  PRMT R90, RZ, 0x7610, R90 ;  /* 0x00007610ff5a7816 */ /* 0x000fc4000000005a */
[----:B------:R-:W-:Y:S01]  /*598a0*/  PRMT R41, RZ, 0x7610, R41 ;  /* 0x00007610ff297816 */ /* 0x000fe20000000029 */
[----:B-1----:R-:W3:Y:S04]  /*598b0*/  LDL R39, [R1+0x1278] ;  /* 0x0012780001277983 */ /* 0x002ee80000100800 */
[----:B------:R-:W2:Y:S04]  /*598c0*/  LDL R78, [R1+0x1284] ;  /* 0x00128400014e7983 */ /* 0x000ea80000100800 */
[----:B------:R-:W2:Y:S04]  /*598d0*/  LDL R70, [R1+0x1288] ;  /* 0x0012880001467983 */ /* 0x000ea80000100800 */
[----:B------:R-:W2:Y:S01]  /*598e0*/  LDL R47, [R1+0x1294] ;  /* 0x00129400012f7983 */ /* 0x000ea20000100800 */
[----:B0-----:R-:W-:-:S04]  /*598f0*/  @!P3 LOP3.LUT R37, R37, R36, RZ, 0x3c, !PT ;  /* 0x000000242525b212 */ /* 0x001fc800078e3cff */
[----:B------:R-:W-:-:S04]  /*59900*/  @!P3 LOP3.LUT R36, R37, R36, RZ, 0x3c, !PT ;  /* 0x000000242524b212 */ /* 0x000fc800078e3cff */
[----:B------:R-:W-:-:S05]  /*59910*/  @!P3 LOP3.LUT R37, R37, R36, RZ, 0x3c, !PT ;  /* 0x000000242525b212 */ /* 0x000fca00078e3cff */
[----:B------:R2:W3:Y:S02]  /*59920*/  @!P3 LDG.E.U8 R90, desc[UR20][R36.64] ;  /* 0x00000014245ab981 */ /* 0x0004e4000c1e1100 */
[----:B--2---:R-:W-:Y:S02]  /*59930*/  @!P3 IMAD.MOV.U32 R36, RZ, RZ, R45 ;  /* 0x000000ffff24b224 */ /* 0x004fe400078e002d */
[----:B----4-:R-:W-:-:S05]  /*59940*/  @!P3 IMAD.MOV.U32 R37, RZ, RZ, R88 ;  /* 0x000000ffff25b224 */ /* 0x010fca00078e0058 */
[----:B------:R3:W2:Y:S04]  /*59950*/  @!P3 LDG.E.U8 R41, desc[UR20][R36.64] ;  /* 0x000000142429b981 */ /* 0x0006a8000c1e1100 */
[----:B------:R0:W-:Y:S04]  /*59960*/  STL [R1+0x40], R44 ;  /* 0x0000402c01007387 */ /* 0x0001e80000100800 */
[----:B------:R-:W4:Y:S04]  /*59970*/  LDL R45, [R1+0x12a4] ;  /* 0x0012a400012d7983 */ /* 0x000f280000100800 */
[----:B0-----:R-:W4:Y:S01]  /*59980*/  LDL R44, [R1+0x1298] ;  /* 0x00129800012c7983 */ /* 0x001f220000100800 */
[----:B------:R-:W-:Y:S01]  /*59990*/  PRMT R38, RZ, 0x7610, R38 ;  /* 0x00007610ff267816 */ /* 0x000fe20000000026 */
[----:B---3--:R-:W-:-:S02]  /*599a0*/  @!P3 IMAD.MOV.U32 R36, RZ, RZ, R39 ;  /* 0x000000ffff24b224 */ /* 0x008fc400078e0027 */
[----:B--2---:R0:W-:Y:S01]  /*599b0*/  STL [R1+0x38], R41 ;  /* 0x0000382901007387 */ /* 0x0041e20000100800 */
[----:B------:R-:W-:Y:S01]  /*599c0*/  @!P3 IMAD.MOV.U32 R37, RZ, RZ, R82 ;  /* 0x000000ffff25b224 */ /* 0x000fe200078e0052 */
[----:B------:R-:W-:Y:S02]  /*599d0*/  PRMT R66, RZ, 0x7610, R66 ;  /* 0x00007610ff427816 */ /* 0x000fe40000000042 */
[----:B------:R-:W-:Y:S01]  /*599e0*/  PRMT R40, RZ, 0x7610, R40 ;  /* 0x00007610ff287816 */ /* 0x000fe20000000028 */
[----:B------:R-:W2:Y:S04]  /*599f0*/  LDL R39, [R1+0x12b4] ;  /* 0x0012b40001277983 */ /* 0x000ea80000100800 */
[----:B------:R1:W3:Y:S04]  /*59a00*/  @!P3 LDG.E.U8 R38, desc[UR20][R36.64] ;  /* 0x000000142426b981 */ /* 0x0002e8000c1e1100 */
[----:B0-----:R-:W2:Y:S01]  /*59a10*/  LDL R41, [R1+0x12a8] ;  /* 0x0012a80001297983 */ /* 0x001ea20000100800 */
[----:B-1----:R-:W-:-:S02]  /*59a20*/  @!P3 IMAD.MOV.U32 R36, RZ, RZ, R70 ;  /* 0x000000ffff24b224 */ /* 0x002fc400078e0046 */
[----:B------:R-:W-:-:S05]  /*59a30*/  @!P3 IMAD.MOV.U32 R37, RZ, RZ, R78 ;  /* 0x000000ffff25b224 */ /* 0x000fca00078e004e */
[----:B------:R4:W3:Y:S01]  /*59a40*/  @!P3 LDG.E.U8 R66, desc[UR20][R36.64] ;  /* 0x000000142442b981 */ /* 0x0008e2000c1e1100 */
[----:B------:R-:W-:Y:S01]  /*59a50*/  PRMT R42, RZ, 0x7610, R42 ;  /* 0x00007610ff2a7816 */ /* 0x000fe2000000002a */
[----:B----4-:R-:W-:Y:S02]  /*59a60*/  @!P3 IMAD.MOV.U32 R36, RZ, RZ, R44 ;  /* 0x000000ffff24b224 */ /* 0x010fe400078e002c */
[----:B------:R-:W-:-:S05]  /*59a70*/  @!P3 IMAD.MOV.U32 R37, RZ, RZ, R47 ;  /* 0x000000ffff25b224 */ /* 0x000fca00078e002f */
[----:B------:R0:W4:Y:S02]  /*59a80*/  @!P3 LDG.E.U8 R40, desc[UR20][R36.64] ;  /* 0x000000142428b981 */ /* 0x000124000c1e1100 */
[----:B0-----:R-:W-:Y:S02]  /*59a90*/  @!P3 IMAD.MOV.U32 R37, RZ, RZ, R45 ;  /* 0x000000ffff25b224 */ /* 0x001fe400078e002d */
[----:B--2---:R-:W-:-:S05]  /*59aa0*/  @!P3 IMAD.MOV.U32 R36, RZ, RZ, R41 ;  /* 0x000000ffff24b224 */ /* 0x004fca00078e0029 */
[----:B------:R-:W2:Y:S04]  /*59ab0*/  @!P3 LDG.E.U8 R42, desc[UR20][R36.64] ;  /* 0x00000014242ab981 */ /* 0x000ea8000c1e1100 */
[----:B---3--:R0:W-:Y:S04]  /*59ac0*/  STL [R1+0x34], R38 ;  /* 0x0000342601007387 */ /* 0x0081e80000100800 */
[----:B------:R-:W3:Y:S04]  /*59ad0*/  LDL R70, [R1+0x12c4] ;  /* 0x0012c40001467983 */ /* 0x000ee80000100800 */
[----:B0-----:R-:W3:Y:S04]  /*59ae0*/  LDL R38, [R1+0x12b8] ;  /* 0x0012b80001267983 */ /* 0x001ee80000100800 */
[----:B------:R0:W-:Y:S04]  /*59af0*/  STL [R1+0x30], R66 ;  /* 0x0000304201007387 */ /* 0x0001e80000100800 */
[----:B------:R-:W3:Y:S04]  /*59b00*/  LDL R44, [R1+0x12d4] ;  /* 0x0012d400012c7983 */ /* 0x000ee80000100800 */
[----:B0-----:R-:W3:Y:S04]  /*59b10*/  LDL R66, [R1+0x12c8] ;  /* 0x0012c80001427983 */ /* 0x001ee80000100800 */
[----:B----4-:R0:W-:Y:S04]  /*59b20*/  STL [R1+0x2c], R40 ;  /* 0x00002c2801007387 */ /* 0x0101e80000100800 */
[----:B------:R-:W4:Y:S04]  /*59b30*/  LDL R41, [R1+0x12e8] ;  /* 0x0012e80001297983 */ /* 0x000f280000100800 */
[----:B0-----:R-:W4:Y:S04]  /*59b40*/  LDL R40, [R1+0x12d8] ;  /* 0x0012d80001287983 */ /* 0x001f280000100800 */
[----:B--2---:R0:W-:Y:S04]  /*59b50*/  STL [R1+0x28], R42 ;  /* 0x0000282a01007387 */ /* 0x0041e80000100800 */
[----:B0-----:R-:W2:Y:S04]  /*59b60*/  LDL R42, [R1+0x12e4] ;  /* 0x0012e400012a7983 */ /* 0x001ea80000100800 */
[----:B------:R-:W-:Y:S04]  /*59b70*/  STL [R1+0x3c], R90 ;  /* 0x00003c5a01007387 */ /* 0x000fe80000100800 */
[----:B------:R-:W2:Y:S04]  /*59b80*/  LDL R47, [R1+0x12f4] ;  /* 0x0012f400012f7983 */ /* 0x000ea80000100800 */
[----:B------:R-:W2:Y:S01]  /*59b90*/  LDL R45, [R1+0x12f8] ;  /* 0x0012f800012d7983 */ /* 0x000ea20000100800 */
[----:B------:R-:W-:Y:S01]  /*59ba0*/  PRMT R74, RZ, 0x7610, R74 ;  /* 0x00007610ff4a7816 */ /* 0x000fe2000000004a */
[----:B---3--:R-:W-:-:S02]  /*59bb0*/  @!P3 IMAD.MOV.U32 R36, RZ, RZ, R38 ;  /* 0x000000ffff24b224 */ /* 0x008fc400078e0026 */
[----:B------:R-:W-:Y:S01]  /*59bc0*/  @!P3 IMAD.MOV.U32 R37, RZ, RZ, R39 ;  /* 0x000000ffff25b224 */ /* 0x000fe200078e0027 */
[----:B------:R-:W-:Y:S01]  /*59bd0*/  PRMT R62, RZ, 0x7610, R62 ;  /* 0x00007610ff3e7816 */ /* 0x000fe2000000003e */
[----:B------:R-:W3:Y:S04]  /*59be0*/  LDL R39, [R1+0x1304] ;  /* 0x0013040001277983 */ /* 0x000ee80000100800 */
[----:B------:R0:W3:Y:S01]  /*59bf0*/  @!P3 LDG.E.U8 R74, desc[UR20][R36.64] ;  /* 0x00000014244ab981 */ /* 0x0000e2000c1e1100 */
[----:B------:R-:W-:Y:S02]  /*59c00*/  PRMT R58, RZ, 0x7610, R58 ;  /* 0x00007610ff3a7816 */ /* 0x000fe4000000003a */
[----:B------:R-:W-:Y:S01]  /*59c10*/  PRMT R54, RZ, 0x7610, R54 ;  /* 0x00007610ff367816 */ /* 0x000fe20000000036 */
[----:B------:R-:W3:Y:S01]  /*59c20*/  LDL R38, [R1+0x1308] ;  /* 0x0013080001267983 */ /* 0x000ee20000100800 */
[----:B0-----:R-:W-:-:S02]  /*59c30*/  @!P3 IMAD.MOV.U32 R36, RZ, RZ, R66 ;  /* 0x000000ffff24b224 */ /* 0x001fc400078e0042 */
[----:B------:R-:W-:-:S05]  /*59c40*/  @!P3 IMAD.MOV.U32 R37, RZ, RZ, R70 ;  /* 0x000000ffff25b224 */ /* 0x000fca00078e0046 */
[----:B------:R4:W3:Y:S02]  /*59c50*/  @!P3 LDG.E.U8 R62, desc[UR20][R36.64] ;  /* 0x00000014243eb981 */ /* 0x0008e4000c1e1100 */
[----:B----4-:R-:W-:Y:S02]  /*59c60*/  @!P3 IMAD.MOV.U32 R36, RZ, RZ, R40 ;  /* 0x000000ffff24b224 */ /* 0x010fe400078e0028 */
[----:B------:R-:W-:Y:S01]  /*59c70*/  @!P3 IMAD.MOV.U32 R37, RZ, RZ, R44 ;  /* 0x000000ffff25b224 */ /* 0x000fe200078e002c */
[----:B------:R-:W-:Y:S01]  /*59c80*/  PRMT R43, RZ, 0x7610, R43 ;  /* 0x00007610ff2b7816 */ /* 0x000fe2000000002b */
[----:B------:R-:W4:Y:S04]  /*59c90*/  LDL R44, [R1+0x1314] ;  /* 0x00131400012c7983 */ /* 0x000f280000100800 */
[----:B------:R0:W4:Y:S04]  /*59ca0*/  @!P3 LDG.E.U8 R58, desc[UR20][R36.64] ;  /* 0x00000014243ab981 */ /* 0x000128000c1e1100 */
[----:B------:R-:W4:Y:S01]  /*59cb0*/  LDL R40, [R1+0x1318] ;  /* 0x0013180001287983 */ /* 0x000f220000100800 */
[----:B0-----:R-:W-:-:S03]  /*59cc0*/  @!P3 IMAD.MOV.U32 R36, RZ, RZ, R41 ;  /* 0x000000ffff24b224 */ /* 0x001fc600078e0029 */
[----:B------:R-:W4:Y:S01]  /*59cd0*/  LDL R41, [R1+0x1328] ;  /* 0x0013280001297983 */ /* 0x000f220000100800 */
[----:B--2---:R-:W-:-:S03]  /*59ce0*/  @!P3 IMAD.MOV.U32 R37, RZ, RZ, R42 ;  /* 0x000000ffff25b224 */ /* 0x004fc600078e002a */
[----:B------:R-:W2:Y:S04]  /*59cf0*/  LDL R42, [R1+0x1324] ;  /* 0x00132400012a7983 */ /* 0x000ea80000100800 */
[----:B------:R0:W2:Y:S02]  /*59d00*/  @!P3 LDG.E.U8 R54, desc[UR20][R36.64] ;  /* 0x000000142436b981 */ /* 0x0000a4000c1e1100 */
[----:B0-----:R-:W-:Y:S02]  /*59d10*/  @!P3 IMAD.MOV.U32 R36, RZ, RZ, R45 ;  /* 0x000000ffff24b224 */ /* 0x001fe400078e002d */
[----:B------:R-:W-:Y:S01]  /*59d20*/  @!P3 IMAD.MOV.U32 R37, RZ, RZ, R47 ;  /* 0x000000ffff25b224 */ /* 0x000fe200078e002f */
[----:B------:R-:W2:Y:S04]  /*59d30*/  LDL R45, [R1+0x1334] ;  /* 0x00133400012d7983 */ /* 0x000ea80000100800 */
[----:B------:R3:W2:Y:S01]  /*59d40*/  @!P3 LDG.E.U8 R43, desc[UR20][R36.64] ;  /* 0x00000014242bb981 */ /* 0x0006a2000c1e1100 */
[----:B------:R-:W-:-:S02]  /*59d50*/  PRMT R46, RZ, 0x7610, R46 ;  /* 0x00007610ff2e7816 */ /* 0x000fc4000000002e */
[----:B------:R-:W-:Y:S01]  /*59d60*/  PRMT R9, RZ, 0x7610, R9 ;  /* 0x00007610ff097816 */ /* 0x000fe20000000009 */
[----:B---3--:R-:W-:Y:S02]  /*59d70*/  @!P3 IMAD.MOV.U32 R36, RZ, RZ, R38 ;  /* 0x000000ffff24b224 */ /* 0x008fe400078e0026 */
[----:B------:R-:W-:-:S05]  /*59d80*/  @!P3 IMAD.MOV.U32 R37, RZ, RZ, R39 ;  /* 0x000000ffff25b224 */ /* 0x000fca00078e0027 */
[----:B------:R4:W3:Y:S02]  /*59d90*/  @!P3 LDG.E.U8 R46, desc[UR20][R36.64] ;  /* 0x00000014242eb981 */ /* 0x0008e4000c1e1100 */
[----:B----4-:R-:W-:Y:S02]  /*59da0*/  @!P3 IMAD.MOV.U32 R37, RZ, RZ, R44 ;  /* 0x000000ffff25b224 */ /* 0x010fe400078e002c */
[----:B------:R-:W-:-:S05]  /*59db0*/  @!P3 IMAD.MOV.U32 R36, RZ, RZ, R40 ;  /* 0x000000ffff24b224 */ /* 0x000fca00078e0028 */
[----:B------:R0:W4:Y:S01]  /*59dc0*/  @!P3 LDG.E.U8 R9, desc[UR20][R36.64] ;  /* 0x000000142409b981 */ /* 0x000122000c1e1100 */
[----:B------:R-:W-:Y:S01]  /*59dd0*/  PRMT R8, RZ, 0x7610, R8 ;  /* 0x00007610ff087816 */ /* 0x000fe20000000008 */
[----:B0-----:R-:W-:Y:S02]  /*59de0*/  @!P3 IMAD.MOV.U32 R36, RZ, RZ, R41 ;  /* 0x000000ffff24b224 */ /* 0x001fe400078e0029 */
[----:B--2---:R0:W-:Y:S04]  /*59df0*/  STL [R1+0x14], R43 ;  /* 0x0000142b01007387 */ /* 0x0041e80000100800 */
[----:B------:R-:W2:Y:S04]  /*59e00*/  LDL R39, [R1+0x1344] ;  /* 0x0013440001277983 */ /* 0x000ea80000100800 */
[----:B------:R-:W2:Y:S04]  /*59e10*/  LDL R38, [R1+0x1348] ;  /* 0x0013480001267983 */ /* 0x000ea80000100800 */
[----:B0-----:R-:W2:Y:S04]  /*59e20*/  LDL R43, [R1+0x1338] ;  /* 0x00133800012b7983 */ /* 0x001ea80000100800 */
[----:B------:R-:W3:Y:S04]  /*59e30*/  LDL R44, [R1+0x1354] ;  /* 0x00135400012c7983 */ /* 0x000ee80000100800 */
[----:B------:R-:W3:Y:S01]  /*59e40*/  LDL R40, [R1+0x1358] ;  /* 0x0013580001287983 */ /* 0x000ee20000100800 */
[----:B------:R-:W-:-:S05]  /*59e50*/  @!P3 IMAD.MOV.U32 R37, RZ, RZ, R42 ;  /* 0x000000ffff25b224 */ /* 0x000fca00078e002a */
[----:B------:R0:W3:Y:S01]  /*59e60*/  @!P3 LDG.E.U8 R8, desc[UR20][R36.64] ;  /* 0x000000142408b981 */ /* 0x0000e2000c1e1100 */
[----:B------:R-:W-:Y:S02]  /*59e70*/  PRMT R7, RZ, 0x7610, R7 ;  /* 0x00007610ff077816 */ /* 0x000fe40000000007 */
[----:B------:R-:W-:Y:S01]  /*59e80*/  PRMT R6, RZ, 0x7610, R6 ;  /* 0x00007610ff067816 */ /* 0x000fe20000000006 */
[----:B0-----:R-:W-:Y:S01]  /*59e90*/  @!P3 IMAD.MOV.U32 R37, RZ, RZ, R45 ;  /* 0x000000ffff25b224 */ /* 0x001fe200078e002d */
[----:B------:R-:W-:Y:S01]  /*59ea0*/  PRMT R93, RZ, 0x7610, R93 ;  /* 0x00007610ff5d7816 */ /* 0x000fe2000000005d */
[----:B----4-:R0:W-:Y:S04]  /*59eb0*/  STL [R1+0x1c04], R9 ;  /* 0x001c040901007387 */ /* 0x0101e80000100800 */
[----:B------:R-:W-:Y:S04]  /*59ec0*/  STL [R1+0x24], R74 ;  /* 0x0000244a01007387 */ /* 0x000fe80000100800 */
[----:B------:R-:W4:Y:S04]  /*59ed0*/  LDL R41, [R1+0x1368] ;  /* 0x0013680001297983 */ /* 0x000f280000100800 */
[----:B------:R-:W4:Y:S04]  /*59ee0*/  LDL R42, [R1+0x1364] ;  /* 0x00136400012a7983 */ /* 0x000f280000100800 */
[----:B------:R-:W-:Y:S01]  /*59ef0*/  STL [R1+0x20], R62 ;  /* 0x0000203e01007387 */ /* 0x000fe20000100800 */
[----:B--2---:R-:W-:-:S05]  /*59f00*/  @!P3 IMAD.MOV.U32 R36, RZ, RZ, R43 ;  /* 0x000000ffff24b224 */ /* 0x004fca00078e002b */
[----:B------:R1:W2:Y:S02]  /*59f10*/  @!P3 LDG.E.U8 R7, desc[UR20][R36.64] ;  /* 0x000000142407b981 */ /* 0x0002a4000c1e1100 */
[----:B-1----:R-:W-:Y:S02]  /*59f20*/  @!P3 IMAD.MOV.U32 R36, RZ, RZ, R38 ;  /* 0x000000ffff24b224 */ /* 0x002fe400078e0026 */
[----:B------:R-:W-:-:S05]  /*59f30*/  @!P3 IMAD.MOV.U32 R37, RZ, RZ, R39 ;  /* 0x000000ffff25b224 */ /* 0x000fca00078e0027 */
[----:B------:R3:W2:Y:S02]  /*59f40*/  @!P3 LDG.E.U8 R6, desc[UR20][R36.64] ;  /* 0x000000142406b981 */ /* 0x0006a4000c1e1100 */
[----:B---3--:R-:W-:Y:S02]  /*59f50*/  @!P3 IMAD.MOV.U32 R36, RZ, RZ, R40 ;  /* 0x000000ffff24b224 */ /* 0x008fe400078e0028 */
[----:B------:R-:W-:-:S05]  /*59f60*/  @!P3 IMAD.MOV.U32 R37, RZ, RZ, R44 ;  /* 0x000000ffff25b224 */ /* 0x000fca00078e002c */
[----:B------:R4:W3:Y:S04]  /*59f70*/  @!P3 LDG.E.U8 R93, desc[UR20][R36.64] ;  /* 0x00000014245db981 */ /* 0x0008e8000c1e1100 */
[----:B------:R-:W-:Y:S04]  /*59f80*/  STL [R1+0x1c08], R8 ;  /* 0x001c080801007387 */ /* 0x000fe80000100800 */
[----:B------:R-:W3:Y:S04]  /*59f90*/  LDL R43, [R1+0x1374] ;  /* 0x00137400012b7983 */ /* 0x000ee80000100800 */
[----:B------:R-:W-:Y:S04]  /*59fa0*/  STL [R1+0x1c], R58 ;  /* 0x00001c3a01007387 */ /* 0x000fe80000100800 */
[----:B0-----:R-:W3:Y:S01]  /*59fb0*/  LDL R9, [R1+0x1378] ;  /* 0x0013780001097983 */ /* 0x001ee20000100800 */
[----:B----4-:R-:W-:Y:S01]  /*59fc0*/  @!P3 IMAD.MOV.U32 R36, RZ, RZ, R41 ;  /* 0x000000ffff24b224 */ /* 0x010fe200078e0029 */
[----:B------:R-:W-:Y:S01]  /*59fd0*/  PRMT R92, RZ, 0x7610, R92 ;  /* 0x00007610ff5c7816 */ /* 0x000fe2000000005c */
[----:B------:R-:W-:-:S05]  /*59fe0*/  @!P3 IMAD.MOV.U32 R37, RZ, RZ, R42 ;  /* 0x000000ffff25b224 */ /* 0x000fca00078e002a */
[----:B------:R0:W4:Y:S01]  /*59ff0*/  @!P3 LDG.E.U8 R92, desc[UR20][R36.64] ;  /* 0x00000014245cb981 */ /* 0x000122000c1e1100 */
[----:B------:R-:W-:-:S03]  /*5a000*/  PRMT R91, RZ, 0x7610, R91 ;  /* 0x00007610ff5b7816 */ /* 0x000fc6000000005b */
[----:B--2---:R1:W-:Y:S04]  /*5a010*/  STL [R1+0x1c0c], R7 ;  /* 0x001c0c0701007387 */ /* 0x0043e80000100800 */
[----:B------:R-:W-:Y:S04]  /*5a020*/  STL [R1+0x18], R54 ;  /* 0x0000183601007387 */ /* 0x000fe80000100800 */
[----:B------:R-:W2:Y:S04]  /*5a030*/  LDL R39, [R1+0x1384] ;  /* 0x0013840001277983 */ /* 0x000ea80000100800 */
[----:B------:R-:W2:Y:S04]  /*5a040*/  LDL R38, [R1+0x1388] ;  /* 0x0013880001267983 */ /* 0x000ea80000100800 */
[----:B------:R0:W-:Y:S04]  /*5a050*/  STL [R1+0x1c10], R6 ;  /* 0x001c100601007387 */ /* 0x0001e80000100800 */
[----:B-1----:R-:W2:Y:S04]  /*5a060*/  LDL R7, [R1+0x1394] ;  /* 0x0013940001077983 */ /* 0x002ea80000100800 */
[----:B------:R-:W2:Y:S04]  /*5a070*/  LDL R40, [R1+0x13a8] ;  /* 0x0013a80001287983 */ /* 0x000ea80000100800 */
[----:B0-----:R-:W2:Y:S04]  /*5a080*/  LDL R6, [R1+0x1398] ;  /* 0x0013980001067983 */ /* 0x001ea80000100800 */
[----:B---3--:R-:W-:Y:S04]  /*5a090*/  STL [R1+0x1c14], R93 ;  /* 0x001c145d01007387 */ /* 0x008fe80000100800 */
[----:B------:R0:W-:Y:S04]  /*5a0a0*/  STL [R1+0x10], R46 ;  /* 0x0000102e01007387 */ /* 0x0001e80000100800 */
[----:B------:R-:W3:Y:S04]  /*5a0b0*/  LDL R41, [R1+0x13a4] ;  /* 0x0013a40001297983 */ /* 0x000ee80000100800 */
[----:B------:R-:W3:Y:S04]  /*5a0c0*/  LDL R42, [R1+0x13b4] ;  /* 0x0013b400012a7983 */ /* 0x000ee80000100800 */
[----:B------:R-:W3:Y:S01]  /*5a0d0*/  LDL R8, [R1+0x13b8] ;  /* 0x0013b80001087983 */ /* 0x000ee20000100800 */
[----:B------:R-:W-:-:S02]  /*5a0e0*/  @!P3 IMAD.MOV.U32 R36, RZ, RZ, R9 ;  /* 0x000000ffff24b224 */ /* 0x000fc400078e0009 */
[----:B------:R-:W-:-:S05]  /*5a0f0*/  @!P3 IMAD.MOV.U32 R37, RZ, RZ, R43 ;  /* 0x000000ffff25b224 */ /* 0x000fca00078e002b */
[----:B------:R2:W3:Y:S01]  /*5a100*/  @!P3 LDG.E.U8 R91, desc[UR20][R36.64] ;  /* 0x00000014245bb981 */ /* 0x0004e2000c1e1100 */
[----:B------:R-:W-:Y:S02]  /*5a110*/  PRMT R89, RZ, 0x7610, R89 ;  /* 0x00007610ff597816 */ /* 0x000fe40000000059 */
[----:B------:R-:W-:Y:S02]  /*5a120*/  PRMT R84, RZ, 0x7610, R84 ;  /* 0x00007610ff547816 */ /* 0x000fe40000000054 */
[----:B------:R-:W-:Y:S02]  /*5a130*/  PRMT R80, RZ, 0x7610, R80 ;  /* 0x00007610ff507816 */ /* 0x000fe40000000050 */
[----:B------:R-:W-:Y:S01]  /*5a140*/  PRMT R76, RZ, 0x7610, R76 ;  /* 0x00007610ff4c7816 */ /* 0x000fe2000000004c */
[----:B----4-:R-:W-:Y:S04]  /*5a150*/  STL [R1+0x1c18], R92 ;  /* 0x001c185c01007387 */ /* 0x010fe80000100800 */
[----:B------:R-:W4:Y:S04]  /*5a160*/  LDL R9, [R1+0x13c8] ;  /* 0x0013c80001097983 */ /* 0x000f280000100800 */
[----:B------:R-:W4:Y:S01]  /*5a170*/  LDL R43, [R1+0x13c4] ;  /* 0x0013c400012b7983 */ /* 0x000f220000100800 */
[----:B--2---:R-:W-:-:S02]  /*5a180*/  @!P3 IMAD.MOV.U32 R37, RZ, RZ, R39 ;  /* 0x000000ffff25b224 */ /* 0x004fc400078e0027 */
[----:B------:R-:W-:-:S05]  /*5a190*/  @!P3 IMAD.MOV.U32 R36, RZ, RZ, R38 ;  /* 0x000000ffff24b224 */ /* 0x000fca00078e0026 */
[----:B------:R1:W2:Y:S02]  /*5a1a0*/  @!P3 LDG.E.U8 R89, desc[UR20][R36.64] ;  /* 0x000000142459b981 */ /* 0x0002a4000c1e1100 */
[----:B-1----:R-:W-:Y:S02]  /*5a1b0*/  @!P3 IMAD.MOV.U32 R37, RZ, RZ, R7 ;  /* 0x000000ffff25b224 */ /* 0x002fe400078e0007 */
[----:B------:R-:W-:-:S05]  /*5a1c0*/  @!P3 IMAD.MOV.U32 R36, RZ, RZ, R6 ;  /* 0x000000ffff24b224 */ /* 0x000fca00078e0006 */
[----:B------:R1:W2:Y:S02]  /*5a1d0*/  @!P3 LDG.E.U8 R84, desc[UR20][R36.64] ;  /* 0x000000142454b981 */ /* 0x0002a4000c1e1100 */
[----:B-1----:R-:W-:Y:S02]  /*5a1e0*/  @!P3 IMAD.MOV.U32 R36, RZ, RZ, R40 ;  /* 0x000000ffff24b224 */ /* 0x002fe400078e0028 */
[----:B---3--:R-:W-:-:S05]  /*5a1f0*/  @!P3 IMAD.MOV.U32 R37, RZ, RZ, R41 ;  /* 0x000000ffff25b224 */ /* 0x008fca00078e0029 */
[----:B------:R1:W3:Y:S02]  /*5a200*/  @!P3 LDG.E.U8 R80, desc[UR20][R36.64] ;  /* 0x000000142450b981 */ /* 0x0002e4000c1e1100 */
[----:B-1----:R-:W-:Y:S02]  /*5a210*/  @!P3 IMAD.MOV.U32 R36, RZ, RZ, R8 ;  /* 0x000000ffff24b224 */ /* 0x002fe400078e0008 */
[----:B------:R-:W-:-:S05]  /*5a220*/  @!P3 IMAD.MOV.U32 R37, RZ, RZ, R42 ;  /* 0x000000ffff25b224 */ /* 0x000fca00078e002a */
[----:B------:R4:W3:Y:S04]  /*5a230*/  @!P3 LDG.E.U8 R76, desc[UR20][R36.64] ;  /* 0x00000014244cb981 */ /* 0x0008e8000c1e1100 */
[----:B------:R-:W-:Y:S04]  /*5a240*/  STL [R1+0x1c1c], R91 ;  /* 0x001c1c5b01007387 */ /* 0x000fe80000100800 */
[----:B------:R-:W3:Y:S04]  /*5a250*/  LDL R39, [R1+0x13d4] ;  /* 0x0013d40001277983 */ /* 0x000ee80000100800 */
[----:B------:R-:W3:Y:S01]  /*5a260*/  LDL R38, [R1+0x13d8] ;  /* 0x0013d80001267983 */ /* 0x000ee20000100800 */
[----:B----4-:R-:W-:Y:S01]  /*5a270*/  @!P3 IMAD.MOV.U32 R36, RZ, RZ, R9 ;  /* 0x000000ffff24b224 */ /* 0x010fe200078e0009 */
[----:B------:R-:W-:Y:S01]  /*5a280*/  PRMT R72, RZ, 0x7610, R72 ;  /* 0x00007610ff487816 */ /* 0x000fe20000000048 */
[----:B------:R-:W-:Y:S01]  /*5a290*/  @!P3 IMAD.MOV.U32 R37, RZ, RZ, R43 ;  /* 0x000000ffff25b224 */ /* 0x000fe200078e002b */
[----:B------:R-:W-:-:S04]  /*5a2a0*/  PRMT R68, RZ, 0x7610, R68 ;  /* 0x00007610ff447816 */ /* 0x000fc80000000044 */
[----:B------:R1:W4:Y:S04]  /*5a2b0*/  @!P3 LDG.E.U8 R72, desc[UR20][R36.64] ;  /* 0x000000142448b981 */ /* 0x000328000c1e1100 */
[----:B--2---:R-:W-:Y:S04]  /*5a2c0*/  STL [R1+0x1c20], R89 ;  /* 0x001c205901007387 */ /* 0x004fe80000100800 */
[----:B------:R-:W2:Y:S04]  /*5a2d0*/  LDL R7, [R1+0x13e4] ;  /* 0x0013e40001077983 */ /* 0x000ea80000100800 */
[----:B------:R-:W2:Y:S04]  /*5a2e0*/  LDL R6, [R1+0x13e8] ;  /* 0x0013e80001067983 */ /* 0x000ea80000100800 */
[----:B------:R-:W-:Y:S04]  /*5a2f0*/  STL [R1+0x1c24], R84 ;  /* 0x001c245401007387 */ /* 0x000fe80000100800 */
[----:B------:R-:W2:Y:S04]  /*5a300*/  LDL R41, [R1+0x13f4] ;  /* 0x0013f40001297983 */ /* 0x000ea80000100800 */
[----:B------:R-:W2:Y:S04]  /*5a310*/  LDL R40, [R1+0x13f8] ;  /* 0x0013f80001287983 */ /* 0x000ea80000100800 */
[----:B---3--:R-:W-:Y:S04]  /*5a320*/  STL [R1+0x1c28], R80 ;  /* 0x001c285001007387 */ /* 0x008fe80000100800 */
[----:B------:R-:W3:Y:S04]  /*5a330*/  LDL R42, [R1+0x1404] ;  /* 0x00140400012a7983 */ /* 0x000ee80000100800 */
[----:B------:R-:W3:Y:S04]  /*5a340*/  LDL R8, [R1+0x1408] ;  /* 0x0014080001087983 */ /* 0x000ee80000100800 */
[----:B------:R-:W-:Y:S04]  /*5a350*/  STL [R1+0x1c2c], R76 ;  /* 0x001c2c4c01007387 */ /* 0x000fe80000100800 */
[----:B0-----:R-:W3:Y:S04]  /*5a360*/  LDL R46, [R1+0x1414] ;  /* 0x00141400012e7983 */ /* 0x001ee80000100800 */
[----:B------:R-:W3:Y:S01]  /*5a370*/  LDL R9, [R1+0x1418] ;  /* 0x0014180001097983 */ /* 0x000ee20000100800 */
[----:B-1----:R-:W-:-:S03]  /*5a380*/  @!P3 IMAD.MOV.U32 R37, RZ, RZ, R39 ;  /* 0x000000ffff25b224 */ /* 0x002fc600078e0027 */
[----:B------:R-:W3:Y:S01]  /*5a390*/  LDL R45, [R1+0x1424] ;  /* 0x00142400012d7983 */ /* 0x000ee20000100800 */
[----:B------:R-:W-:-:S03]  /*5a3a0*/  @!P3 IMAD.MOV.U32 R36, RZ, RZ, R38 ;  /* 0x000000ffff24b224 */ /* 0x000fc600078e0026 */
[----:B------:R-:W3:Y:S04]  /*5a3b0*/  LDL R44, [R1+0x1428] ;  /* 0x00142800012c7983 */ /* 0x000ee80000100800 */
[----:B------:R2:W3:Y:S01]  /*5a3c0*/  @!P3 LDG.E.U8 R68, desc[UR20][R36.64] ;  /* 0x000000142444b981 */ /* 0x0004e2000c1e1100 */
[----:B------:R-:W-:Y:S02]  /*5a3d0*/  PRMT R64, RZ, 0x7610, R64 ;  /* 0x00007610ff407816 */ /* 0x000fe40000000040 */
[----:B------:R-:W-:Y:S02]  /*5a3e0*/  PRMT R60, RZ, 0x7610, R60 ;  /* 0x00007610ff3c7816 */ /* 0x000fe4000000003c */
[----:B------:R-:W-:Y:S02]  /*5a3f0*/  PRMT R56, RZ, 0x7610, R56 ;  /* 0x00007610ff387816 */ /* 0x000fe40000000038 */
[----:B------:R-:W-:-:S02]  /*5a400*/  PRMT R52, RZ, 0x7610, R52 ;  /* 0x00007610ff347816 */ /* 0x000fc40000000034 */
[----:B------:R-:W-:Y:S01]  /*5a410*/  PRMT R48, RZ, 0x7610, R48 ;  /* 0x00007610ff307816 */ /* 0x000fe20000000030 */
[----:B----4-:R-:W-:Y:S04]  /*5a420*/  STL [R1+0x1c30], R72 ;  /* 0x001c304801007387 */ /* 0x010fe80000100800 */
[----:B------:R-:W4:Y:S04]  /*5a430*/  LDL R39, [R1+0x1434] ;  /* 0x0014340001277983 */ /* 0x000f280000100800 */
[----:B------:R-:W4:Y:S01]  /*5a440*/  LDL R38, [R1+0x1438] ;  /* 0x0014380001267983 */ /* 0x000f220000100800 */
[----:B--2---:R-:W-:-:S02]  /*5a450*/  @!P3 IMAD.MOV.U32 R37, RZ, RZ, R7 ;  /* 0x000000ffff25b224 */ /* 0x004fc400078e0007 */
[----:B------:R-:W-:-:S05]  /*5a460*/  @!P3 IMAD.MOV.U32 R36, RZ, RZ, R6 ;  /* 0x000000ffff24b224 */ /* 0x000fca00078e0006 */
[----:B------:R0:W2:Y:S02]  /*5a470*/  @!P3 LDG.E.U8 R64, desc[UR20][R36.64] ;  /* 0x000000142440b981 */ /* 0x0000a4000c1e1100 */
[----:B0-----:R-:W-:Y:S02]  /*5a480*/  @!P3 IMAD.MOV.U32 R37, RZ, RZ, R41 ;  /* 0x000000ffff25b224 */ /* 0x001fe400078e0029 */
[----:B------:R-:W-:-:S05]  /*5a490*/  @!P3 IMAD.MOV.U32 R36, RZ, RZ, R40 ;  /* 0x000000ffff24b224 */ /* 0x000fca00078e0028 */
[----:B------:R3:W2:Y:S02]  /*5a4a0*/  @!P3 LDG.E.U8 R60, desc[UR20][R36.64] ;  /* 0x00000014243cb981 */ /* 0x0006a4000c1e1100 */
[----:B---3--:R-:W-:Y:S02]  /*5a4b0*/  @!P3 IMAD.MOV.U32 R37, RZ, RZ, R42 ;  /* 0x000000ffff25b224 */ /* 0x008fe400078e002a */
[----:B------:R-:W-:-:S05]  /*5a4c0*/  @!P3 IMAD.MOV.U32 R36, RZ, RZ, R8 ;  /* 0x000000ffff24b224 */ /* 0x000fca00078e0008 */
[----:B------:R0:W3:Y:S02]  /*5a4d0*/  @!P3 LDG.E.U8 R56, desc[UR20][R36.64] ;  /* 0x000000142438b981 */ /* 0x0000e4000c1e1100 */
[----:B0-----:R-:W-:Y:S02]  /*5a4e0*/  @!P3 IMAD.MOV.U32 R37, RZ, RZ, R46 ;  /* 0x000000ffff25b224 */ /* 0x001fe400078e002e */
[----:B------:R-:W-:-:S05]  /*5a4f0*/  @!P3 IMAD.MOV.U32 R36, RZ, RZ, R9 ;  /* 0x000000ffff24b224 */ /* 0x000fca00078e0009 */
[----:B------:R0:W3:Y:S02]  /*5a500*/  @!P3 LDG.E.U8 R52, desc[UR20][R36.64] ;  /* 0x000000142434b981 */ /* 0x0000e4000c1e1100 */
[----:B0-----:R-:W-:Y:S02]  /*5a510*/  @!P3 IMAD.MOV.U32 R36, RZ, RZ, R44 ;  /* 0x000000ffff24b224 */ /* 0x001fe400078e002c */
[----:B------:R-:W-:Y:S01]  /*5a520*/  @!P3 IMAD.MOV.U32 R37, RZ, RZ, R45 ;  /* 0x000000ffff25b224 */ /* 0x000fe200078e002d */
[----:B------:R-:W-:Y:S04]  /*5a530*/  STL [R1+0x1c34], R68 ;  /* 0x001c344401007387 */ /* 0x000fe80000100800 */
[----:B------:R-:W3:Y:S04]  /*5a540*/  @!P3 LDG.E.U8 R48, desc[UR20][R36.64] ;  /* 0x000000142430b981 */ /* 0x000ee8000c1e1100 */
[----:B------:R-:W3:Y:S04]  /*5a550*/  LDL R7, [R1+0x1444] ;  /* 0x0014440001077983 */ /* 0x000ee80000100800 */
[----:B------:R-:W3:Y:S01]  /*5a560*/  LDL R6, [R1+0x1448] ;  /* 0x0014480001067983 */ /* 0x000ee20000100800 */
[----:B------:R-:W-:-:S06]  /*5a570*/  PRMT R35, RZ, 0x7610, R35 ;  /* 0x00007610ff237816 */ /* 0x000fcc0000000023 */
[----:B----4-:R0:W4:Y:S04]  /*5a580*/  @!P3 LDG.E.U8 R35, desc[UR20][R38.64] ;  /* 0x000000142623b981 */ /* 0x010128000c1e1100 */
[----:B--2---:R-:W-:Y:S04]  /*5a590*/  STL [R1+0x1c38], R64 ;  /* 0x001c384001007387 */ /* 0x004fe80000100800 */
[----:B------:R-:W2:Y:S04]  /*5a5a0*/  LDL R41, [R1+0x1454] ;  /* 0x0014540001297983 */ /* 0x000ea80000100800 */
[----:B------:R-:W2:Y:S04]  /*5a5b0*/  LDL R40, [R1+0x1458] ;  /* 0x0014580001287983 */ /* 0x000ea80000100800 */
[----:B------:R-:W-:Y:S04]  /*5a5c0*/  STL [R1+0x1c3c], R60 ;  /* 0x001c3c3c01007387 */ /* 0x000fe80000100800 */
[----:B------:R-:W4:Y:S04]  /*5a5d0*/  LDL R43, [R1+0x1464] ;  /* 0x00146400012b7983 */ /* 0x000f280000100800 */
[----:B------:R-:W4:Y:S04]  /*5a5e0*/  LDL R42, [R1+0x1468] ;  /* 0x00146800012a7983 */ /* 0x000f280000100800 */
[----:B------:R-:W4:Y:S04]  /*5a5f0*/  LDL R8, [R1+0x1478] ;  /* 0x0014780001087983 */ /* 0x000f280000100800 */
[----:B---3--:R-:W-:Y:S04]  /*5a600*/  STL [R1+0x1c40], R56 ;  /* 0x001c403801007387 */ /* 0x008fe80000100800 */
[----:B------:R-:W3:Y:S04]  /*5a610*/  LDL R9, [R1+0x1474] ;  /* 0x0014740001097983 */ /* 0x000ee80000100800 */
[----:B------:R1:W-:Y:S04]  /*5a620*/  STL [R1+0x1c44], R52 ;  /* 0x001c443401007387 */ /* 0x0003e80000100800 */
[----:B------:R-:W3:Y:S04]  /*5a630*/  LDL R54, [R1+0x1484] ;  /* 0x0014840001367983 */ /* 0x000ee80000100800 */
[----:B-1----:R-:W3:Y:S04]  /*5a640*/  LDL R52, [R1+0x1488] ;  /* 0x0014880001347983 */ /* 0x002ee80000100800 */
[----:B------:R1:W-:Y:S04]  /*5a650*/  STL [R1+0x1c48], R48 ;  /* 0x001c483001007387 */ /* 0x0003e80000100800 */
[----:B------:R-:W3:Y:S01]  /*5a660*/  LDL R45, [R1+0x1494] ;  /* 0x00149400012d7983 */ /* 0x000ee20000100800 */
[----:B0-----:R-:W-:-:S03]  /*5a670*/  @!P3 IMAD.MOV.U32 R39, RZ, RZ, R7 ;  /* 0x000000ffff27b224 */ /* 0x001fc600078e0007 */
[----:B------:R-:W3:Y:S01]  /*5a680*/  LDL R44, [R1+0x1498] ;  /* 0x00149800012c7983 */ /* 0x000ee20000100800 */
[----:B------:R-:W-:-:S03]  /*5a690*/  @!P3 IMAD.MOV.U32 R38, RZ, RZ, R6 ;  /* 0x000000ffff26b224 */ /* 0x000fc600078e0006 */
[----:B------:R-:W3:Y:S04]  /*5a6a0*/  LDL R7, [R1+0x14a4] ;  /* 0x0014a40001077983 */ /* 0x000ee80000100800 */
[----:B------:R-:W3:Y:S01]  /*5a6b0*/  LDL R6, [R1+0x14a8] ;  /* 0x0014a80001067983 */ /* 0x000ee20000100800 */
[----:B------:R-:W-:Y:S02]  /*5a6c0*/  PRMT R37, RZ, 0x7610, R37 ;  /* 0x00007610ff257816 */ /* 0x000fe40000000025 */
[----:B------:R-:W-:Y:S01]  /*5a6d0*/  PRMT R36, RZ, 0x7610, R36 ;  /* 0x00007610ff247816 */ /* 0x000fe20000000024 */
[----:B------:R-:W3:Y:S04]  /*5a6e0*/  LDL R47, [R1+0x14b4] ;  /* 0x0014b400012f7983 */ /* 0x000ee80000100800 */
[----:B------:R-:W3:Y:S04]  /*5a6f0*/  LDL R46, [R1+0x14b8] ;  /* 0x0014b800012e7983 */ /* 0x000ee80000100800 */
[----:B------:R0:W3:Y:S04]  /*5a700*/  @!P3 LDG.E.U8 R36, desc[UR20][R38.64] ;  /* 0x000000142624b981 */ /* 0x0000e8000c1e1100 */
[----:B------:R-:W3:Y:S04]  /*5a710*/  LDL R56, [R1+0x14d4] ;  /* 0x0014d40001387983 */ /* 0x000ee80000100800 */
[----:B------:R-:W3:Y:S01]  /*5a720*/  LDL R60, [R1+0x14e4] ;  /* 0x0014e400013c7983 */ /* 0x000ee20000100800 */
[----:B0-----:R-:W-:-:S02]  /*5a730*/  PRMT R39, RZ, 0x7610, R39 ;  /* 0x00007610ff277816 */ /* 0x001fc40000000027 */
[----:B------:R-:W-:Y:S01]  /*5a740*/  PRMT R38, RZ, 0x7610, R38 ;  /* 0x00007610ff267816 */ /* 0x000fe20000000026 */
[----:B------:R-:W3:Y:S04]  /*5a750*/  LDL R58, [R1+0x14e8] ;  /* 0x0014e800013a7983 */ /* 0x000ee80000100800 */
[----:B-1----:R-:W3:Y:S01]  /*5a760*/  LDL R48, [R1+0x1508] ;  /* 0x0015080001307983 */ /* 0x002ee20000100800 */
[----:B------:R-:W-:-:S03]  /*5a770*/  PRMT R49, RZ, 0x7610, R49 ;  /* 0x00007610ff317816 */ /* 0x000fc60000000031 */
[----:B------:R-:W3:Y:S04]  /*5a780*/  LDL R64, [R1+0x1534] ;  /* 0x0015340001407983 */ /* 0x000ee80000100800 */
[----:B------:R-:W3:Y:S01]  /*5a790*/  LDL R62, [R1+0x1538] ;  /* 0x00153800013e7983 */ /* 0x000ee20000100800 */
[----:B------:R-:W-:Y:S02]  /*5a7a0*/  PRMT R51, RZ, 0x7610, R51 ;  /* 0x00007610ff337816 */ /* 0x000fe40000000033 */
[----:B------:R-:W-:Y:S01]  /*5a7b0*/  PRMT R53, RZ, 0x7610, R53 ;  /* 0x00007610ff357816 */ /* 0x000fe20000000035 */
[----:B------:R-:W3:Y:S01]  /*5a7c0*/  LDL R68, [R1+0x5cc] ;  /* 0x0005cc0001447983 */ /* 0x000ee20000100800 */
[----:B------:R-:W-:Y:S02]  /*5a7d0*/  PRMT R55, RZ, 0x7610, R55 ;  /* 0x00007610ff377816 */ /* 0x000fe40000000037 */
[----:B------:R-:W-:Y:S01]  /*5a7e0*/  PRMT R57, RZ, 0x7610, R57 ;  /* 0x00007610ff397816 */ /* 0x000fe20000000039 */
[----:B------:R-:W3:Y:S04]  /*5a7f0*/  LDL R66, [R1+0x5d0] ;  /* 0x0005d00001427983 */ /* 0x000ee80000100800 */
[----:B--2---:R4:W2:Y:S02]  /*5a800*/  @!P3 LDG.E.U8 R37, desc[UR20][R40.64] ;  /* 0x000000142825b981 */ /* 0x0048a4000c1e1100 */
[----:B----4-:R-:W-:-:S02]  /*5a810*/  @!P3 IMAD.MOV.U32 R41, RZ, RZ, R43 ;  /* 0x000000ffff29b224 */ /* 0x010fc400078e002b */
[----:B------:R-:W-:Y:S02]  /*5a820*/  @!P3 IMAD.MOV.U32 R40, RZ, RZ, R42 ;  /* 0x000000ffff28b224 */ /* 0x000fe400078e002a */
[----:B------:R-:W-:-:S03]  /*5a830*/  @!P3 IMAD.MOV.U32 R42, RZ, RZ, R8 ;  /* 0x000000ffff2ab224 */ /* 0x000fc600078e0008 */
[----:B------:R0:W4:Y:S04]  /*5a840*/  @!P3 LDG.E.U8 R38, desc[UR20][R40.64] ;  /* 0x000000142826b981 */ /* 0x000128000c1e1100 */
[----:B------:R-:W2:Y:S01]  /*5a850*/  LDL R8, [R1+0x14c8] ;  /* 0x0014c80001087983 */ /* 0x000ea20000100800 */
[----:B---3--:R-:W-:-:S03]  /*5a860*/  @!P3 IMAD.MOV.U32 R43, RZ, RZ, R9 ;  /* 0x000000ffff2bb224 */ /* 0x008fc600078e0009 */
[----:B------:R-:W3:Y:S04]  /*5a870*/  LDL R9, [R1+0x14c4] ;  /* 0x0014c40001097983 */ /* 0x000ee80000100800 */
[----:B------:R1:W4:Y:S01]  /*5a880*/  @!P3 LDG.E.U8 R39, desc[UR20][R42.64] ;  /* 0x000000142a27b981 */ /* 0x000322000c1e1100 */
[----:B0-----:R-:W-:Y:S01]  /*5a890*/  PRMT R41, RZ, 0x7610, R41 ;  /* 0x00007610ff297816 */ /* 0x001fe20000000029 */
[----:B-1----:R-:W-:Y:S02]  /*5a8a0*/  @!P3 IMAD.MOV.U32 R43, RZ, RZ, R54 ;  /* 0x000000ffff2bb224 */ /* 0x002fe400078e0036 */
[----:B------:R-:W4:Y:S04]  /*5a8b0*/  LDL R54, [R1+0x14d8] ;  /* 0x0014d80001367983 */ /* 0x000f280000100800 */
[----:B------:R0:W4:Y:S02]  /*5a8c0*/  @!P3 LDG.E.U8 R41, desc[UR20][R44.64] ;  /* 0x000000142c29b981 */ /* 0x000124000c1e1100 */
[----:B0-----:R-:W-:-:S02]  /*5a8d0*/  @!P3 IMAD.MOV.U32 R44, RZ, RZ, R6 ;  /* 0x000000ffff2cb224 */ /* 0x001fc400078e0006 */
[----:B------:R-:W-:Y:S01]  /*5a8e0*/  @!P3 IMAD.MOV.U32 R45, RZ, RZ, R7 ;  /* 0x000000ffff2db224 */ /* 0x000fe200078e0007 */
[----:B------:R-:W4:Y:S04]  /*5a8f0*/  LDL R6, [R1+0x14f8] ;  /* 0x0014f80001067983 */ /* 0x000f280000100800 */
[----:B------:R-:W4:Y:S01]  /*5a900*/  LDL R7, [R1+0x14f4] ;  /* 0x0014f40001077983 */ /* 0x000f220000100800 */
[----:B------:R-:W-:Y:S01]  /*5a910*/  PRMT R40, RZ, 0x7610, R40 ;  /* 0x00007610ff287816 */ /* 0x000fe20000000028 */
[----:B------:R-:W-:Y:S02]  /*5a920*/  @!P3 IMAD.MOV.U32 R42, RZ, RZ, R52 ;  /* 0x000000ffff2ab224 */ /* 0x000fe400078e0034 */
[----:B------:R-:W4:Y:S04]  /*5a930*/  LDL R52, [R1+0x1504] ;  /* 0x0015040001347983 */ /* 0x000f280000100800 */
[----:B------:R0:W4:Y:S02]  /*5a940*/  @!P3 LDG.E.U8 R40, desc[UR20][R42.64] ;  /* 0x000000142a28b981 */ /* 0x000124000c1e1100 */
[----:B0-----:R-:W-:-:S02]  /*5a950*/  PRMT R43, RZ, 0x7610, R43 ;  /* 0x00007610ff2b7816 */ /* 0x001fc4000000002b */
[----:B------:R-:W-:-:S04]  /*5a960*/  PRMT R42, RZ, 0x7610, R42 ;  /* 0x00007610ff2a7816 */ /* 0x000fc8000000002a */
[----:B------:R-:W4:Y:S04]  /*5a970*/  @!P3 LDG.E.U8 R43, desc[UR20][R46.64] ;  /* 0x000000142e2bb981 */ /* 0x000f28000c1e1100 */
[----:B------:R0:W4:Y:S02]  /*5a980*/  @!P3 LDG.E.U8 R42, desc[UR20][R44.64] ;  /* 0x000000142c2ab981 */ /* 0x000124000c1e1100 */
[----:B0-----:R-:W-:Y:S02]  /*5a990*/  PRMT R44, RZ, 0x7610, R44 ;  /* 0x00007610ff2c7816 */ /* 0x001fe4000000002c */
[----:B------:R-:W-:Y:S01]  /*5a9a0*/  PRMT R45, RZ, 0x7610, R45 ;  /* 0x00007610ff2d7816 */ /* 0x000fe2000000002d */
[----:B--2---:R-:W-:Y:S02]  /*5a9b0*/  @!P3 IMAD.MOV.U32 R46, RZ, RZ, R8 ;  /* 0x000000ffff2eb224 */ /* 0x004fe400078e0008 */
[----:B------:R-:W2:Y:S01]  /*5a9c0*/  LDL R8, [R1+0x1518] ;  /* 0x0015180001087983 */ /* 0x000ea20000100800 */
[----:B---3--:R-:W-:-:S03]  /*5a9d0*/  @!P3 IMAD.MOV.U32 R47, RZ, RZ, R9 ;  /* 0x000000ffff2fb224 */ /* 0x008fc600078e0009 */
[----:B------:R-:W3:Y:S04]  /*5a9e0*/  LDL R9, [R1+0x1514] ;  /* 0x0015140001097983 */ /* 0x000ee80000100800 */
[----:B------:R0:W3:Y:S02]  /*5a9f0*/  @!P3 LDG.E.U8 R44, desc[UR20][R46.64] ;  /* 0x000000142e2cb981 */ /* 0x0000e4000c1e1100 */
[----:B0-----:R-:W-:Y:S02]  /*5aa00*/  @!P3 IMAD.MOV.U32 R47, RZ, RZ, R56 ;  /* 0x000000ffff2fb224 */ /* 0x001fe400078e0038 */
[----:B----4-:R-:W-:Y:S01]  /*5aa10*/  @!P3 IMAD.MOV.U32 R46, RZ, RZ, R54 ;  /* 0x000000ffff2eb224 */ /* 0x010fe200078e0036 */
[----:B------:R-:W4:Y:S04]  /*5aa20*/  LDL R56, [R1+0x1524] ;  /* 0x0015240001387983 */ /* 0x000f280000100800 */
[----:B------:R-:W4:Y:S04]  /*5aa30*/  LDL R54, [R1+0x1528] ;  /* 0x0015280001367983 */ /* 0x000f280000100800 */
[----:B------:R0:W4:Y:S02]  /*5aa40*/  @!P3 LDG.E.U8 R45, desc[UR20][R46.64] ;  /* 0x000000142e2db981 */ /* 0x000124000c1e1100 */
[----:B0-----:R-:W-:-:S02]  /*5aa50*/  @!P3 IMAD.MOV.U32 R46, RZ, RZ, R58 ;  /* 0x000000ffff2eb224 */ /* 0x001fc400078e003a */
[----:B------:R-:W-:Y:S01]  /*5aa60*/  @!P3 IMAD.MOV.U32 R47, RZ, RZ, R60 ;  /* 0x000000ffff2fb224 */ /* 0x000fe200078e003c */
[----:B------:R-:W4:Y:S04]  /*5aa70*/  LDL R58, [R1+0x1578] ;  /* 0x00157800013a7983 */ /* 0x000f280000100800 */
[----:B------:R0:W4:Y:S04]  /*5aa80*/  @!P3 LDG.E.U8 R49, desc[UR20][R46.64] ;  /* 0x000000142e31b981 */ /* 0x000128000c1e1100 */
[----:B------:R-:W4:Y:S01]  /*5aa90*/  LDL R60, [R1+0x1574] ;  /* 0x00157400013c7983 */ /* 0x000f220000100800 */
[----:B0-----:R-:W-:-:S02]  /*5aaa0*/  @!P3 IMAD.MOV.U32 R46, RZ, RZ, R6 ;  /* 0x000000ffff2eb224 */ /* 0x001fc400078e0006 */
[----:B------:R-:W-:Y:S01]  /*5aab0*/  @!P3 IMAD.MOV.U32 R47, RZ, RZ, R7 ;  /* 0x000000ffff2fb224 */ /* 0x000fe200078e0007 */
[----:B------:R-:W4:Y:S04]  /*5aac0*/  LDL R6, [R1+0x1548] ;  /* 0x0015480001067983 */ /* 0x000f280000100800 */
[----:B------:R-:W4:Y:S04]  /*5aad0*/  LDL R7, [R1+0x1544] ;  /* 0x0015440001077983 */ /* 0x000f280000100800 */
[----:B------:R0:W4:Y:S02]  /*5aae0*/  @!P3 LDG.E.U8 R51, desc[UR20][R46.64] ;  /* 0x000000142e33b981 */ /* 0x000124000c1e1100 */
[----:B0-----:R-:W-:-:S02]  /*5aaf0*/  @!P3 IMAD.MOV.U32 R46, RZ, RZ, R48 ;  /* 0x000000ffff2eb224 */ /* 0x001fc400078e0030 */
[----:B------:R-:W-:Y:S01]  /*5ab00*/  @!P3 IMAD.MOV.U32 R47, RZ, RZ, R52 ;  /* 0x000000ffff2fb224 */ /* 0x000fe200078e0034 */
[----:B------:R-:W4:Y:S04]  /*5ab10*/  LDL R48, [R1+0x1558] ;  /* 0x0015580001307983 */ /* 0x000f280000100800 */
[----:B------:R-:W4:Y:S04]  /*5ab20*/  LDL R52, [R1+0x1554] ;  /* 0x0015540001347983 */ /* 0x000f280000100800 */
[----:B------:R2:W4:Y:S01]  /*5ab30*/  @!P3 LDG.E.U8 R53, desc[UR20][R46.64] ;  /* 0x000000142e35b981 */ /* 0x000522000c1e1100 */
[----:B------:R-:W-:Y:S01]  /*5ab40*/  PRMT R59, RZ, 0x7610, R59 ;  /* 0x00007610ff3b7816 */ /* 0x000fe2000000003b */
[----:B--2---:R-:W-:-:S02]  /*5ab50*/  @!P3 IMAD.MOV.U32 R46, RZ, RZ, R8 ;  /* 0x000000ffff2eb224 */ /* 0x004fc400078e0008 */
[----:B------:R-:W2:Y:S01]  /*5ab60*/  LDL R8, [R1+0x1568] ;  /* 0x0015680001087983 */ /* 0x000ea20000100800 */
[----:B---3--:R-:W-:-:S03]  /*5ab70*/  @!P3 IMAD.MOV.U32 R47, RZ, RZ, R9 ;  /* 0x000000ffff2fb224 */ /* 0x008fc600078e0009 */
[----:B------:R-:W3:Y:S04]  /*5ab80*/  LDL R9, [R1+0x1564] ;  /* 0x0015640001097983 */ /* 0x000ee80000100800 */
[----:B------:R4:W3:Y:S02]  /*5ab90*/  @!P3 LDG.E.U8 R55, desc[UR20][R46.64] ;  /* 0x000000142e37b981 */ /* 0x0008e4000c1e1100 */
[----:B----4-:R-:W-:Y:S02]  /*5aba0*/  @!P3 IMAD.MOV.U32 R47, RZ, RZ, R56 ;  /* 0x000000ffff2fb224 */ /* 0x010fe400078e0038 */
[----:B------:R-:W4:Y:S01]  /*5abb0*/  LDL R56, [R1+0x1584] ;  /* 0x0015840001387983 */ /* 0x000f220000100800 */
[----:B------:R-:W-:-:S03]  /*5abc0*/  @!P3 IMAD.MOV.U32 R46, RZ, RZ, R54 ;  /* 0x000000ffff2eb224 */ /* 0x000fc600078e0036 */
[----:B------:R-:W4:Y:S04]  /*5abd0*/  LDL R54, [R1+0x1588] ;  /* 0x0015880001367983 */ /* 0x000f280000100800 */
[----:B------:R0:W4:Y:S02]  /*5abe0*/  @!P3 LDG.E.U8 R57, desc[UR20][R46.64] ;  /* 0x000000142e39b981 */ /* 0x000124000c1e1100 */
[----:B0-----:R-:W-:Y:S02]  /*5abf0*/  @!P3 IMAD.MOV.U32 R46, RZ, RZ, R62 ;  /* 0x000000ffff2eb224 */ /* 0x001fe400078e003e */
[----:B------:R-:W-:Y:S01]  /*5ac00*/  @!P3 IMAD.MOV.U32 R47, RZ, RZ, R64 ;  /* 0x000000ffff2fb224 */ /* 0x000fe200078e0040 */
[----:B------:R-:W-:Y:S01]  /*5ac10*/  PRMT R61, RZ, 0x7610, R61 ;  /* 0x00007610ff3d7816 */ /* 0x000fe2000000003d */
[----:B------:R-:W4:Y:S04]  /*5ac20*/  LDL R64, [R1+0x62c] ;  /* 0x00062c0001407983 */ /* 0x000f280000100800 */
[----:B------:R0:W4:Y:S01]  /*5ac30*/  @!P3 LDG.E.U8 R59, desc[UR20][R46.64] ;  /* 0x000000142e3bb981 */ /* 0x000122000c1e1100 */
[----:B------:R-:W-:-:S02]  /*5ac40*/  PRMT R63, RZ, 0x7610, R63 ;  /* 0x00007610ff3f7816 */ /* 0x000fc4000000003f */
[----:B------:R-:W-:Y:S01]  /*5ac50*/  PRMT R65, RZ, 0x7610, R65 ;  /* 0x00007610ff417816 */ /* 0x000fe20000000041 */
[----:B------:R-:W4:Y:S01]  /*5ac60*/  LDL R62, [R1+0x630] ;  /* 0x00063000013e7983 */ /* 0x000f220000100800 */
[----:B0-----:R-:W-:-:S03]  /*5ac70*/  @!P3 IMAD.MOV.U32 R46, RZ, RZ, R6 ;  /* 0x000000ffff2eb224 */ /* 0x001fc600078e0006 */
[----:B------:R-:W4:Y:S01]  /*5ac80*/  LDL R6, [R1+0x1598] ;  /* 0x0015980001067983 */ /* 0x000f220000100800 */
[----:B------:R-:W-:-:S03]  /*5ac90*/  @!P3 IMAD.MOV.U32 R47, RZ, RZ, R7 ;  /* 0x000000ffff2fb224 */ /* 0x000fc600078e0007 */
[----:B------:R-:W4:Y:S04]  /*5aca0*/  LDL R7, [R1+0x1594] ;  /* 0x0015940001077983 */ /* 0x000f280000100800 */
[----:B------:R0:W4:Y:S02]  /*5acb0*/  @!P3 LDG.E.U8 R61, desc[UR20][R46.64] ;  /* 0x000000142e3db981 */ /* 0x000124000c1e1100 */
[----:B0-----:R-:W-:Y:S02]  /*5acc0*/  @!P3 IMAD.MOV.U32 R46, RZ, RZ, R48 ;  /* 0x000000ffff2eb224 */ /* 0x001fe400078e0030 */
[----:B------:R-:W4:Y:S01]  /*5acd0*/  LDL R48, [R1+0x15a8] ;  /* 0x0015a80001307983 */ /* 0x000f220000100800 */
[----:B------:R-:W-:-:S03]  /*5ace0*/  @!P3 IMAD.MOV.U32 R47, RZ, RZ, R52 ;  /* 0x000000ffff2fb224 */ /* 0x000fc600078e0034 */
[----:B------:R-:W4:Y:S04]  /*5acf0*/  LDL R52, [R1+0x15a4] ;  /* 0x0015a40001347983 */ /* 0x000f280000100800 */
[----:B------:R2:W4:Y:S01]  /*5ad00*/  @!P3 LDG.E.U8 R63, desc[UR20][R46.64] ;  /* 0x000000142e3fb981 */ /* 0x000522000c1e1100 */
[----:B------:R-:W-:Y:S02]  /*5ad10*/  PRMT R67, RZ, 0x7610, R67 ;  /* 0x00007610ff437816 */ /* 0x000fe40000000043 */
[----:B------:R-:W-:Y:S01]  /*5ad20*/  PRMT R69, RZ, 0x7610, R69 ;  /* 0x00007610ff457816 */ /* 0x000fe20000000045 */
[----:B--2---:R-:W-:Y:S02]  /*5ad30*/  @!P3 IMAD.MOV.U32 R46, RZ, RZ, R8 ;  /* 0x000000ffff2eb224 */ /* 0x004fe400078e0008 */
[----:B------:R-:W2:Y:S01]  /*5ad40*/  LDL R8, [R1+0x15b8] ;  /* 0x0015b80001087983 */ /* 0x000ea20000100800 */
[----:B---3--:R-:W-:-:S03]  /*5ad50*/  @!P3 IMAD.MOV.U32 R47, RZ, RZ, R9 ;  /* 0x000000ffff2fb224 */ /* 0x008fc600078e0009 */
[----:B------:R-:W3:Y:S04]  /*5ad60*/  LDL R9, [R1+0x15b4] ;  /* 0x0015b40001097983 */ /* 0x000ee80000100800 */
[----:B------:R0:W3:Y:S02]  /*5ad70*/  @!P3 LDG.E.U8 R65, desc[UR20][R46.64] ;  /* 0x000000142e41b981 */ /* 0x0000e4000c1e1100 */
[----:B0-----:R-:W-:Y:S02]  /*5ad80*/  @!P3 IMAD.MOV.U32 R46, RZ, RZ, R58 ;  /* 0x000000ffff2eb224 */ /* 0x001fe400078e003a */
[----:B------:R-:W-:Y:S01]  /*5ad90*/  @!P3 IMAD.MOV.U32 R47, RZ, RZ, R60 ;  /* 0x000000ffff2fb224 */ /* 0x000fe200078e003c */
[----:B------:R-:W3:Y:S04]  /*5ada0*/  LDL R58, [R1+0x11c8] ;  /* 0x0011c800013a7983 */ /* 0x000ee80000100800 */
[----:B------:R4:W3:Y:S04]  /*5adb0*/  @!P3 LDG.E.U8 R67, desc[UR20][R46.64] ;  /* 0x000000142e43b981 */ /* 0x0008e8000c1e1100 */
[----:B------:R-:W3:Y:S01]  /*5adc0*/  LDL R60, [R1+0x11c4] ;  /* 0x0011c400013c7983 */ /* 0x000ee20000100800 */
[----:B----4-:R-:W-:-:S02]  /*5add0*/  @!P3 IMAD.MOV.U32 R46, RZ, RZ, R54 ;  /* 0x000000ffff2eb224 */ /* 0x010fc400078e0036 */
[----:B------:R-:W-:Y:S01]  /*5ade0*/  @!P3 IMAD.MOV.U32 R47, RZ, RZ, R56 ;  /* 0x000000ffff2fb224 */ /* 0x000fe200078e0038 */
[----:B------:R-:W-:Y:S01]  /*5adf0*/  PRMT R71, RZ, 0x7610, R71 ;  /* 0x00007610ff477816 */ /* 0x000fe20000000047 */
[----:B------:R-:W4:Y:S04]  /*5ae00*/  LDL R56, [R1+0x11f4] ;  /* 0x0011f40001387983 */ /* 0x000f280000100800 */
[----:B------:R0:W4:Y:S01]  /*5ae10*/  @!P3 LDG.E.U8 R69, desc[UR20][R46.64] ;  /* 0x000000142e45b981 */ /* 0x000122000c1e1100 */
[----:B------:R-:W-:Y:S02]  /*5ae20*/  PRMT R73, RZ, 0x7610, R73 ;  /* 0x00007610ff497816 */ /* 0x000fe40000000049 */
[----:B------:R-:W-:Y:S01]  /*5ae30*/  PRMT R75, RZ, 0x7610, R75 ;  /* 0x00007610ff4b7816 */ /* 0x000fe2000000004b */
[----:B------:R-:W4:Y:S01]  /*5ae40*/  LDL R54, [R1+0x11f8] ;  /* 0x0011f80001367983 */ /* 0x000f220000100800 */
[----:B0-----:R-:W-:-:S03]  /*5ae50*/  @!P3 IMAD.MOV.U32 R46, RZ, RZ, R6 ;  /* 0x000000ffff2eb224 */ /* 0x001fc600078e0006 */
[----:B------:R-:W4:Y:S01]  /*5ae60*/  LDL R6, [R1+0x11e0] ;  /* 0x0011e00001067983 */ /* 0x000f220000100800 */
[----:B------:R-:W-:-:S03]  /*5ae70*/  @!P3 IMAD.MOV.U32 R47, RZ, RZ, R7 ;  /* 0x000000ffff2fb224 */ /* 0x000fc600078e0007 */
[----:B------:R-:W4:Y:S04]  /*5ae80*/  LDL R7, [R1+0x11dc] ;  /* 0x0011dc0001077983 */ /* 0x000f280000100800 */
[----:B------:R0:W4:Y:S02]  /*5ae90*/  @!P3 LDG.E.U8 R71, desc[UR20][R46.64] ;  /* 0x000000142e47b981 */ /* 0x000124000c1e1100 */
[----:B0-----:R-:W-:Y:S01]  /*5aea0*/  @!P3 IMAD.MOV.U32 R46, RZ, RZ, R48 ;  /* 0x000000ffff2eb224 */ /* 0x001fe200078e0030 */
[----:B------:R-:W-:Y:S01]  /*5aeb0*/  PRMT R77, RZ, 0x7610, R77 ;  /* 0x00007610ff4d7816 */ /* 0x000fe2000000004d */
[----:B------:R-:W4:Y:S01]  /*5aec0*/  LDL R48, [R1+0x1210] ;  /* 0x0012100001307983 */ /* 0x000f220000100800 */
[----:B------:R-:W-:Y:S01]  /*5aed0*/  @!P3 IMAD.MOV.U32 R47, RZ, RZ, R52 ;  /* 0x000000ffff2fb224 */ /* 0x000fe200078e0034 */
[----:B------:R-:W-:-:S02]  /*5aee0*/  PRMT R79, RZ, 0x7610, R79 ;  /* 0x00007610ff4f7816 */ /* 0x000fc4000000004f */
[----:B------:R-:W4:Y:S04]  /*5aef0*/  LDL R52, [R1+0x120c] ;  /* 0x00120c0001347983 */ /* 0x000f280000100800 */
[----:B------:R2:W4:Y:S01]  /*5af00*/  @!P3 LDG.E.U8 R73, desc[UR20][R46.64] ;  /* 0x000000142e49b981 */ /* 0x000522000c1e1100 */
[----:B------:R-:W-:Y:S01]  /*5af10*/  PRMT R81, RZ, 0x7610, R81 ;  /* 0x00007610ff517816 */ /* 0x000fe20000000051 */
[----:B--2---:R-:W-:Y:S02]  /*5af20*/  @!P3 IMAD.MOV.U32 R46, RZ, RZ, R8 ;  /* 0x000000ffff2eb224 */ /* 0x004fe400078e0008 */
[----:B------:R-:W2:Y:S01]  /*5af30*/  LDL R8, [R1+0x1228] ;  /* 0x0012280001087983 */ /* 0x000ea20000100800 */
[----:B---3--:R-:W-:-:S03]  /*5af40*/  @!P3 IMAD.MOV.U32 R47, RZ, RZ, R9 ;  /* 0x000000ffff2fb224 */ /* 0x008fc600078e0009 */
[----:B------:R-:W3:Y:S04]  /*5af50*/  LDL R9, [R1+0x1224] ;  /* 0x0012240001097983 */ /* 0x000ee80000100800 */
[----:B------:R0:W3:Y:S02]  /*5af60*/  @!P3 LDG.E.U8 R75, desc[UR20][R46.64] ;  /* 0x000000142e4bb981 */ /* 0x0000e4000c1e1100 */
[----:B0-----:R-:W-:Y:S02]  /*5af70*/  @!P3 IMAD.MOV.U32 R46, RZ, RZ, R66 ;  /* 0x000000ffff2eb224 */ /* 0x001fe400078e0042 */
[----:B------:R-:W-:-:S05]  /*5af80*/  @!P3 IMAD.MOV.U32 R47, RZ, RZ, R68 ;  /* 0x000000ffff2fb224 */ /* 0x000fca00078e0044 */
[----:B------:R0:W3:Y:S02]  /*5af90*/  @!P3 LDG.E.U8 R77, desc[UR20][R46.64] ;  /* 0x000000142e4db981 */ /* 0x0000e4000c1e1100 */
[----:B0-----:R-:W-:Y:S02]  /*5afa0*/  @!P3 IMAD.MOV.U32 R46, RZ, RZ, R62 ;  /* 0x000000ffff2eb224 */ /* 0x001fe400078e003e */
[----:B------:R-:W-:-:S05]  /*5afb0*/  @!P3 IMAD.MOV.U32 R47, RZ, RZ, R64 ;  /* 0x000000ffff2fb224 */ /* 0x000fca00078e0040 */
[----:B------:R0:W3:Y:S02]  /*5afc0*/  @!P3 LDG.E.U8 R79, desc[UR20][R46.64] ;  /* 0x000000142e4fb981 */ /* 0x0000e4000c1e1100 */
[----:B0-----:R-:W-:Y:S02]  /*5afd0*/  @!P3 IMAD.MOV.U32 R46, RZ, RZ, R58 ;  /* 0x000000ffff2eb224 */ /* 0x001fe400078e003a */
[----:B------:R-:W-:-:S05]  /*5afe0*/  @!P3 IMAD.MOV.U32 R47, RZ, RZ, R60 ;  /* 0x000000ffff2fb224 */ /* 0x000fca00078e003c */
[----:B------:R4:W3:Y:S02]  /*5aff0*/  @!P3 LDG.E.U8 R81, desc[UR20][R46.64] ;  /* 0x000000142e51b981 */ /* 0x0008e4000c1e1100 */
[----:B----4-:R-:W-:Y:S02]  /*5b000*/  @!P3 IMAD.MOV.U32 R46, RZ, RZ, R6 ;  /* 0x000000ffff2eb224 */ /* 0x010fe400078e0006 */
[----:B------:R-:W-:Y:S01]  /*5b010*/  @!P3 IMAD.MOV.U32 R47, RZ, RZ, R7 ;  /* 0x000000ffff2fb224 */ /* 0x000fe200078e0007 */
[----:B------:R-:W4:Y:S04]  /*5b020*/  LDL R6, [R1+0x11b8] ;  /* 0x0011b80001067983 */ /* 0x000f280000100800 */
[----:B------:R-:W4:Y:S01]  /*5b030*/  LDL R7, [R1+0x11b4] ;  /* 0x0011b40001077983 */ /* 0x000f220000100800 */
[----:B------:R-:W-:-:S02]  /*5b040*/  PRMT R83, RZ, 0x7610, R83 ;  /* 0x00007610ff537816 */ /* 0x000fc40000000053 */
[----:B------:R-:W-:-:S04]  /*5b050*/  PRMT R85, RZ, 0x7610, R85 ;  /* 0x00007610ff557816 */ /* 0x000fc80000000055 */
[----:B------:R0:W4:Y:S01]  /*5b060*/  @!P3 LDG.E.U8 R83, desc[UR20][R46.64] ;  /* 0x000000142e53b981 */ /* 0x000122000c1e1100 */
[----:B------:R-:W-:Y:S01]  /*5b070*/  PRMT R86, RZ, 0x7610, R86 ;  /* 0x00007610ff567816 */ /* 0x000fe20000000056 */
[----:B0-----:R-:W-:Y:S02]  /*5b080*/  @!P3 IMAD.MOV.U32 R46, RZ, RZ, R54 ;  /* 0x000000ffff2eb224 */ /* 0x001fe400078e0036 */
[----:B------:R-:W-:-:S05]  /*5b090*/  @!P3 IMAD.MOV.U32 R47, RZ, RZ, R56 ;  /* 0x000000ffff2fb224 */ /* 0x000fca00078e0038 */
[----:B------:R0:W4:Y:S01]  /*5b0a0*/  @!P3 LDG.E.U8 R85, desc[UR20][R46.64] ;  /* 0x000000142e55b981 */ /* 0x000122000c1e1100 */
[----:B------:R-:W-:Y:S01]  /*5b0b0*/  PRMT R87, RZ, 0x7610, R87 ;  /* 0x00007610ff577816 */ /* 0x000fe20000000057 */
[----:B0-----:R-:W-:Y:S02]  /*5b0c0*/  @!P3 IMAD.MOV.U32 R46, RZ, RZ, R48 ;  /* 0x000000ffff2eb224 */ /* 0x001fe400078e0030 */
[----:B------:R-:W-:Y:S01]  /*5b0d0*/  @!P3 IMAD.MOV.U32 R47, RZ, RZ, R52 ;  /* 0x000000ffff2fb224 */ /* 0x000fe200078e0034 */
[----:B------:R-:W-:Y:S01]  /*5b0e0*/  PRMT R0, RZ, 0x7610, R0 ;  /* 0x00007610ff007816 */ /* 0x000fe20000000000 */
[----:B------:R-:W4:Y:S04]  /*5b0f0*/  LDL.LU R52, [R1+0x1c4] ;  /* 0x0001c40001347983 */ /* 0x000f280000300800 */
[----:B------:R2:W4:Y:S04]  /*5b100*/  @!P3 LDG.E.U8 R86, desc[UR20][R46.64] ;  /* 0x000000142e56b981 */ /* 0x000528000c1e1100 */
        /* <DEDUP_REMOVED lines=13> */
[----:B--2---:R-:W-:-:S02]  /*5b1e0*/  @!P3 IMAD.MOV.U32 R46, RZ, RZ, R8 ;  /* 0x000000ffff2eb224 */ /* 0x004fc400078e0008 */
[----:B---3--:R-:W-:-:S05]  /*5b1f0*/  @!P3 IMAD.MOV.U32 R47, RZ, RZ, R9 ;  /* 0x000000ffff2fb224 */ /* 0x008fca00078e0009 */
[----:B------:R4:W2:Y:S02]  /*5b200*/  @!P3 LDG.E.U8 R87, desc[UR20][R46.64] ;  /* 0x000000142e57b981 */ /* 0x0008a4000c1e1100 */
[----:B----4-:R-:W-:Y:S01]  /*5b210*/  @!P3 IMAD.MOV.U32 R46, RZ, RZ, R6 ;  /* 0x000000ffff2eb224 */ /* 0x010fe200078e0006 */
[----:B------:R-:W0:Y:S01]  /*5b220*/  S2R R2, SR_TID.X ;  /* 0x0000000000027919 */ /* 0x000e220000002100 */
[----:B------:R-:W-:Y:S01]  /*5b230*/  @!P3 IMAD.MOV.U32 R47, RZ, RZ, R7 ;  /* 0x000000ffff2fb224 */ /* 0x000fe200078e0007 */
[----:B------:R-:W3:Y:S04]  /*5b240*/  LDL.LU R6, [R1+0x1d0] ;  /* 0x0001d00001067983 */ /* 0x000ee80000300800 */
[----:B------:R-:W4:Y:S04]  /*5b250*/  @!P3 LDG.E.U8 R0, desc[UR20][R46.64] ;  /* 0x000000142e00b981 */ /* 0x000f28000c1e1100 */
[----:B------:R-:W2:Y:S04]  /*5b260*/  LDL.LU R7, [R1+0x1c0] ;  /* 0x0001c00001077983 */ /* 0x000ea80000300800 */
[----:B------:R-:W2:Y:S04]  /*5b270*/  LDL.LU R8, [R1+0x1b4] ;  /* 0x0001b40001087983 */ /* 0x000ea80000300800 */
[----:B------:R-:W2:Y:S04]  /*5b280*/  LDL.LU R9, [R1+0x1a4] ;  /* 0x0001a40001097983 */ /* 0x000ea80000300800 */
[----:B------:R-:W2:Y:S04]  /*5b290*/  LDL.LU R54, [R1+0x198] ;  /* 0x0001980001367983 */ /* 0x000ea80000300800 */
[----:B------:R-:W2:Y:S04]  /*5b2a0*/  LDL.LU R58, [R1+0x184] ;  /* 0x00018400013a7983 */ /* 0x000ea80000300800 */
[----:B------:R-:W2:Y:S01]  /*5b2b0*/  LDL.LU R62, [R1+0x170] ;  /* 0x00017000013e7983 */ /* 0x000ea20000300800 */
[----:B0-----:R-:W-:-:S03]  /*5b2c0*/  LOP3.LUT R2, R2, 0x7f, RZ, 0xc0, !PT ;  /* 0x0000007f02027812 */ /* 0x001fc600078ec0ff */
[----:B------:R-:W2:Y:S04]  /*5b2d0*/  LDL.LU R66, [R1+0x15c] ;  /* 0x00015c0001427983 */ /* 0x000ea80000300800 */
[----:B------:R-:W2:Y:S04]  /*5b2e0*/  LDL.LU R70, [R1+0x14c] ;  /* 0x00014c0001467983 */ /* 0x000ea80000300800 */
[----:B------:R-:W2:Y:S04]  /*5b2f0*/  LDL.LU R74, [R1+0x13c] ;  /* 0x00013c00014a7983 */ /* 0x000ea80000300800 */
[----:B------:R-:W2:Y:S04]  /*5b300*/  LDL.LU R78, [R1+0x12c] ;  /* 0x00012c00014e7983 */ /* 0x000ea80000300800 */
[----:B------:R-:W2:Y:S04]  /*5b310*/  LDL.LU R82, [R1+0x11c] ;  /* 0x00011c0001527983 */ /* 0x000ea80000300800 */
[----:B------:R-:W2:Y:S04]  /*5b320*/  LDL.LU R88, [R1+0x10c] ;  /* 0x00010c0001587983 */ /* 0x000ea80000300800 */
[----:B------:R0:W-:Y:S04]  /*5b330*/  STS.U8 [R2+UR10+0x22000], R3 ;  /* 0x0220000302007988 */ /* 0x0001e8000800000a */
[----:B------:R1:W-:Y:S04]  /*5b340*/  STS.U8 [R2+UR10+0x23c00], R90 ;  /* 0x023c005a02007988 */ /* 0x0003e8000800000a */
[----:B----4-:R-:W-:Y:S04]  /*5b350*/  STL [R1+0x179c], R0 ;  /* 0x00179c0001007387 */ /* 0x010fe80000100800 */
[----:B0-----:R-:W4:Y:S04]  /*5b360*/  LDL.LU R3, [R1+0x1c74] ;  /* 0x001c740001037983 */ /* 0x001f280000300800 */
[----:B-1----:R-:W2:Y:S04]  /*5b370*/  LDL.LU R90, [R1+0xfc] ;  /* 0x0000fc00015a7983 */ /* 0x002ea80000300800 */
        /* <DEDUP_REMOVED lines=13> */
[----:B----4-:R0:W-:Y:S02]  /*5b450*/  STS.U8 [R2+UR10+0x23e00], R3 ;  /* 0x023e000302007988 */ /* 0x0101e4000800000a */
[----:B0-----:R-:W0:Y:S02]  /*5b460*/  S2R R3, SR_TID.X ;  /* 0x0000000000037919 */ /* 0x001e240000002100 */
[----:B------:R-:W4:Y:S04]  /*5b470*/  LDL.LU R2, [R1+0xec] ;  /* 0x0000ec0001027983 */ /* 0x000f280000300800 */
[----:B------:R-:W4:Y:S04]  /*5b480*/  LDL.LU R48, [R1+0x1cc] ;  /* 0x0001cc0001307983 */ /* 0x000f280000300800 */
[----:B------:R-:W4:Y:S04]  /*5b490*/  LDL.LU R52, [R1+0x1bc] ;  /* 0x0001bc0001347983 */ /* 0x000f280000300800 */
[----:B------:R-:W4:Y:S04]  /*5b4a0*/  LDL.LU R56, [R1+0x1b0] ;  /* 0x0001b00001387983 */ /* 0x000f280000300800 */
[----:B------:R-:W4:Y:S04]  /*5b4b0*/  LDL.LU R60, [R1+0x1a0] ;  /* 0x0001a000013c7983 */ /* 0x000f280000300800 */
[----:B------:R-:W4:Y:S04]  /*5b4c0*/  LDL.LU R64, [R1+0x194] ;  /* 0x0001940001407983 */ /* 0x000f280000300800 */
[----:B------:R-:W4:Y:S01]  /*5b4d0*/  LDL.LU R68, [R1+0x17c] ;  /* 0x00017c0001447983 */ /* 0x000f220000300800 */
[----:B0-----:R-:W-:-:S03]  /*5b4e0*/  LOP3.LUT R3, R3, 0x7f, RZ, 0xc0, !PT ;  /* 0x0000007f03037812 */ /* 0x001fc600078ec0ff */
[----:B------:R-:W4:Y:S01]  /*5b4f0*/  LDL.LU R72, [R1+0x16c] ;  /* 0x00016c0001487983 */ /* 0x000f220000300800 */
[----:B------:R-:W-:-:S03]  /*5b500*/  LOP3.LUT R3, R3, 0x10, RZ, 0x3c, !PT ;  /* 0x0000001003037812 */ /* 0x000fc600078e3cff */
[----:B------:R-:W4:Y:S04]  /*5b510*/  LDL.LU R76, [R1+0x158] ;  /* 0x00015800014c7983 */ /* 0x000f280000300800 */
[----:B------:R-:W4:Y:S04]  /*5b520*/  LDL.LU R80, [R1+0x148] ;  /* 0x0001480001507983 */ /* 0x000f280000300800 */
[----:B------:R-:W4:Y:S04]  /*5b530*/  LDL.LU R84, [R1+0x138] ;  /* 0x0001380001547983 */ /* 0x000f280000300800 */
[----:B------:R-:W4:Y:S04]  /*5b540*/  LDL.LU R89, [R1+0x128] ;  /* 0x0001280001597983 */ /* 0x000f280000300800 */
[----:B------:R-:W4:Y:S04]  /*5b550*/  LDL.LU R91, [R1+0x118] ;  /* 0x00011800015b7983 */ /* 0x000f280000300800 */
[----:B------:R-:W4:Y:S04]  /*5b560*/  LDL.LU R92, [R1+0x108] ;  /* 0x00010800015c7983 */ /* 0x000f280000300800 */
[----:B---3--:R0:W-:Y:S04]  /*5b570*/  STS.U8 [R3+UR10+0x22080], R6 ;  /* 0x0220800603007988 */ /* 0x0081e8000800000a */
[----:B------:R-:W3:Y:S04]  /*5b580*/  LDL.LU R93, [R1+0xf8] ;  /* 0x0000f800015d7983 */ /* 0x000ee80000300800 */
        /* <DEDUP_REMOVED lines=10> */
[----:B-1----:R-:W2:Y:S04]  /*5b630*/  LDL.LU R58, [R1+0x190] ;  /* 0x00019000013a7983 */ /* 0x002ea80000300800 */
[----:B------:R0:W-:Y:S04]  /*5b640*/  STS.U8 [R3+UR10+0x22c80], R62 ;  /* 0x022c803e03007988 */ /* 0x0001e8000800000a */
[----:B------:R1:W-:Y:S04]  /*5b650*/  STS.U8 [R3+UR10+0x22e80], R66 ;  /* 0x022e804203007988 */ /* 0x0003e8000800000a */
[----:B------:R1:W-:Y:S04]  /*5b660*/  STS.U8 [R3+UR10+0x23080], R70 ;  /* 0x0230804603007988 */ /* 0x0003e8000800000a */
[----:B0-----:R-:W2:Y:S04]  /*5b670*/  LDL.LU R62, [R1+0x178] ;  /* 0x00017800013e7983 */ /* 0x001ea80000300800 */
[----:B-1----:R-:W2:Y:S04]  /*5b680*/  LDL.LU R66, [R1+0x168] ;  /* 0x0001680001427983 */ /* 0x002ea80000300800 */
[----:B------:R0:W-:Y:S04]  /*5b690*/  STS.U8 [R3+UR10+0x23280], R74 ;  /* 0x0232804a03007988 */ /* 0x0001e8000800000a */
[----:B------:R-:W2:Y:S04]  /*5b6a0*/  LDL.LU R70, [R1+0x154] ;  /* 0x0001540001467983 */ /* 0x000ea80000300800 */
        /* <DEDUP_REMOVED lines=9> */
[----:B------:R0:W-:Y:S02]  /*5b740*/  STS.U8 [R3+UR10+0x23e80], R4 ;  /* 0x023e800403007988 */ /* 0x0001e4000800000a */
[----:B0-----:R-:W0:Y:S02]  /*5b750*/  S2R R4, SR_TID.X ;  /* 0x0000000000047919 */ /* 0x001e240000002100 */
[----:B0-----:R-:W-:-:S04]  /*5b760*/  LOP3.LUT R4, R4, 0x7f, RZ, 0xc0, !PT ;  /* 0x0000007f04047812 */ /* 0x001fc800078ec0ff */
[----:B------:R-:W-:Y:S01]  /*5b770*/  LOP3.LUT R4, R4, 0x20, RZ, 0x3c, !PT ;  /* 0x0000002004047812 */ /* 0x000fe200078e3cff */
[----:B----4-:R-:W-:Y:S04]  /*5b780*/  STS.U8 [R3+UR10+0x23c80], R2 ;  /* 0x023c800203007988 */ /* 0x010fe8000800000a */
[----:B------:R0:W-:Y:S02]  /*5b790*/  STS.U8 [R4+UR10+0x23f00], R5 ;  /* 0x023f000504007988 */ /* 0x0001e4000800000a */
[----:B0-----:R-:W0:Y:S02]  /*5b7a0*/  S2R R5, SR_TID.X ;  /* 0x0000000000057919 */ /* 0x001e240000002100 */
[----:B------:R-:W-:Y:S04]  /*5b7b0*/  STS.U8 [R4+UR10+0x22100], R48 ;  /* 0x0221003004007988 */ /* 0x000fe8000800000a */
[----:B------:R-:W-:Y:S04]  /*5b7c0*/  STS.U8 [R4+UR10+0x22300], R52 ;  /* 0x0223003404007988 */ /* 0x000fe8000800000a */
[----:B------:R-:W-:Y:S04]  /*5b7d0*/  STS.U8 [R4+UR10+0x22500], R56 ;  /* 0x0225003804007988 */ /* 0x000fe8000800000a */
[----:B------:R-:W-:Y:S04]  /*5b7e0*/  STS.U8 [R4+UR10+0x22700], R60 ;  /* 0x0227003c04007988 */ /* 0x000fe8000800000a */
[----:B------:R-:W-:Y:S04]  /*5b7f0*/  STS.U8 [R4+UR10+0x22900], R64 ;  /* 0x0229004004007988 */ /* 0x000fe8000800000a */
[----:B------:R-:W-:Y:S01]  /*5b800*/  STS.U8 [R4+UR10+0x22b00], R68 ;  /* 0x022b004404007988 */ /* 0x000fe2000800000a */
[----:B0-----:R-:W-:-:S04]  /*5b810*/  LOP3.LUT R5, R5, 0x7f, RZ, 0xc0, !PT ;  /* 0x0000007f05057812 */ /* 0x001fc800078ec0ff */
[----:B------:R-:W-:Y:S01]  /*5b820*/  LOP3.LUT R5, R5, 0x30, RZ, 0x3c, !PT ;  /* 0x0000003005057812 */ /* 0x000fe200078e3cff */
[----:B------:R-:W-:Y:S04]  /*5b830*/  STS.U8 [R4+UR10+0x22d00], R72 ;  /* 0x022d004804007988 */ /* 0x000fe8000800000a */
[----:B------:R-:W-:Y:S04]  /*5b840*/  STS.U8 [R4+UR10+0x22f00], R76 ;  /* 0x022f004c04007988 */ /* 0x000fe8000800000a */
[----:B------:R-:W-:Y:S04]  /*5b850*/  STS.U8 [R4+UR10+0x23100], R80 ;  /* 0x0231005004007988 */ /* 0x000fe8000800000a */
[----:B------:R-:W-:Y:S04]  /*5b860*/  STS.U8 [R4+UR10+0x23300], R84 ;  /* 0x0233005404007988 */ /* 0x000fe8000800000a */
[----:B------:R-:W-:Y:S04]  /*5b870*/  STS.U8 [R4+UR10+0x23500], R89 ;  /* 0x0235005904007988 */ /* 0x000fe8000800000a */
[----:B------:R-:W-:Y:S04]  /*5b880*/  STS.U8 [R4+UR10+0x23700], R91 ;  /* 0x0237005b04007988 */ /* 0x000fe8000800000a */
[----:B------:R-:W-:Y:S04]  /*5b890*/  STS.U8 [R4+UR10+0x23900], R92 ;  /* 0x0239005c04007988 */ /* 0x000fe8000800000a */
[----:B---3--:R-:W-:Y:S04]  /*5b8a0*/  STS.U8 [R4+UR10+0x23b00], R93 ;  /* 0x023b005d04007988 */ /* 0x008fe8000800000a */
[----:B--2---:R-:W-:Y:S04]  /*5b8b0*/  STS.U8 [R4+UR10+0x23d00], R6 ;  /* 0x023d000604007988 */ /* 0x004fe8000800000a */
[----:B------:R0:W-:Y:S04]  /*5b8c0*/  STS.U8 [R5+UR10+0x22780], R54 ;  /* 0x0227803605007988 */ /* 0x0001e8000800000a */
[----:B------:R1:W-:Y:S04]  /*5b8d0*/  STS.U8 [R5+UR10+0x22980], R58 ;  /* 0x0229803a05007988 */ /* 0x0003e8000800000a */
[----:B0-----:R-:W2:Y:S04]  /*5b8e0*/  LDL.LU R54, [R1+0xf4] ;  /* 0x0000f40001367983 */ /* 0x001ea80000300800 */
[----:B-1----:R-:W3:Y:S04]  /*5b8f0*/  LDL.LU R58, [R1+0xe4] ;  /* 0x0000e400013a7983 */ /* 0x002ee80000300800 */
[----:B------:R-:W4:Y:S04]  /*5b900*/  LDL.LU R2, [R1+0xd4] ;  /* 0x0000d40001027983 */ /* 0x000f280000300800 */
[----:B------:R0:W-:Y:S04]  /*5b910*/  STS.U8 [R5+UR10+0x22b80], R62 ;  /* 0x022b803e05007988 */ /* 0x0001e8000800000a */
[----:B------:R1:W-:Y:S04]  /*5b920*/  STS.U8 [R5+UR10+0x22d80], R66 ;  /* 0x022d804205007988 */ /* 0x0003e8000800000a */
[----:B0-----:R-:W3:Y:S04]  /*5b930*/  LDL.LU R62, [R1+0xd0] ;  /* 0x0000d000013e7983 */ /* 0x001ee80000300800 */
[----:B------:R0:W-:Y:S04]  /*5b940*/  STS.U8 [R5+UR10+0x22f80], R70 ;  /* 0x022f804605007988 */ /* 0x0001e8000800000a */
[----:B-1----:R-:W3:Y:S04]  /*5b950*/  LDL.LU R66, [R1+0xcc] ;  /* 0x0000cc0001427983 */ /* 0x002ee80000300800 */
        /* <DEDUP_REMOVED lines=10> */
[----:B-1----:R-:W3:Y:S04]  /*5ba00*/  LDL.LU R90, [R1+0xb4] ;  /* 0x0000b400015a7983 */ /* 0x002ee80000300800 */
        /* <DEDUP_REMOVED lines=17> */
[----:B------:R-:W3:Y:S04]  /*5bb20*/  LDL.LU R6, [R1+0x70] ;  /* 0x0000700001067983 */ /* 0x000ee80000300800 */
[----:B------:R1:W-:Y:S04]  /*5bb30*/  STS.U8 [R5+UR10+0x22380], R8 ;  /* 0x0223800805007988 */ /* 0x0003e8000800000a */
[----:B0-----:R-:W3:Y:S04]  /*5bb40*/  LDL.LU R7, [R1+0x6c] ;  /* 0x00006c0001077983 */ /* 0x001ee80000300800 */
[----:B------:R0:W-:Y:S04]  /*5bb50*/  STS.U8 [R5+UR10+0x22580], R9 ;  /* 0x0225800905007988 */ /* 0x0001e8000800000a */
[----:B-1----:R-:W3:Y:S04]  /*5bb60*/  LDL.LU R8, [R1+0x68] ;  /* 0x0000680001087983 */ /* 0x002ee80000300800 */
[----:B0-----:R-:W3:Y:S04]  /*5bb70*/  LDL.LU R9, [R1+0x64] ;  /* 0x0000640001097983 */ /* 0x001ee80000300800 */
[----:B----4-:R0:W-:Y:S02]  /*5bb80*/  STS.U8 [R5+UR10+0x23f80], R2 ;  /* 0x023f800205007988 */ /* 0x0101e4000800000a */
[----:B0-----:R-:W0:Y:S02]  /*5bb90*/  S2R R2, SR_TID.X ;  /* 0x0000000000027919 */ /* 0x001e240000002100 */
[----:B--2---:R1:W-:Y:S04]  /*5bba0*/  STS.U8 [R5+UR10+0x23b80], R54 ;  /* 0x023b803605007988 */ /* 0x0043e8000800000a */
[----:B---3--:R2:W-:Y:S04]  /*5bbb0*/  STS.U8 [R5+UR10+0x23d80], R58 ;  /* 0x023d803a05007988 */ /* 0x0085e8000800000a */
[----:B-1----:R-:W3:Y:S04]  /*5bbc0*/  LDL.LU R54, [R1+0x1c70] ;  /* 0x001c700001367983 */ /* 0x002ee80000300800 */
[----:B--2---:R-:W2:Y:S01]  /*5bbd0*/  LDL.LU R58, [R1+0x1c6c] ;  /* 0x001c6c00013a7983 */ /* 0x004ea20000300800 */
[----:B0-----:R-:W-:-:S05]  /*5bbe0*/  LOP3.LUT R2, R2, 0x7f, RZ, 0xc0, !PT ;  /* 0x0000007f02027812 */ /* 0x001fca00078ec0ff */
[----:B------:R0:W-:Y:S04]  /*5bbf0*/  STS.U8 [R2+UR10+0x10000], R62 ;  /* 0x0100003e02007988 */ /* 0x0001e8000800000a */
[----:B------:R1:W-:Y:S04]  /*5bc00*/  STS.U8 [R2+UR10+0x10400], R66 ;  /* 0x0104004202007988 */ /* 0x0003e8000800000a */
[----:B------:R4:W-:Y:S04]  /*5bc10*/  STS.U8 [R2+UR10+0x10800], R70 ;  /* 0x0108004602007988 */ /* 0x0009e8000800000a */
[----:B0-----:R-:W2:Y:S04]  /*5bc20*/  LDL.LU R62, [R1+0x1c68] ;  /* 0x001c6800013e7983 */ /* 0x001ea80000300800 */
[----:B-1----:R-:W2:Y:S04]  /*5bc30*/  LDL.LU R66, [R1+0x1c64] ;  /* 0x001c640001427983 */ /* 0x002ea80000300800 */
[----:B----4-:R-:W4:Y:S04]  /*5bc40*/  LDL.LU R70, [R1+0x1c60] ;  /* 0x001c600001467983 */ /* 0x010f280000300800 */
[----:B------:R0:W-:Y:S04]  /*5bc50*/  STS.U8 [R2+UR10+0x10c00], R74 ;  /* 0x010c004a02007988 */ /* 0x0001e8000800000a */
[----:B------:R1:W-:Y:S04]  /*5bc60*/  STS.U8 [R2+UR10+0x11000], R78 ;  /* 0x0110004e02007988 */ /* 0x0003e8000800000a */
[----:B------:R1:W-:Y:S04]  /*5bc70*/  STS.U8 [R2+UR10+0x11400], R82 ;  /* 0x0114005202007988 */ /* 0x0003e8000800000a */
[----:B0-----:R-:W4:Y:S04]  /*5bc80*/  LDL.LU R74, [R1+0x1c5c] ;  /* 0x001c5c00014a7983 */ /* 0x001f280000300800 */
[----:B-1----:R-:W4:Y:S04]  /*5bc90*/  LDL.LU R78, [R1+0x1c58] ;  /* 0x001c5800014e7983 */ /* 0x002f280000300800 */
[----:B------:R-:W4:Y:S04]  /*5bca0*/  LDL.LU R82, [R1+0x1c54] ;  /* 0x001c540001527983 */ /* 0x000f280000300800 */
[----:B------:R0:W-:Y:S04]  /*5bcb0*/  STS.U8 [R2+UR10+0x11800], R88 ;  /* 0x0118005802007988 */ /* 0x0001e8000800000a */
[----:B------:R1:W-:Y:S04]  /*5bcc0*/  STS.U8 [R2+UR10+0x11c00], R90 ;  /* 0x011c005a02007988 */ /* 0x0003e8000800000a */
[----:B------:R1:W-:Y:S04]  /*5bcd0*/  STS.U8 [R2+UR10+0x12800], R48 ;  /* 0x0128003002007988 */ /* 0x0003e8000800000a */
[----:B0-----:R-:W4:Y:S04]  /*5bce0*/  LDL.LU R88, [R1+0x1c50] ;  /* 0x001c500001587983 */ /* 0x001f280000300800 */
[----:B-1----:R-:W4:Y:S04]  /*5bcf0*/  LDL.LU R90, [R1+0x1c4c] ;  /* 0x001c4c00015a7983 */ /* 0x002f280000300800 */
[----:B------:R0:W-:Y:S04]  /*5bd00*/  STS.U8 [R2+UR10+0x12c00], R52 ;  /* 0x012c003402007988 */ /* 0x0001e8000800000a */
[----:B------:R-:W4:Y:S04]  /*5bd10*/  LDL.LU R48, [R1+0x60] ;  /* 0x0000600001307983 */ /* 0x000f280000300800 */
[----:B------:R1:W-:Y:S04]  /*5bd20*/  STS.U8 [R2+UR10+0x13000], R56 ;  /* 0x0130003802007988 */ /* 0x0003e8000800000a */
[----:B0-----:R-:W4:Y:S04]  /*5bd30*/  LDL.LU R52, [R1+0x5c] ;  /* 0x00005c0001347983 */ /* 0x001f280000300800 */
[----:B------:R0:W-:Y:S04]  /*5bd40*/  STS.U8 [R2+UR10+0x13400], R60 ;  /* 0x0134003c02007988 */ /* 0x0001e8000800000a */
[----:B-1----:R-:W4:Y:S04]  /*5bd50*/  LDL.LU R56, [R1+0x58] ;  /* 0x0000580001387983 */ /* 0x002f280000300800 */
        /* <DEDUP_REMOVED lines=28> */
[----:B0-----:R-:W4:Y:S04]  /*5bf20*/  LDL.LU R9, [R1+0x1c] ;  /* 0x00001c0001097983 */ /* 0x001f280000300800 */
[----:B------:R0:W-:Y:S04]  /*5bf30*/  STS.U8 [R2+UR10+0x12000], R3 ;  /* 0x0120000302007988 */ /* 0x0001e8000800000a */
[----:B------:R1:W-:Y:S01]  /*5bf40*/  STS.U8 [R2+UR10+0x12400], R4 ;  /* 0x0124000402007988 */ /* 0x0003e2000800000a */
[----:B0-----:R-:W-:-:S03]  /*5bf50*/  LOP3.LUT R3, R2, 0x10, RZ, 0x3c, !PT ;  /* 0x0000001002037812 */ /* 0x001fc600078e3cff */
[----:B------:R0:W-:Y:S04]  /*5bf60*/  STS.U8 [R2+UR10+0x1f800], R11 ;  /* 0x01f8000b02007988 */ /* 0x0001e8000800000a */
[----:B-1----:R-:W4:Y:S04]  /*5bf70*/  LDL.LU R4, [R1+0x18] ;  /* 0x0000180001047983 */ /* 0x002f280000300800 */
        /* <DEDUP_REMOVED lines=32> */
[----:B0-----:R-:W2:Y:S04]  /*5c180*/  LDL.LU R11, [R1+0x10] ;  /* 0x00001000010b7983 */ /* 0x001ea80000300800 */
[----:B------:R-:W-:Y:S04]  /*5c190*/  STS.U8 [R2+UR10+0x17400], R88 ;  /* 0x0174005802007988 */ /* 0x000fe8000800000a */
[----:B------:R-:W-:Y:S04]  /*5c1a0*/  STS.U8 [R2+UR10+0x17000], R90 ;  /* 0x0170005a02007988 */ /* 0x000fe8000800000a */
[----:B------:R0:W-:Y:S04]  /*5c1b0*/  STS.U8 [R2+UR10+0x1fc00], R10 ;  /* 0x01fc000a02007988 */ /* 0x0001e8000800000a */
[----:B------:R1:W-:Y:S04]  /*5c1c0*/  STS.U8 [R3+UR10+0x10080], R48 ;  /* 0x0100803003007988 */ /* 0x0003e8000800000a */
[----:B0-----:R-:W3:Y:S04]  /*5c1d0*/  LDL.LU R10, [R1+0x14] ;  /* 0x00001400010a7983 */ /* 0x001ee80000300800 */
[----:B-1----:R-:W4:Y:S04]  /*5c1e0*/  LDL.LU R48, [R1+0x1c48] ;  /* 0x001c480001307983 */ /* 0x002f280000300800 */
        /* <DEDUP_REMOVED lines=32> */
[----:B0-----:R-:W4:Y:S04]  /*5c3f0*/  LDL.LU R8, [R1+0x1c08] ;  /* 0x001c080001087983 */ /* 0x001f280000300800 */
[----:B-1----:R-:W4:Y:S04]  /*5c400*/  LDL.LU R9, [R1+0x1c04] ;  /* 0x001c040001097983 */ /* 0x002f280000300800 */
[----:B--2---:R-:W-:Y:S04]  /*5c410*/  STS.U8 [R3+UR10+0x15080], R11 ;  /* 0x0150800b03007988 */ /* 0x004fe8000800000a */
[----:B---3--:R-:W-:Y:S04]  /*5c420*/  STS.U8 [R3+UR10+0x14c80], R10 ;  /* 0x014c800a03007988 */ /* 0x008fe8000800000a */
[----:B----4-:R-:W-:Y:S04]  /*5c430*/  STS.U8 [R3+UR10+0x16080], R6 ;  /* 0x0160800603007988 */ /* 0x010fe8000800000a */
[----:B------:R-:W-:Y:S04]  /*5c440*/  STS.U8 [R3+UR10+0x15c80], R7 ;  /* 0x015c800703007988 */ /* 0x000fe8000800000a */
[----:B------:R-:W-:Y:S04]  /*5c450*/  STS.U8 [R3+UR10+0x15880], R8 ;  /* 0x0158800803007988 */ /* 0x000fe8000800000a */
[----:B------:R0:W-:Y:S04]  /*5c460*/  STS.U8 [R3+UR10+0x15480], R9 ;  /* 0x0154800903007988 */ /* 0x0001e8000800000a */
[----:B0-----:R-:W2:Y:S04]  /*5c470*/  LDL.LU R9, [R1+0x1c00] ;  /* 0x001c000001097983 */ /* 0x001ea80000300800 */
[----:B------:R-:W3:Y:S04]  /*5c480*/  LDL.LU R8, [R1+0x1bfc] ;  /* 0x001bfc0001087983 */ /* 0x000ee80000300800 */
[----:B------:R-:W4:Y:S04]  /*5c490*/  LDL.LU R7, [R1+0x1bf8] ;  /* 0x001bf80001077983 */ /* 0x000f280000300800 */
[----:B------:R-:W2:Y:S04]  /*5c4a0*/  LDL.LU R6, [R1+0x1bf4] ;  /* 0x001bf40001067983 */ /* 0x000ea80000300800 */
[----:B------:R-:W3:Y:S04]  /*5c4b0*/  LDL R11, [R1+0x5d4] ;  /* 0x0005d400010b7983 */ /* 0x000ee80000100800 */
[----:B------:R-:W3:Y:S04]  /*5c4c0*/  LDL R10, [R1+0x5d8] ;  /* 0x0005d800010a7983 */ /* 0x000ee80000100800 */
        /* <DEDUP_REMOVED lines=50> */
[----:B--2---:R-:W-:-:S06]  /*5c7f0*/  PRMT R6, RZ, 0x7610, R6 ;  /* 0x00007610ff067816 */ /* 0x004fcc0000000006 */
[----:B---3--:R-:W2:Y:S04]  /*5c800*/  @!P3 LDG.E.U8 R6, desc[UR20][R10.64] ;  /* 0x000000140a06b981 */ /* 0x008ea8000c1e1100 */
[----:B--2---:R0:W-:Y:S04]  /*5c810*/  STL [R1+0x494], R6 ;  /* 0x0004940601007387 */ /* 0x0041e80000100800 */
[----:B0-----:R-:W2:Y:S04]  /*5c820*/  LDL.LU R6, [R1+0x1bf0] ;  /* 0x001bf00001067983 */ /* 0x001ea80000300800 */
[----:B------:R-:W3:Y:S04]  /*5c830*/  LDL R10, [R1+0x5dc] ;  /* 0x0005dc00010a7983 */ /* 0x000ee80000100800 */
[----:B------:R-:W3:Y:S01]  /*5c840*/  LDL R11, [R1+0x5e0] ;  /* 0x0005e000010b7983 */ /* 0x000ee20000100800 */
[----:B----4-:R-:W-:-:S02]  /*5c850*/  PRMT R7, RZ, 0x7610, R7 ;  /* 0x00007610ff077816 */ /* 0x010fc40000000007 */
[----:B---3--:R-:W-:-:S04]  /*5c860*/  @!P3 LOP3.LUT R11, R11, R10, RZ, 0x3c, !PT ;  /* 0x0000000a0b0bb212 */ /* 0x008fc800078e3cff */
[----:B------:R-:W-:-:S04]  /*5c870*/  @!P3 LOP3.LUT R10, R11, R10, RZ, 0x3c, !PT ;  /* 0x0000000a0b0ab212 */ /* 0x000fc800078e3cff */
[----:B------:R-:W-:-:S05]  /*5c880*/  @!P3 LOP3.LUT R11, R11, R10, RZ, 0x3c, !PT ;  /* 0x0000000a0b0bb212 */ /* 0x000fca00078e3cff */
[----:B------:R-:W3:Y:S04]  /*5c890*/  @!P3 LDG.E.U8 R7, desc[UR20][R10.64] ;  /* 0x000000140a07b981 */ /* 0x000ee8000c1e1100 */
[----:B---3--:R0:W-:Y:S04]  /*5c8a0*/  STL [R1+0x490], R7 ;  /* 0x0004900701007387 */ /* 0x0081e80000100800 */
[----:B0-----:R-:W3:Y:S04]  /*5c8b0*/  LDL.LU R7, [R1+0x1bec] ;  /* 0x001bec0001077983 */ /* 0x001ee80000300800 */
[----:B------:R-:W4:Y:S04]  /*5c8c0*/  LDL R10, [R1+0x5e4] ;  /* 0x0005e400010a7983 */ /* 0x000f280000100800 */
[----:B------:R-:W4:Y:S01]  /*5c8d0*/  LDL R11, [R1+0x5e8] ;  /* 0x0005e800010b7983 */ /* 0x000f220000100800 */
[----:B--2---:R-:W-:-:S02]  /*5c8e0*/  PRMT R6, RZ, 0x7610, R6 ;  /* 0x00007610ff067816 */ /* 0x004fc40000000006 */
[----:B----4-:R-:W-:-:S04]  /*5c8f0*/  @!P3 LOP3.LUT R11, R11, R10, RZ, 0x3c, !PT ;  /* 0x0000000a0b0bb212 */ /* 0x010fc800078e3cff */
[----:B------:R-:W-:-:S04]  /*5c900*/  @!P3 LOP3.LUT R10, R11, R10, RZ, 0x3c, !PT ;  /* 0x0000000a0b0ab212 */ /* 0x000fc800078e3cff */
[----:B------:R-:W-:-:S05]  /*5c910*/  @!P3 LOP3.LUT R11, R11, R10, RZ, 0x3c, !PT ;  /* 0x0000000a0b0bb212 */ /* 0x000fca00078e3cff */
[----:B------:R-:W2:Y:S04]  /*5c920*/  @!P3 LDG.E.U8 R6, desc[UR20][R10.64] ;  /* 0x000000140a06b981 */ /* 0x000ea8000c1e1100 */
[----:B--2---:R0:W-:Y:S04]  /*5c930*/  STL [R1+0x48c], R6 ;  /* 0x00048c0601007387 */ /* 0x0041e80000100800 */
[----:B0-----:R-:W2:Y:S04]  /*5c940*/  LDL.LU R6, [R1+0x1be8] ;  /* 0x001be80001067983 */ /* 0x001ea80000300800 */
[----:B------:R-:W4:Y:S04]  /*5c950*/  LDL R10, [R1+0x60c] ;  /* 0x00060c00010a7983 */ /* 0x000f280000100800 */
[----:B------:R-:W4:Y:S01]  /*5c960*/  LDL R11, [R1+0x610] ;  /* 0x00061000010b7983 */ /* 0x000f220000100800 */
[----:B---3--:R-:W-:-:S02]  /*5c970*/  PRMT R7, RZ, 0x7610, R7 ;  /* 0x00007610ff077816 */ /* 0x008fc40000000007 */
[----:B----4-:R-:W-:-:S04]  /*5c980*/  @!P3 LOP3.LUT R11, R11, R10, RZ, 0x3c, !PT ;  /* 0x0000000a0b0bb212 */ /* 0x010fc800078e3cff */
        /* <DEDUP_REMOVED lines=2111> */
[----:B--2---:R-:W-:Y:S02]  /*64d80*/  PRMT R6, RZ, 0x7610, R6 ;  /* 0x00007610ff067816 */ /* 0x004fe40000000006 */
[----:B0-----:R-:W-:-:S04]  /*64d90*/  @!P3 LOP3.LUT R11, R11, R10, RZ, 0x3c, !PT ;  /* 0x0000000a0b0bb212 */ /* 0x001fc800078e3cff */
[----:B------:R-:W-:-:S04]  /*64da0*/  @!P3 LOP3.LUT R10, R11, R10, RZ, 0x3c, !PT ;  /* 0x0000000a0b0ab212 */ /* 0x000fc800078e3cff */
[----:B------:R-:W-:-:S05]  /*64db0*/  @!P3 LOP3.LUT R11, R11, R10, RZ, 0x3c, !PT ;  /* 0x0000000a0b0bb212 */ /* 0x000fca00078e3cff */
[----:B------:R-:W2:Y:S04]  /*64dc0*/  @!P3 LDG.E.U8 R6, desc[UR20][R10.64] ;  /* 0x000000140a06b981 */ /* 0x000ea8000c1e1100 */
[----:B----4-:R0:W-:Y:S04]  /*64dd0*/  STL [R1+0xe0], R45 ;  /* 0x0000e02d01007387 */ /* 0x0101e80000100800 */
[----:B0-----:R-:W4:Y:S04]  /*64de0*/  LDL R45, [R1+0xdb0] ;  /* 0x000db000012d7983 */ /* 0x001f280000100800 */
[----:B--2---:R0:W-:Y:S04]  /*64df0*/  STL [R1+0xdc], R6 ;  /* 0x0000dc0601007387 */ /* 0x0041e80000100800 */
[----:B0-----:R-:W2:Y:S04]  /*64e00*/  LDL.LU R6, [R1+0x183c] ;  /* 0x00183c0001067983 */ /* 0x001ea80000300800 */
[----:B------:R-:W2:Y:S04]  /*64e10*/  LDL R10, [R1+0xd8c] ;  /* 0x000d8c00010a7983 */ /* 0x000ea80000100800 */
[----:B------:R-:W2:Y:S01]  /*64e20*/  LDL R11, [R1+0xd90] ;  /* 0x000d9000010b7983 */ /* 0x000ea20000100800 */
[----:B---3--:R-:W-:-:S02]  /*64e30*/  PRMT R7, RZ, 0x7610, R7 ;  /* 0x00007610ff077816 */ /* 0x008fc40000000007 */
[----:B--2---:R-:W-:-:S04]  /*64e40*/  @!P3 LOP3.LUT R11, R11, R10, RZ, 0x3c, !PT ;  /* 0x0000000a0b0bb212 */ /* 0x004fc800078e3cff */
[----:B------:R-:W-:-:S04]  /*64e50*/  @!P3 LOP3.LUT R10, R11, R10, RZ, 0x3c, !PT ;  /* 0x0000000a0b0ab212 */ /* 0x000fc800078e3cff */
[----:B------:R-:W-:-:S05]  /*64e60*/  @!P3 LOP3.LUT R11, R11, R10, RZ, 0x3c, !PT ;  /* 0x0000000a0b0bb212 */ /* 0x000fca00078e3cff */
[----:B------:R-:W2:Y:S04]  /*64e70*/  @!P3 LDG.E.U8 R7, desc[UR20][R10.64] ;  /* 0x000000140a07b981 */ /* 0x000ea8000c1e1100 */
[----:B--2---:R0:W-:Y:S04]  /*64e80*/  STL [R1+0xd8], R7 ;  /* 0x0000d80701007387 */ /* 0x0041e80000100800 */
[----:B0-----:R-:W2:Y:S04]  /*64e90*/  LDL.LU R7, [R1+0x1838] ;  /* 0x0018380001077983 */ /* 0x001ea80000300800 */
[----:B------:R-:W3:Y:S04]  /*64ea0*/  LDL R10, [R1+0xd94] ;  /* 0x000d9400010a7983 */ /* 0x000ee80000100800 */
[----:B------:R-:W3:Y:S01]  /*64eb0*/  LDL R11, [R1+0xd98] ;  /* 0x000d9800010b7983 */ /* 0x000ee20000100800 */
[----:B------:R-:W-:-:S02]  /*64ec0*/  PRMT R6, RZ, 0x7610, R6 ;  /* 0x00007610ff067816 */ /* 0x000fc40000000006 */
[----:B---3--:R-:W-:-:S04]  /*64ed0*/  @!P3 LOP3.LUT R11, R11, R10, RZ, 0x3c, !PT ;  /* 0x0000000a0b0bb212 */ /* 0x008fc800078e3cff */
[----:B------:R-:W-:-:S04]  /*64ee0*/  @!P3 LOP3.LUT R10, R11, R10, RZ, 0x3c, !PT ;  /* 0x0000000a0b0ab212 */ /* 0x000fc800078e3cff */
[----:B------:R-:W-:-:S05]  /*64ef0*/  @!P3 LOP3.LUT R11, R11, R10, RZ, 0x3c, !PT ;  /* 0x0000000a0b0bb212 */ /* 0x000fca00078e3cff */
[----:B------:R-:W3:Y:S04]  /*64f00*/  @!P3 LDG.E.U8 R6, desc[UR20][R10.64] ;  /* 0x000000140a06b981 */ /* 0x000ee8000c1e1100 */
[----:B---3--:R0:W-:Y:S04]  /*64f10*/  STL [R1+0xd4], R6 ;  /* 0x0000d40601007387 */ /* 0x0081e80000100800 */
[----:B0-----:R-:W3:Y:S04]  /*64f20*/  LDL.LU R6, [R1+0x1834] ;  /* 0x0018340001067983 */ /* 0x001ee80000300800 */
[----:B------:R-:W3:Y:S04]  /*64f30*/  LDL R10, [R1+0xd9c] ;  /* 0x000d9c00010a7983 */ /* 0x000ee80000100800 */
[----:B------:R-:W3:Y:S01]  /*64f40*/  LDL R11, [R1+0xda0] ;  /* 0x000da000010b7983 */ /* 0x000ee20000100800 */
[----:B--2---:R-:W-:-:S02]  /*64f50*/  PRMT R7, RZ, 0x7610, R7 ;  /* 0x00007610ff077816 */ /* 0x004fc40000000007 */
[----:B---3--:R-:W-:-:S04]  /*64f60*/  @!P3 LOP3.LUT R11, R11, R10, RZ, 0x3c, !PT ;  /* 0x0000000a0b0bb212 */ /* 0x008fc800078e3cff */
        /* <DEDUP_REMOVED lines=11> */
[----:B------:R-:W3:Y:S01]  /*65020*/  @!P3 LDG.E.U8 R6, desc[UR20][R10.64] ;  /* 0x000000140a06b981 */ /* 0x000ee2000c1e1100 */
[----:B--2---:R-:W-:-:S03]  /*65030*/  PRMT R7, RZ, 0x7610, R7 ;  /* 0x00007610ff077816 */ /* 0x004fc60000000007 */
[----:B---3--:R0:W-:Y:S04]  /*65040*/  STL [R1+0xcc], R6 ;  /* 0x0000cc0601007387 */ /* 0x0081e80000100800 */
[----:B0-----:R-:W2:Y:S04]  /*65050*/  LDL.LU R6, [R1+0x182c] ;  /* 0x00182c0001067983 */ /* 0x001ea80000300800 */
[----:B------:R-:W3:Y:S01]  /*65060*/  LDL R11, [R1+0xdac] ;  /* 0x000dac00010b7983 */ /* 0x000ee20000100800 */
[----:B----4-:R-:W-:-:S03]  /*65070*/  @!P3 IMAD.MOV.U32 R10, RZ, RZ, R45 ;  /* 0x000000ffff0ab224 */ /* 0x010fc600078e002d */
[----:B------:R-:W4:Y:S04]  /*65080*/  LDL R45, [R1+0xdd8] ;  /* 0x000dd800012d7983 */ /* 0x000f280000100800 */
[----:B---3--:R-:W3:Y:S04]  /*65090*/  @!P3 LDG.E.U8 R7, desc[UR20][R10.64] ;  /* 0x000000140a07b981 */ /* 0x008ee8000c1e1100 */
        /* <DEDUP_REMOVED lines=23> */
[----:B------:R-:W-:Y:S01]  /*65210*/  @!P3 LOP3.LUT R11, R11, R10, RZ, 0x3c, !PT ;  /* 0x0000000a0b0bb212 */ /* 0x000fe200078e3cff */
[----:B--2---:R0:W-:Y:S04]  /*65220*/  STL [R1+0xc0], R47 ;  /* 0x0000c02f01007387 */ /* 0x0041e80000100800 */
[----:B------:R1:W2:Y:S01]  /*65230*/  @!P3 LDG.E.U8 R46, desc[UR20][R10.64] ;  /* 0x000000140a2eb981 */ /* 0x0002a2000c1e1100 */
[----:B------:R-:W-:-:S03]  /*65240*/  PRMT R9, RZ, 0x7610, R9 ;  /* 0x00007610ff097816 */ /* 0x000fc60000000009 */
        /* <DEDUP_REMOVED lines=11> */
[----:B------:R-:W2:Y:S01]  /*65300*/  LDL R11, [R1+0xdd4] ;  /* 0x000dd400010b7983 */ /* 0x000ea20000100800 */
[----:B------:R-:W-:Y:S01]  /*65310*/  PRMT R4, RZ, 0x7610, R4 ;  /* 0x00007610ff047816 */ /* 0x000fe20000000004 */
[----:B----4-:R-:W-:-:S02]  /*65320*/  @!P3 IMAD.MOV.U32 R10, RZ, RZ, R45 ;  /* 0x000000ffff0ab224 */ /* 0x010fc400078e002d */
[----:B------:R-:W4:Y:S04]  /*65330*/  LDL R45, [R1+0xdf8] ;  /* 0x000df800012d7983 */ /* 0x000f280000100800 */
[----:B--2---:R-:W2:Y:S04]  /*65340*/  @!P3 LDG.E.U8 R4, desc[UR20][R10.64] ;  /* 0x000000140a04b981 */ /* 0x004ea8000c1e1100 */
[----:B--2---:R-:W-:Y:S04]  /*65350*/  STL [R1+0xb4], R4 ;  /* 0x0000b40401007387 */ /* 0x004fe80000100800 */
        /* <DEDUP_REMOVED lines=9> */
[----:B0-----:R-:W-:Y:S02]  /*653f0*/  @!P3 IMAD.MOV.U32 R10, RZ, RZ, R47 ;  /* 0x000000ffff0ab224 */ /* 0x001fe400078e002f */
[----:B--2---:R0:W-:Y:S01]  /*65400*/  STL [R1+0xb0], R44 ;  /* 0x0000b02c01007387 */ /* 0x0041e20000100800 */
[----:B------:R-:W-:-:S03]  /*65410*/  PRMT R42, RZ, 0x7610, R42 ;  /* 0x00007610ff2a7816 */ /* 0x000fc6000000002a */
[----:B------:R-:W2:Y:S04]  /*65420*/  LDL R47, [R1+0xe04] ;  /* 0x000e0400012f7983 */ /* 0x000ea80000100800 */
[----:B---3--:R1:W3:Y:S04]  /*65430*/  @!P3 LDG.E.U8 R43, desc[UR20][R10.64] ;  /* 0x000000140a2bb981 */ /* 0x0082e8000c1e1100 */
[----:B0-----:R-:W2:Y:S04]  /*65440*/  LDL R44, [R1+0xe00] ;  /* 0x000e0000012c7983 */ /* 0x001ea80000100800 */
[----:B------:R-:W2:Y:S01]  /*65450*/  LDL R11, [R1+0xdec] ;  /* 0x000dec00010b7983 */ /* 0x000ea20000100800 */
[----:B-1----:R-:W-:-:S03]  /*65460*/  @!P3 IMAD.MOV.U32 R10, RZ, RZ, R46 ;  /* 0x000000ffff0ab224 */ /* 0x002fc600078e002e */
[----:B---3--:R0:W-:Y:S01]  /*65470*/  STL [R1+0xac], R43 ;  /* 0x0000ac2b01007387 */ /* 0x0081e20000100800 */
[----:B------:R-:W-:-:S03]  /*65480*/  PRMT R19, RZ, 0x7610, R19 ;  /* 0x00007610ff137816 */ /* 0x000fc60000000013 */
[----:B------:R-:W3:Y:S04]  /*65490*/  LDL R46, [R1+0xe0c] ;  /* 0x000e0c00012e7983 */ /* 0x000ee80000100800 */
[----:B--2---:R4:W2:Y:S04]  /*654a0*/  @!P3 LDG.E.U8 R42, desc[UR20][R10.64] ;  /* 0x000000140a2ab981 */ /* 0x0048a8000c1e1100 */
[----:B0-----:R-:W3:Y:S04]  /*654b0*/  LDL R43, [R1+0xe08] ;  /* 0x000e0800012b7983 */ /* 0x001ee80000100800 */
[----:B------:R-:W3:Y:S01]  /*654c0*/  LDL R11, [R1+0xdf4] ;  /* 0x000df400010b7983 */ /* 0x000ee20000100800 */
[----:B----4-:R-:W-:-:S03]  /*654d0*/  @!P3 IMAD.MOV.U32 R10, RZ, RZ, R45 ;  /* 0x000000ffff0ab224 */ /* 0x010fc600078e002d */
[----:B--2---:R0:W-:Y:S01]  /*654e0*/  STL [R1+0xa8], R42 ;  /* 0x0000a82a01007387 */ /* 0x0041e20000100800 */
[----:B------:R-:W-:Y:S02]  /*654f0*/  PRMT R15, RZ, 0x7610, R15 ;  /* 0x00007610ff0f7816 */ /* 0x000fe4000000000f */
[----:B------:R-:W-:Y:S02]  /*65500*/  PRMT R18, RZ, 0x7610, R18 ;  /* 0x00007610ff127816 */ /* 0x000fe40000000012 */
[----:B------:R-:W-:Y:S01]  /*65510*/  PRMT R12, RZ, 0x7610, R12 ;  /* 0x00007610ff0c7816 */ /* 0x000fe2000000000c */
[----:B------:R-:W2:Y:S04]  /*65520*/  LDL R45, [R1+0xe14] ;  /* 0x000e1400012d7983 */ /* 0x000ea80000100800 */
[----:B---3--:R1:W3:Y:S04]  /*65530*/  @!P3 LDG.E.U8 R19, desc[UR20][R10.64] ;  /* 0x000000140a13b981 */ /* 0x0082e8000c1e1100 */
[----:B0-----:R-:W4:Y:S04]  /*65540*/  LDL R42, [R1+0xe10] ;  /* 0x000e1000012a7983 */ /* 0x001f280000100800 */
[----:B------:R-:W2:Y:S01]  /*65550*/  LDL R11, [R1+0xdfc] ;  /* 0x000dfc00010b7983 */ /* 0x000ea20000100800 */
[----:B-1----:R-:W-:-:S05]  /*65560*/  @!P3 IMAD.MOV.U32 R10, RZ, RZ, R44 ;  /* 0x000000ffff0ab224 */ /* 0x002fca00078e002c */
[----:B--2---:R0:W2:Y:S02]  /*65570*/  @!P3 LDG.E.U8 R15, desc[UR20][R10.64] ;  /* 0x000000140a0fb981 */ /* 0x0040a4000c1e1100 */
[----:B0-----:R-:W-:Y:S02]  /*65580*/  @!P3 IMAD.MOV.U32 R10, RZ, RZ, R43 ;  /* 0x000000ffff0ab224 */ /* 0x001fe400078e002b */
[----:B------:R-:W-:-:S05]  /*65590*/  @!P3 IMAD.MOV.U32 R11, RZ, RZ, R47 ;  /* 0x000000ffff0bb224 */ /* 0x000fca00078e002f */
[----:B------:R4:W2:Y:S02]  /*655a0*/  @!P3 LDG.E.U8 R18, desc[UR20][R10.64] ;  /* 0x000000140a12b981 */ /* 0x0008a4000c1e1100 */
[----:B----4-:R-:W-:Y:S02]  /*655b0*/  @!P3 IMAD.MOV.U32 R10, RZ, RZ, R42 ;  /* 0x000000ffff0ab224 */ /* 0x010fe400078e002a */
[----:B------:R-:W-:-:S05]  /*655c0*/  @!P3 IMAD.MOV.U32 R11, RZ, RZ, R46 ;  /* 0x000000ffff0bb224 */ /* 0x000fca00078e002e */
[----:B------:R-:W4:Y:S04]  /*655d0*/  @!P3 LDG.E.U8 R12, desc[UR20][R10.64] ;  /* 0x000000140a0cb981 */ /* 0x000f28000c1e1100 */
[----:B---3--:R0:W-:Y:S04]  /*655e0*/  STL [R1+0xa4], R19 ;  /* 0x0000a41301007387 */ /* 0x0081e80000100800 */
[----:B------:R-:W3:Y:S04]  /*655f0*/  LDL R44, [R1+0xe1c] ;  /* 0x000e1c00012c7983 */ /* 0x000ee80000100800 */
[----:B0-----:R-:W3:Y:S04]  /*65600*/  LDL R19, [R1+0xe18] ;  /* 0x000e180001137983 */ /* 0x001ee80000100800 */
[----:B--2---:R0:W-:Y:S04]  /*65610*/  STL [R1+0xa0], R15 ;  /* 0x0000a00f01007387 */ /* 0x0041e80000100800 */
[----:B------:R-:W2:Y:S04]  /*65620*/  LDL R43, [R1+0xe24] ;  /* 0x000e2400012b7983 */ /* 0x000ea80000100800 */
[----:B0-----:R-:W2:Y:S04]  /*65630*/  LDL R15, [R1+0xe20] ;  /* 0x000e2000010f7983 */ /* 0x001ea80000100800 */
[----:B------:R0:W-:Y:S04]  /*65640*/  STL [R1+0x9c], R18 ;  /* 0x00009c1201007387 */ /* 0x0001e80000100800 */
[----:B------:R-:W2:Y:S04]  /*65650*/  LDL R42, [R1+0xe2c] ;  /* 0x000e2c00012a7983 */ /* 0x000ea80000100800 */
[----:B0-----:R-:W2:Y:S01]  /*65660*/  LDL R18, [R1+0xe28] ;  /* 0x000e280001127983 */ /* 0x001ea20000100800 */
[----:B------:R-:W-:-:S03]  /*65670*/  PRMT R16, RZ, 0x7610, R16 ;  /* 0x00007610ff107816 */ /* 0x000fc60000000010 */
[----:B----4-:R0:W-:Y:S01]  /*65680*/  STL [R1+0x98], R12 ;  /* 0x0000980c01007387 */ /* 0x0101e20000100800 */
[----:B------:R-:W-:-:S03]  /*65690*/  @!P3 IMAD.MOV.U32 R11, RZ, RZ, R45 ;  /* 0x000000ffff0bb224 */ /* 0x000fc600078e002d */
[----:B0-----:R-:W4:Y:S01]  /*656a0*/  LDL R12, [R1+0xe30] ;  /* 0x000e3000010c7983 */ /* 0x001f220000100800 */
[----:B---3--:R-:W-:Y:S01]  /*656b0*/  @!P3 IMAD.MOV.U32 R10, RZ, RZ, R19 ;  /* 0x000000ffff0ab224 */ /* 0x008fe200078e0013 */
[----:B------:R-:W-:Y:S02]  /*656c0*/  PRMT R14, RZ, 0x7610, R14 ;  /* 0x00007610ff0e7816 */ /* 0x000fe4000000000e */
[----:B------:R-:W-:Y:S02]  /*656d0*/  PRMT R13, RZ, 0x7610, R13 ;  /* 0x00007610ff0d7816 */ /* 0x000fe4000000000d */
[----:B------:R-:W-:Y:S01]  /*656e0*/  PRMT R20, RZ, 0x7610, R20 ;  /* 0x00007610ff147816 */ /* 0x000fe20000000014 */
[----:B------:R-:W3:Y:S04]  /*656f0*/  LDL R19, [R1+0xe34] ;  /* 0x000e340001137983 */ /* 0x000ee80000100800 */
[----:B------:R0:W3:Y:S02]  /*65700*/  @!P3 LDG.E.U8 R16, desc[UR20][R10.64] ;  /* 0x000000140a10b981 */ /* 0x0000e4000c1e1100 */
[----:B0-----:R-:W-:-:S02]  /*65710*/  @!P3 IMAD.MOV.U32 R11, RZ, RZ, R44 ;  /* 0x000000ffff0bb224 */ /* 0x001fc400078e002c */
[----:B--2---:R-:W-:-:S05]  /*65720*/  @!P3 IMAD.MOV.U32 R10, RZ, RZ, R15 ;  /* 0x000000ffff0ab224 */ /* 0x004fca00078e000f */
[----:B------:R0:W2:Y:S02]  /*65730*/  @!P3 LDG.E.U8 R14, desc[UR20][R10.64] ;  /* 0x000000140a0eb981 */ /* 0x0000a4000c1e1100 */
[----:B0-----:R-:W-:Y:S02]  /*65740*/  @!P3 IMAD.MOV.U32 R11, RZ, RZ, R43 ;  /* 0x000000ffff0bb224 */ /* 0x001fe400078e002b */
[----:B------:R-:W-:-:S05]  /*65750*/  @!P3 IMAD.MOV.U32 R10, RZ, RZ, R18 ;  /* 0x000000ffff0ab224 */ /* 0x000fca00078e0012 */
[----:B------:R0:W2:Y:S02]  /*65760*/  @!P3 LDG.E.U8 R13, desc[UR20][R10.64] ;  /* 0x000000140a0db981 */ /* 0x0000a4000c1e1100 */
[----:B0-----:R-:W-:Y:S02]  /*65770*/  @!P3 IMAD.MOV.U32 R11, RZ, RZ, R42 ;  /* 0x000000ffff0bb224 */ /* 0x001fe400078e002a */
[----:B----4-:R-:W-:-:S05]  /*65780*/  @!P3 IMAD.MOV.U32 R10, RZ, RZ, R12 ;  /* 0x000000ffff0ab224 */ /* 0x010fca00078e000c */
        /* <DEDUP_REMOVED lines=13> */
[----:B------:R-:W4:Y:S04]  /*65860*/  LDL R19, [R1+0xe54] ;  /* 0x000e540001137983 */ /* 0x000f280000100800 */
[----:B0-----:R-:W4:Y:S01]  /*65870*/  LDL R20, [R1+0xe4c] ;  /* 0x000e4c0001147983 */ /* 0x001f220000100800 */
[----:B---3--:R-:W-:-:S03]  /*65880*/  @!P3 IMAD.MOV.U32 R10, RZ, RZ, R16 ;  /* 0x000000ffff0ab224 */ /* 0x008fc600078e0010 */
[----:B------:R-:W3:Y:S01]  /*65890*/  LDL R16, [R1+0xe58] ;  /* 0x000e580001107983 */ /* 0x000ee20000100800 */
[----:B------:R-:W-:-:S03]  /*658a0*/  PRMT R40, RZ, 0x7610, R40 ;  /* 0x00007610ff287816 */ /* 0x000fc60000000028 */
[----:B------:R0:W3:Y:S02]  /*658b0*/  @!P3 LDG.E.U8 R41, desc[UR20][R10.64] ;  /* 0x000000140a29b981 */ /* 0x0000e4000c1e1100 */
[----:B0-----:R-:W-:Y:S02]  /*658c0*/  @!P3 IMAD.MOV.U32 R11, RZ, RZ, R15 ;  /* 0x000000ffff0bb224 */ /* 0x001fe400078e000f */
[----:B------:R-:W3:Y:S01]  /*658d0*/  LDL R15, [R1+0xe5c] ;  /* 0x000e5c00010f7983 */ /* 0x000ee20000100800 */
[----:B--2---:R-:W-:-:S03]  /*658e0*/  @!P3 IMAD.MOV.U32 R10, RZ, RZ, R14 ;  /* 0x000000ffff0ab224 */ /* 0x004fc600078e000e */
[----:B------:R-:W2:Y:S04]  /*658f0*/  LDL R14, [R1+0xe60] ;  /* 0x000e6000010e7983 */ /* 0x000ea80000100800 */
[----:B------:R0:W2:Y:S02]  /*65900*/  @!P3 LDG.E.U8 R40, desc[UR20][R10.64] ;  /* 0x000000140a28b981 */ /* 0x0000a4000c1e1100 */
[----:B0-----:R-:W-:Y:S02]  /*65910*/  @!P3 IMAD.MOV.U32 R11, RZ, RZ, R18 ;  /* 0x000000ffff0bb224 */ /* 0x001fe400078e0012 */
[----:B------:R-:W2:Y:S01]  /*65920*/  LDL R18, [R1+0xe64] ;  /* 0x000e640001127983 */ /* 0x000ea20000100800 */
[----:B------:R-:W-:-:S03]  /*65930*/  @!P3 IMAD.MOV.U32 R10, RZ, RZ, R13 ;  /* 0x000000ffff0ab224 */ /* 0x000fc600078e000d */
[----:B------:R-:W2:Y:S01]  /*65940*/  LDL R13, [R1+0xe68] ;  /* 0x000e6800010d7983 */ /* 0x000ea20000100800 */
[----:B------:R-:W-:Y:S02]  /*65950*/  PRMT R39, RZ, 0x7610, R39 ;  /* 0x00007610ff277816 */ /* 0x000fe40000000027 */
[----:B------:R-:W-:-:S04]  /*65960*/  PRMT R38, RZ, 0x7610, R38 ;  /* 0x00007610ff267816 */ /* 0x000fc80000000026 */
[----:B------:R0:W2:Y:S01]  /*65970*/  @!P3 LDG.E.U8 R39, desc[UR20][R10.64] ;  /* 0x000000140a27b981 */ /* 0x0000a2000c1e1100 */
[----:B------:R-:W-:Y:S01]  /*65980*/  PRMT R37, RZ, 0x7610, R37 ;  /* 0x00007610ff257816 */ /* 0x000fe20000000025 */
[----:B0-----:R-:W-:Y:S02]  /*65990*/  @!P3 IMAD.MOV.U32 R10, RZ, RZ, R12 ;  /* 0x000000ffff0ab224 */ /* 0x001fe400078e000c */
[----:B----4-:R-:W-:Y:S01]  /*659a0*/  @!P3 IMAD.MOV.U32 R11, RZ, RZ, R20 ;  /* 0x000000ffff0bb224 */ /* 0x010fe200078e0014 */
[----:B------:R-:W4:Y:S04]  /*659b0*/  LDL R12, [R1+0xe70] ;  /* 0x000e7000010c7983 */ /* 0x000f280000100800 */
[----:B------:R-:W4:Y:S04]  /*659c0*/  LDL R20, [R1+0xe6c] ;  /* 0x000e6c0001147983 */ /* 0x000f280000100800 */
[----:B------:R3:W4:Y:S01]  /*659d0*/  @!P3 LDG.E.U8 R38, desc[UR20][R10.64] ;  /* 0x000000140a26b981 */ /* 0x000722000c1e1100 */
[----:B------:R-:W-:Y:S01]  /*659e0*/  PRMT R36, RZ, 0x7610, R36 ;  /* 0x00007610ff247816 */ /* 0x000fe20000000024 */
[----:B---3--:R-:W-:-:S02]  /*659f0*/  @!P3 IMAD.MOV.U32 R10, RZ, RZ, R16 ;  /* 0x000000ffff0ab224 */ /* 0x008fc400078e0010 */
[----:B------:R-:W-:Y:S01]  /*65a00*/  @!P3 IMAD.MOV.U32 R11, RZ, RZ, R19 ;  /* 0x000000ffff0bb224 */ /* 0x000fe200078e0013 */
[----:B------:R-:W3:Y:S04]  /*65a10*/  LDL R16, [R1+0xe78] ;  /* 0x000e780001107983 */ /* 0x000ee80000100800 */
[----:B------:R-:W3:Y:S04]  /*65a20*/  LDL R19, [R1+0xe74] ;  /* 0x000e740001137983 */ /* 0x000ee80000100800 */
[----:B------:R0:W3:Y:S02]  /*65a30*/  @!P3 LDG.E.U8 R37, desc[UR20][R10.64] ;  /* 0x000000140a25b981 */ /* 0x0000e4000c1e1100 */
[----:B0-----:R-:W-:-:S02]  /*65a40*/  @!P3 IMAD.MOV.U32 R11, RZ, RZ, R15 ;  /* 0x000000ffff0bb224 */ /* 0x001fc400078e000f */
[----:B------:R-:W3:Y:S01]  /*65a50*/  LDL R15, [R1+0xe7c] ;  /* 0x000e7c00010f7983 */ /* 0x000ee20000100800 */
[----:B--2---:R-:W-:-:S03]  /*65a60*/  @!P3 IMAD.MOV.U32 R10, RZ, RZ, R14 ;  /* 0x000000ffff0ab224 */ /* 0x004fc600078e000e */
[----:B------:R-:W2:Y:S04]  /*65a70*/  LDL R14, [R1+0xe80] ;  /* 0x000e8000010e7983 */ /* 0x000ea80000100800 */
[----:B------:R0:W2:Y:S02]  /*65a80*/  @!P3 LDG.E.U8 R36, desc[UR20][R10.64] ;  /* 0x000000140a24b981 */ /* 0x0000a4000c1e1100 */
[----:B0-----:R-:W-:Y:S02]  /*65a90*/  @!P3 IMAD.MOV.U32 R11, RZ, RZ, R18 ;  /* 0x000000ffff0bb224 */ /* 0x001fe400078e0012 */
[----:B------:R-:W-:Y:S01]  /*65aa0*/  @!P3 IMAD.MOV.U32 R10, RZ, RZ, R13 ;  /* 0x000000ffff0ab224 */ /* 0x000fe200078e000d */
[----:B------:R-:W2:Y:S04]  /*65ab0*/  LDL R18, [R1+0xe84] ;  /* 0x000e840001127983 */ /* 0x000ea80000100800 */
[----:B------:R-:W2:Y:S01]  /*65ac0*/  LDL R13, [R1+0xe88] ;  /* 0x000e8800010d7983 */ /* 0x000ea20000100800 */
[----:B------:R-:W-:-:S02]  /*65ad0*/  PRMT R35, RZ, 0x7610, R35 ;  /* 0x00007610ff237816 */ /* 0x000fc40000000023 */
[----:B------:R-:W-:Y:S01]  /*65ae0*/  PRMT R34, RZ, 0x7610, R34 ;  /* 0x00007610ff227816 */ /* 0x000fe20000000022 */
[----:B------:R-:W-:Y:S04]  /*65af0*/  STL [R1+0x84], R41 ;  /* 0x0000842901007387 */ /* 0x000fe80000100800 */
[----:B------:R4:W2:Y:S01]  /*65b00*/  @!P3 LDG.E.U8 R35, desc[UR20][R10.64] ;  /* 0x000000140a23b981 */ /* 0x0008a2000c1e1100 */
[----:B------:R-:W-:Y:S01]  /*65b10*/  PRMT R33, RZ, 0x7610, R33 ;  /* 0x00007610ff217816 */ /* 0x000fe20000000021 */
[----:B----4-:R-:W-:Y:S02]  /*65b20*/  @!P3 IMAD.MOV.U32 R10, RZ, RZ, R12 ;  /* 0x000000ffff0ab224 */ /* 0x010fe400078e000c */
[----:B------:R-:W-:Y:S01]  /*65b30*/  @!P3 IMAD.MOV.U32 R11, RZ, RZ, R20 ;  /* 0x000000ffff0bb224 */ /* 0x000fe200078e0014 */
[----:B------:R-:W4:Y:S04]  /*65b40*/  LDL R12, [R1+0xe90] ;  /* 0x000e9000010c7983 */ /* 0x000f280000100800 */
[----:B------:R-:W4:Y:S04]  /*65b50*/  LDL R20, [R1+0xe8c] ;  /* 0x000e8c0001147983 */ /* 0x000f280000100800 */
[----:B------:R3:W4:Y:S04]  /*65b60*/  @!P3 LDG.E.U8 R34, desc[UR20][R10.64] ;  /* 0x000000140a22b981 */ /* 0x000728000c1e1100 */
[----:B------:R-:W-:Y:S01]  /*65b70*/  STL [R1+0x80], R40 ;  /* 0x0000802801007387 */ /* 0x000fe20000100800 */
[----:B------:R-:W-:Y:S01]  /*65b80*/  PRMT R32, RZ, 0x7610, R32 ;  /* 0x00007610ff207816 */ /* 0x000fe20000000020 */
[----:B---3--:R-:W-:-:S02]  /*65b90*/  @!P3 IMAD.MOV.U32 R10, RZ, RZ, R16 ;  /* 0x000000ffff0ab224 */ /* 0x008fc400078e0010 */
[----:B------:R-:W-:Y:S01]  /*65ba0*/  @!P3 IMAD.MOV.U32 R11, RZ, RZ, R19 ;  /* 0x000000ffff0bb224 */ /* 0x000fe200078e0013 */
[----:B------:R-:W3:Y:S04]  /*65bb0*/  LDL R16, [R1+0xe98] ;  /* 0x000e980001107983 */ /* 0x000ee80000100800 */
[----:B------:R-:W3:Y:S04]  /*65bc0*/  LDL R19, [R1+0xe94] ;  /* 0x000e940001137983 */ /* 0x000ee80000100800 */
[----:B------:R0:W3:Y:S04]  /*65bd0*/  @!P3 LDG.E.U8 R33, desc[UR20][R10.64] ;  /* 0x000000140a21b981 */ /* 0x0000e8000c1e1100 */
[----:B------:R-:W-:Y:S01]  /*65be0*/  STL [R1+0x7c], R39 ;  /* 0x00007c2701007387 */ /* 0x000fe20000100800 */
[----:B0-----:R-:W-:-:S03]  /*65bf0*/  @!P3 IMAD.MOV.U32 R11, RZ, RZ, R15 ;  /* 0x000000ffff0bb224 */ /* 0x001fc600078e000f */
[----:B------:R-:W3:Y:S01]  /*65c00*/  LDL R15, [R1+0xe9c] ;  /* 0x000e9c00010f7983 */ /* 0x000ee20000100800 */
[----:B--2---:R-:W-:-:S03]  /*65c10*/  @!P3 IMAD.MOV.U32 R10, RZ, RZ, R14 ;  /* 0x000000ffff0ab224 */ /* 0x004fc600078e000e */
[----:B------:R-:W2:Y:S04]  /*65c20*/  LDL R14, [R1+0xea0] ;  /* 0x000ea000010e7983 */ /* 0x000ea80000100800 */
[----:B------:R0:W2:Y:S04]  /*65c30*/  @!P3 LDG.E.U8 R32, desc[UR20][R10.64] ;  /* 0x000000140a20b981 */ /* 0x0000a8000c1e1100 */
[----:B------:R-:W-:Y:S01]  /*65c40*/  STL [R1+0x78], R38 ;  /* 0x0000782601007387 */ /* 0x000fe20000100800 */
[----:B0-----:R-:W-:Y:S02]  /*65c50*/  @!P3 IMAD.MOV.U32 R11, RZ, RZ, R18 ;  /* 0x000000ffff0bb224 */ /* 0x001fe400078e0012 */
[----:B------:R-:W-:Y:S01]  /*65c60*/  @!P3 IMAD.MOV.U32 R10, RZ, RZ, R13 ;  /* 0x000000ffff0ab224 */ /* 0x000fe200078e000d */
[----:B------:R-:W2:Y:S04]  /*65c70*/  LDL R18, [R1+0xea4] ;  /* 0x000ea40001127983 */ /* 0x000ea80000100800 */
[----:B------:R-:W2:Y:S01]  /*65c80*/  LDL R13, [R1+0xea8] ;  /* 0x000ea800010d7983 */ /* 0x000ea20000100800 */
[----:B------:R-:W-:-:S02]  /*65c90*/  PRMT R31, RZ, 0x7610, R31 ;  /* 0x00007610ff1f7816 */ /* 0x000fc4000000001f */
[----:B------:R-:W-:-:S04]  /*65ca0*/  PRMT R30, RZ, 0x7610, R30 ;  /* 0x00007610ff1e7816 */ /* 0x000fc8000000001e */
[----:B------:R4:W2:Y:S01]  /*65cb0*/  @!P3 LDG.E.U8 R31, desc[UR20][R10.64] ;  /* 0x000000140a1fb981 */ /* 0x0008a2000c1e1100 */
[----:B------:R-:W-:Y:S01]  /*65cc0*/  PRMT R29, RZ, 0x7610, R29 ;  /* 0x00007610ff1d7816 */ /* 0x000fe2000000001d */
[----:B----4-:R-:W-:Y:S02]  /*65cd0*/  @!P3 IMAD.MOV.U32 R10, RZ, RZ, R12 ;  /* 0x000000ffff0ab224 */ /* 0x010fe400078e000c */
[----:B------:R-:W-:-:S05]  /*65ce0*/  @!P3 IMAD.MOV.U32 R11, RZ, RZ, R20 ;  /* 0x000000ffff0bb224 */ /* 0x000fca00078e0014 */
[----:B------:R3:W4:Y:S01]  /*65cf0*/  @!P3 LDG.E.U8 R30, desc[UR20][R10.64] ;  /* 0x000000140a1eb981 */ /* 0x000722000c1e1100 */
[----:B------:R-:W-:Y:S01]  /*65d00*/  PRMT R24, RZ, 0x7610, R24 ;  /* 0x00007610ff187816 */ /* 0x000fe20000000018 */
[----:B---3--:R-:W-:Y:S02]  /*65d10*/  @!P3 IMAD.MOV.U32 R10, RZ, RZ, R16 ;  /* 0x000000ffff0ab224 */ /* 0x008fe400078e0010 */
[----:B------:R-:W-:-:S05]  /*65d20*/  @!P3 IMAD.MOV.U32 R11, RZ, RZ, R19 ;  /* 0x000000ffff0bb224 */ /* 0x000fca00078e0013 */
[----:B------:R0:W3:Y:S01]  /*65d30*/  @!P3 LDG.E.U8 R29, desc[UR20][R10.64] ;  /* 0x000000140a1db981 */ /* 0x0000e2000c1e1100 */
[----:B------:R-:W-:Y:S01]  /*65d40*/  PRMT R22, RZ, 0x7610, R22 ;  /* 0x00007610ff167816 */ /* 0x000fe20000000016 */
[----:B0-----:R-:W-:Y:S02]  /*65d50*/  @!P3 IMAD.MOV.U32 R11, RZ, RZ, R15 ;  /* 0x000000ffff0bb224 */ /* 0x001fe400078e000f */
[----:B------:R-:W-:Y:S04]  /*65d60*/  STL [R1+0x74], R37 ;  /* 0x0000742501007387 */ /* 0x000fe80000100800 */
[----:B------:R-:W3:Y:S04]  /*65d70*/  LDL R20, [R1+0xeac] ;  /* 0x000eac0001147983 */ /* 0x000ee80000100800 */
[----:B------:R-:W4:Y:S01]  /*65d80*/  LDL R12, [R1+0xeb0] ;  /* 0x000eb000010c7983 */ /* 0x000f220000100800 */
[----:B--2---:R-:W-:-:S05]  /*65d90*/  @!P3 IMAD.MOV.U32 R10, RZ, RZ, R14 ;  /* 0x000000ffff0ab224 */ /* 0x004fca00078e000e */
[----:B------:R0:W2:Y:S02]  /*65da0*/  @!P3 LDG.E.U8 R24, desc[UR20][R10.64] ;  /* 0x000000140a18b981 */ /* 0x0000a4000c1e1100 */
[----:B0-----:R-:W-:Y:S02]  /*65db0*/  @!P3 IMAD.MOV.U32 R10, RZ, RZ, R13 ;  /* 0x000000ffff0ab224 */ /* 0x001fe400078e000d */
[----:B------:R-:W-:-:S05]  /*65dc0*/  @!P3 IMAD.MOV.U32 R11, RZ, RZ, R18 ;  /* 0x000000ffff0bb224 */ /* 0x000fca00078e0012 */
[----:B------:R3:W2:Y:S04]  /*65dd0*/  @!P3 LDG.E.U8 R22, desc[UR20][R10.64] ;  /* 0x000000140a16b981 */ /* 0x0006a8000c1e1100 */
[----:B------:R-:W-:Y:S04]  /*65de0*/  STL [R1+0x70], R36 ;  /* 0x0000702401007387 */ /* 0x000fe80000100800 */
[----:B------:R-:W2:Y:S04]  /*65df0*/  LDL R19, [R1+0xeb4] ;  /* 0x000eb40001137983 */ /* 0x000ea80000100800 */
[----:B------:R-:W2:Y:S04]  /*65e00*/  LDL R16, [R1+0xeb8] ;  /* 0x000eb80001107983 */ /* 0x000ea80000100800 */
[----:B------:R-:W-:Y:S04]  /*65e10*/  STL [R1+0x6c], R35 ;  /* 0x00006c2301007387 */ /* 0x000fe80000100800 */
[----:B------:R-:W2:Y:S04]  /*65e20*/  LDL R15, [R1+0xebc] ;  /* 0x000ebc00010f7983 */ /* 0x000ea80000100800 */
[----:B------:R-:W2:Y:S04]  /*65e30*/  LDL R14, [R1+0xec0] ;  /* 0x000ec000010e7983 */ /* 0x000ea80000100800 */
[----:B------:R-:W-:Y:S01]  /*65e40*/  STL [R1+0x68], R34 ;  /* 0x0000682201007387 */ /* 0x000fe20000100800 */
[----:B---3--:R-:W-:-:S02]  /*65e50*/  @!P3 IMAD.MOV.U32 R11, RZ, RZ, R20 ;  /* 0x000000ffff0bb224 */ /* 0x008fc400078e0014 */
[----:B----4-:R-:W-:Y:S01]  /*65e60*/  @!P3 IMAD.MOV.U32 R10, RZ, RZ, R12 ;  /* 0x000000ffff0ab224 */ /* 0x010fe200078e000c */
[----:B--2---:R0:W-:Y:S04]  /*65e70*/  STL [R1+0x50], R24 ;  /* 0x0000501801007387 */ /* 0x0041e80000100800 */
[----:B------:R-:W2:Y:S04]  /*65e80*/  LDL R18, [R1+0xec8] ;  /* 0x000ec80001127983 */ /* 0x000ea80000100800 */
[----:B------:R-:W3:Y:S04]  /*65e90*/  LDL R13, [R1+0xed0] ;  /* 0x000ed000010d7983 */ /* 0x000ee80000100800 */
[----:B0-----:R-:W4:Y:S04]  /*65ea0*/  LDL R24, [R1+0xec4] ;  /* 0x000ec40001187983 */ /* 0x001f280000100800 */
[----:B------:R-:W-:Y:S04]  /*65eb0*/  STL [R1+0x64], R33 ;  /* 0x0000642101007387 */ /* 0x000fe80000100800 */
[----:B------:R0:W-:Y:S04]  /*65ec0*/  STL [R1+0x4c], R22 ;  /* 0x00004c1601007387 */ /* 0x0001e80000100800 */
[----:B0-----:R-:W3:Y:S04]  /*65ed0*/  LDL R22, [R1+0xecc] ;  /* 0x000ecc0001167983 */ /* 0x001ee80000100800 */
[----:B------:R-:W-:Y:S04]  /*65ee0*/  STL [R1+0x60], R32 ;  /* 0x0000602001007387 */ /* 0x000fe80000100800 */
[----:B------:R-:W3:Y:S04]  /*65ef0*/  LDL R20, [R1+0xed4] ;  /* 0x000ed40001147983 */ /* 0x000ee80000100800 */
[----:B------:R-:W3:Y:S01]  /*65f00*/  LDL R12, [R1+0xed8] ;  /* 0x000ed800010c7983 */ /* 0x000ee20000100800 */
[----:B------:R-:W-:-:S02]  /*65f10*/  PRMT R28, RZ, 0x7610, R28 ;  /* 0x00007610ff1c7816 */ /* 0x000fc4000000001c */
[----:B------:R-:W-:-:S04]  /*65f20*/  PRMT R27, RZ, 0x7610, R27 ;  /* 0x00007610ff1b7816 */ /* 0x000fc8000000001b */
[----:B------:R0:W3:Y:S01]  /*65f30*/  @!P3 LDG.E.U8 R28, desc[UR20][R10.64] ;  /* 0x000000140a1cb981 */ /* 0x0000e2000c1e1100 */
[----:B------:R-:W-:Y:S01]  /*65f40*/  PRMT R26, RZ, 0x7610, R26 ;  /* 0x00007610ff1a7816 */ /* 0x000fe2000000001a */
[----:B0-----:R-:W-:Y:S02]  /*65f50*/  @!P3 IMAD.MOV.U32 R10, RZ, RZ, R16 ;  /* 0x000000ffff0ab224 */ /* 0x001fe400078e0010 */
[----:B------:R-:W-:-:S05]  /*65f60*/  @!P3 IMAD.MOV.U32 R11, RZ, RZ, R19 ;  /* 0x000000ffff0bb224 */ /* 0x000fca00078e0013 */
[----:B------:R0:W3:Y:S01]  /*65f70*/  @!P3 LDG.E.U8 R27, desc[UR20][R10.64] ;  /* 0x000000140a1bb981 */ /* 0x0000e2000c1e1100 */
[----:B------:R-:W-:-:S03]  /*65f80*/  PRMT R23, RZ, 0x7610, R23 ;  /* 0x00007610ff177816 */ /* 0x000fc60000000017 */
[----:B------:R-:W-:Y:S04]  /*65f90*/  STL [R1+0x5c], R31 ;  /* 0x00005c1f01007387 */ /* 0x000fe80000100800 */
[----:B------:R-:W3:Y:S04]  /*65fa0*/  LDL R19, [R1+0xedc] ;  /* 0x000edc0001137983 */ /* 0x000ee80000100800 */
[----:B------:R-:W3:Y:S01]  /*65fb0*/  LDL R16, [R1+0xee0] ;  /* 0x000ee00001107983 */ /* 0x000ee20000100800 */
[----:B0-----:R-:W-:Y:S02]  /*65fc0*/  @!P3 IMAD.MOV.U32 R10, RZ, RZ, R14 ;  /* 0x000000ffff0ab224 */ /* 0x001fe400078e000e */
[----:B------:R-:W-:-:S05]  /*65fd0*/  @!P3 IMAD.MOV.U32 R11, RZ, RZ, R15 ;  /* 0x000000ffff0bb224 */ /* 0x000fca00078e000f */
[----:B------:R2:W3:Y:S01]  /*65fe0*/  @!P3 LDG.E.U8 R26, desc[UR20][R10.64] ;  /* 0x000000140a1ab981 */ /* 0x0004e2000c1e1100 */
[----:B------:R-:W-:Y:S02]  /*65ff0*/  PRMT R21, RZ, 0x7610, R21 ;  /* 0x00007610ff157816 */ /* 0x000fe40000000015 */
[----:B------:R-:W-:Y:S01]  /*66000*/  PRMT R0, RZ, 0x7610, R0 ;  /* 0x00007610ff007816 */ /* 0x000fe20000000000 */
[----:B------:R-:W-:Y:S04]  /*66010*/  STL [R1+0x58], R30 ;  /* 0x0000581e01007387 */ /* 0x000fe80000100800 */
[----:B------:R-:W3:Y:S04]  /*66020*/  LDL R15, [R1+0xee4] ;  /* 0x000ee400010f7983 */ /* 0x000ee80000100800 */
[----:B------:R-:W3:Y:S04]  /*66030*/  LDL R14, [R1+0xee8] ;  /* 0x000ee800010e7983 */ /* 0x000ee80000100800 */
[----:B------:R-:W-:Y:S01]  /*66040*/  STL [R1+0x54], R29 ;  /* 0x0000541d01007387 */ /* 0x000fe20000100800 */
[----:B--2---:R-:W-:-:S03]  /*66050*/  @!P3 IMAD.MOV.U32 R10, RZ, RZ, R18 ;  /* 0x000000ffff0ab224 */ /* 0x004fc600078e0012 */
[----:B------:R-:W2:Y:S01]  /*66060*/  LDL R18, [R1+0xef0] ;  /* 0x000ef00001127983 */ /* 0x000ea20000100800 */
[----:B----4-:R-:W-:-:S03]  /*66070*/  @!P3 IMAD.MOV.U32 R11, RZ, RZ, R24 ;  /* 0x000000ffff0bb224 */ /* 0x010fc600078e0018 */
[----:B------:R-:W4:Y:S04]  /*66080*/  LDL R24, [R1+0xeec] ;  /* 0x000eec0001187983 */ /* 0x000f280000100800 */
[----:B------:R3:W4:Y:S02]  /*66090*/  @!P3 LDG.E.U8 R23, desc[UR20][R10.64] ;  /* 0x000000140a17b981 */ /* 0x000724000c1e1100 */
[----:B---3--:R-:W-:Y:S01]  /*660a0*/  @!P3 IMAD.MOV.U32 R10, RZ, RZ, R13 ;  /* 0x000000ffff0ab224 */ /* 0x008fe200078e000d */
[----:B------:R-:W-:Y:S01]  /*660b0*/  PRMT R5, RZ, 0x7610, R5 ;  /* 0x00007610ff057816 */ /* 0x000fe20000000005 */
[----:B------:R-:W3:Y:S01]  /*660c0*/  LDL R13, [R1+0xef8] ;  /* 0x000ef800010d7983 */ /* 0x000ee20000100800 */
[----:B------:R-:W-:-:S03]  /*660d0*/  @!P3 IMAD.MOV.U32 R11, RZ, RZ, R22 ;  /* 0x000000ffff0bb224 */ /* 0x000fc600078e0016 */
[----:B------:R-:W3:Y:S04]  /*660e0*/  LDL R22, [R1+0xef4] ;  /* 0x000ef40001167983 */ /* 0x000ee80000100800 */
[----:B------:R0:W3:Y:S02]  /*660f0*/  @!P3 LDG.E.U8 R21, desc[UR20][R10.64] ;  /* 0x000000140a15b981 */ /* 0x0000e4000c1e1100 */
[----:B0-----:R-:W-:Y:S02]  /*66100*/  @!P3 IMAD.MOV.U32 R10, RZ, RZ, R12 ;  /* 0x000000ffff0ab224 */ /* 0x001fe400078e000c */
[----:B------:R-:W-:-:S05]  /*66110*/  @!P3 IMAD.MOV.U32 R11, RZ, RZ, R20 ;  /* 0x000000ffff0bb224 */ /* 0x000fca00078e0014 */
[----:B------:R0:W4:Y:S02]  /*66120*/  @!P3 LDG.E.U8 R0, desc[UR20][R10.64] ;  /* 0x000000140a00b981 */ /* 0x000124000c1e1100 */
[----:B0-----:R-:W-:Y:S02]  /*66130*/  @!P3 IMAD.MOV.U32 R10, RZ, RZ, R16 ;  /* 0x000000ffff0ab224 */ /* 0x001fe400078e0010 */
[----:B------:R-:W-:-:S05]  /*66140*/  @!P3 IMAD.MOV.U32 R11, RZ, RZ, R19 ;  /* 0x000000ffff0bb224 */ /* 0x000fca00078e0013 */
[----:B------:R0:W4:Y:S01]  /*66150*/  @!P3 LDG.E.U8 R5, desc[UR20][R10.64] ;  /* 0x000000140a05b981 */ /* 0x000122000c1e1100 */
[----:B------:R-:W-:Y:S02]  /*66160*/  PRMT R25, RZ, 0x7610, R25 ;  /* 0x00007610ff197816 */ /* 0x000fe40000000019 */
[----:B------:R-:W-:Y:S01]  /*66170*/  PRMT R17, RZ, 0x7610, R17 ;  /* 0x00007610ff117816 */ /* 0x000fe20000000011 */
[----:B0-----:R-:W-:Y:S02]  /*66180*/  @!P3 IMAD.MOV.U32 R10, RZ, RZ, R14 ;  /* 0x000000ffff0ab224 */ /* 0x001fe400078e000e */
[----:B------:R-:W-:-:S05]  /*66190*/  @!P3 IMAD.MOV.U32 R11, RZ, RZ, R15 ;  /* 0x000000ffff0bb224 */ /* 0x000fca00078e000f */
[----:B------:R2:W4:Y:S02]  /*661a0*/  @!P3 LDG.E.U8 R25, desc[UR20][R10.64] ;  /* 0x000000140a19b981 */ /* 0x000524000c1e1100 */
[----:B--2---:R-:W-:Y:S02]  /*661b0*/  @!P3 IMAD.MOV.U32 R10, RZ, RZ, R18 ;  /* 0x000000ffff0ab224 */ /* 0x004fe400078e0012 */
[----:B---3--:R0:W-:Y:S04]  /*661c0*/  STL [R1+0x38], R21 ;  /* 0x0000381501007387 */ /* 0x0081e80000100800 */
[----:B------:R-:W2:Y:S04]  /*661d0*/  LDL R12, [R1+0xf00] ;  /* 0x000f0000010c7983 */ /* 0x000ea80000100800 */
[----:B0-----:R-:W3:Y:S04]  /*661e0*/  LDL R21, [R1+0xefc] ;  /* 0x000efc0001157983 */ /* 0x001ee80000100800 */
[----:B----4-:R-:W-:Y:S04]  /*661f0*/  STL [R1+0x17a0], R0 ;  /* 0x0017a00001007387 */ /* 0x010fe80000100800 */
[----:B------:R0:W-:Y:S04]  /*66200*/  STL [R1+0x3c], R23 ;  /* 0x00003c1701007387 */ /* 0x0001e80000100800 */
[----:B0-----:R-:W4:Y:S04]  /*66210*/  LDL R23, [R1+0xf04] ;  /* 0x000f040001177983 */ /* 0x001f280000100800 */
[----:B------:R-:W-:Y:S04]  /*66220*/  STL [R1+0x48], R28 ;  /* 0x0000481c01007387 */ /* 0x000fe80000100800 */
[----:B------:R-:W4:Y:S01]  /*66230*/  LDL R20, [R1+0xf08] ;  /* 0x000f080001147983 */ /* 0x000f220000100800 */
[----:B------:R-:W-:-:S03]  /*66240*/  @!P3 IMAD.MOV.U32 R11, RZ, RZ, R24 ;  /* 0x000000ffff0bb224 */ /* 0x000fc600078e0018 */
[----:B------:R-:W4:Y:S04]  /*66250*/  LDL R16, [R1+0xf10] ;  /* 0x000f100001107983 */ /* 0x000f280000100800 */
[----:B------:R0:W4:Y:S04]  /*66260*/  @!P3 LDG.E.U8 R17, desc[UR20][R10.64] ;  /* 0x000000140a11b981 */ /* 0x000128000c1e1100 */
[----:B------:R1:W-:Y:S01]  /*66270*/  STL [R1+0x17e0], R5 ;  /* 0x0017e00501007387 */ /* 0x0003e20000100800 */
[----:B------:R-:W-:Y:S01]  /*66280*/  PRMT R0, RZ, 0x7610, R0 ;  /* 0x00007610ff007816 */ /* 0x000fe20000000000 */
[----:B0-----:R-:W-:Y:S01]  /*66290*/  @!P3 IMAD.MOV.U32 R10, RZ, RZ, R13 ;  /* 0x000000ffff0ab224 */ /* 0x001fe200078e000d */
[----:B-1----:R-:W-:Y:S01]  /*662a0*/  PRMT R5, RZ, 0x7610, R5 ;  /* 0x00007610ff057816 */ /* 0x002fe20000000005 */
[----:B------:R-:W-:-:S05]  /*662b0*/  @!P3 IMAD.MOV.U32 R11, RZ, RZ, R22 ;  /* 0x000000ffff0bb224 */ /* 0x000fca00078e0016 */
[----:B------:R2:W4:Y:S01]  /*662c0*/  @!P3 LDG.E.U8 R5, desc[UR20][R10.64] ;  /* 0x000000140a05b981 */ /* 0x000522000c1e1100 */
[----:B------:R-:W-:-:S03]  /*662d0*/  PRMT R3, RZ, 0x7610, R3 ;  /* 0x00007610ff037816 */ /* 0x000fc60000000003 */
[----:B------:R-:W-:Y:S04]  /*662e0*/  STL [R1+0x44], R27 ;  /* 0x0000441b01007387 */ /* 0x000fe80000100800 */
[----:B------:R-:W4:Y:S04]  /*662f0*/  LDL R19, [R1+0xf0c] ;  /* 0x000f0c0001137983 */ /* 0x000f280000100800 */
[----:B------:R-:W4:Y:S04]  /*66300*/  LDL R15, [R1+0xf14] ;  /* 0x000f1400010f7983 */ /* 0x000f280000100800 */
[----:B------:R-:W4:Y:S04]  /*66310*/  LDL R14, [R1+0xf18] ;  /* 0x000f1800010e7983 */ /* 0x000f280000100800 */
[----:B------:R-:W-:Y:S04]  /*66320*/  STL [R1+0x40], R26 ;  /* 0x0000401a01007387 */ /* 0x000fe80000100800 */
[----:B------:R-:W4:Y:S01]  /*66330*/  LDL R18, [R1+0xf1c] ;  /* 0x000f1c0001127983 */ /* 0x000f220000100800 */
[----:B--2---:R-:W-:-:S02]  /*66340*/  @!P3 IMAD.MOV.U32 R10, RZ, RZ, R12 ;  /* 0x000000ffff0ab224 */ /* 0x004fc400078e000c */
[----:B---3--:R-:W-:-:S05]  /*66350*/  @!P3 IMAD.MOV.U32 R11, RZ, RZ, R21 ;  /* 0x000000ffff0bb224 */ /* 0x008fca00078e0015 */
[----:B------:R4:W2:Y:S02]  /*66360*/  @!P3 LDG.E.U8 R0, desc[UR20][R10.64] ;  /* 0x000000140a00b981 */ /* 0x0008a4000c1e1100 */
[----:B----4-:R-:W-:Y:S02]  /*66370*/  @!P3 IMAD.MOV.U32 R11, RZ, RZ, R23 ;  /* 0x000000ffff0bb224 */ /* 0x010fe400078e0017 */
[----:B------:R-:W-:-:S05]  /*66380*/  @!P3 IMAD.MOV.U32 R10, RZ, RZ, R20 ;  /* 0x000000ffff0ab224 */ /* 0x000fca00078e0014 */
[----:B------:R0:W3:Y:S04]  /*66390*/  @!P3 LDG.E.U8 R3, desc[UR20][R10.64] ;  /* 0x000000140a03b981 */ /* 0x0000e8000c1e1100 */
[----:B------:R1:W-:Y:S04]  /*663a0*/  STL [R1+0x28], R17 ;  /* 0x0000281101007387 */ /* 0x0003e80000100800 */
[----:B------:R-:W4:Y:S04]  /*663b0*/  LDL R22, [R1+0xf24] ;  /* 0x000f240001167983 */ /* 0x000f280000100800 */
[----:B------:R-:W4:Y:S04]  /*663c0*/  LDL R13, [R1+0xf28] ;  /* 0x000f2800010d7983 */ /* 0x000f280000100800 */
[----:B------:R-:W4:Y:S04]  /*663d0*/  LDL R21, [R1+0xf2c] ;  /* 0x000f2c0001157983 */ /* 0x000f280000100800 */
[----:B------:R-:W4:Y:S04]  /*663e0*/  LDL R12, [R1+0xf30] ;  /* 0x000f3000010c7983 */ /* 0x000f280000100800 */
[----:B-1----:R-:W4:Y:S01]  /*663f0*/  LDL R17, [R1+0xf20] ;  /* 0x000f200001117983 */ /* 0x002f220000100800 */
[----:B0-----:R-:W-:Y:S01]  /*66400*/  @!P3 IMAD.MOV.U32 R10, RZ, RZ, R16 ;  /* 0x000000ffff0ab224 */ /* 0x001fe200078e0010 */
[----:B------:R-:W-:Y:S01]  /*66410*/  PRMT R6, RZ, 0x7610, R6 ;  /* 0x00007610ff067816 */ /* 0x000fe20000000006 */
[----:B------:R-:W-:Y:S01]  /*66420*/  @!P3 IMAD.MOV.U32 R11, RZ, RZ, R19 ;  /* 0x000000ffff0bb224 */ /* 0x000fe200078e0013 */
[----:B------:R-:W-:Y:S01]  /*66430*/  PRMT R7, RZ, 0x7610, R7 ;  /* 0x00007610ff077816 */ /* 0x000fe20000000007 */
[----:B--2---:R-:W-:Y:S04]  /*66440*/  STL [R1+0x17a4], R0 ;  /* 0x0017a40001007387 */ /* 0x004fe80000100800 */
[----:B------:R-:W2:Y:S04]  /*66450*/  LDL R20, [R1+0xf34] ;  /* 0x000f340001147983 */ /* 0x000ea80000100800 */
[----:B------:R0:W-:Y:S04]  /*66460*/  STL [R1+0x24], R5 ;  /* 0x0000240501007387 */ /* 0x0001e80000100800 */
[----:B0-----:R-:W2:Y:S04]  /*66470*/  LDL R5, [R1+0xf38] ;  /* 0x000f380001057983 */ /* 0x001ea80000100800 */
[----:B---3--:R0:W-:Y:S04]  /*66480*/  STL [R1+0x17a8], R3 ;  /* 0x0017a80301007387 */ /* 0x0081e80000100800 */
[----:B------:R-:W3:Y:S04]  /*66490*/  LDL R19, [R1+0xf3c] ;  /* 0x000f3c0001137983 */ /* 0x000ee80000100800 */
[----:B------:R-:W3:Y:S01]  /*664a0*/  LDL R16, [R1+0xf40] ;  /* 0x000f400001107983 */ /* 0x000ee20000100800 */
[----:B0-----:R-:W-:-:S06]  /*664b0*/  PRMT R3, RZ, 0x7610, R3 ;  /* 0x00007610ff037816 */ /* 0x001fcc0000000003 */
[----:B------:R0:W3:Y:S02]  /*664c0*/  @!P3 LDG.E.U8 R3, desc[UR20][R10.64] ;  /* 0x000000140a03b981 */ /* 0x0000e4000c1e1100 */
[----:B0-----:R-:W-:Y:S02]  /*664d0*/  @!P3 IMAD.MOV.U32 R10, RZ, RZ, R14 ;  /* 0x000000ffff0ab224 */ /* 0x001fe400078e000e */
[----:B------:R-:W-:-:S05]  /*664e0*/  @!P3 IMAD.MOV.U32 R11, RZ, RZ, R15 ;  /* 0x000000ffff0bb224 */ /* 0x000fca00078e000f */
[----:B------:R4:W3:Y:S02]  /*664f0*/  @!P3 LDG.E.U8 R6, desc[UR20][R10.64] ;  /* 0x000000140a06b981 */ /* 0x0008e4000c1e1100 */
[----:B----4-:R-:W-:Y:S02]  /*66500*/  @!P3 IMAD.MOV.U32 R10, RZ, RZ, R17 ;  /* 0x000000ffff0ab224 */ /* 0x010fe400078e0011 */
[----:B------:R-:W-:-:S05]  /*66510*/  @!P3 IMAD.MOV.U32 R11, RZ, RZ, R18 ;  /* 0x000000ffff0bb224 */ /* 0x000fca00078e0012 */
[----:B------:R0:W4:Y:S01]  /*66520*/  @!P3 LDG.E.U8 R7, desc[UR20][R10.64] ;  /* 0x000000140a07b981 */ /* 0x000122000c1e1100 */
[----:B------:R-:W-:Y:S02]  /*66530*/  PRMT R8, RZ, 0x7610, R8 ;  /* 0x00007610ff087816 */ /* 0x000fe40000000008 */
[----:B------:R-:W-:Y:S01]  /*66540*/  PRMT R9, RZ, 0x7610, R9 ;  /* 0x00007610ff097816 */ /* 0x000fe20000000009 */
[----:B0-----:R-:W-:Y:S02]  /*66550*/  @!P3 IMAD.MOV.U32 R10, RZ, RZ, R13 ;  /* 0x000000ffff0ab224 */ /* 0x001fe400078e000d */
[----:B------:R-:W-:-:S05]  /*66560*/  @!P3 IMAD.MOV.U32 R11, RZ, RZ, R22 ;  /* 0x000000ffff0bb224 */ /* 0x000fca00078e0016 */
[----:B------:R0:W4:Y:S01]  /*66570*/  @!P3 LDG.E.U8 R8, desc[UR20][R10.64] ;  /* 0x000000140a08b981 */ /* 0x000122000c1e1100 */
[----:B------:R-:W-:Y:S01]  /*66580*/  PRMT R2, RZ, 0x7610, R2 ;  /* 0x00007610ff027816 */ /* 0x000fe20000000002 */
[----:B0-----:R-:W-:Y:S02]  /*66590*/  @!P3 IMAD.MOV.U32 R10, RZ, RZ, R12 ;  /* 0x000000ffff0ab224 */ /* 0x001fe400078e000c */
[----:B------:R-:W-:-:S05]  /*665a0*/  @!P3 IMAD.MOV.U32 R11, RZ, RZ, R21 ;  /* 0x000000ffff0bb224 */ /* 0x000fca00078e0015 */
[----:B------:R2:W4:Y:S01]  /*665b0*/  @!P3 LDG.E.U8 R9, desc[UR20][R10.64] ;  /* 0x000000140a09b981 */ /* 0x000522000c1e1100 */
[----:B------:R-:W-:Y:S01]  /*665c0*/  PRMT R0, RZ, 0x7610, R0 ;  /* 0x00007610ff007816 */ /* 0x000fe20000000000 */
[----:B--2---:R-:W-:Y:S02]  /*665d0*/  @!P3 IMAD.MOV.U32 R11, RZ, RZ, R20 ;  /* 0x000000ffff0bb224 */ /* 0x004fe400078e0014 */
[----:B------:R-:W-:-:S05]  /*665e0*/  @!P3 IMAD.MOV.U32 R10, RZ, RZ, R5 ;  /* 0x000000ffff0ab224 */ /* 0x000fca00078e0005 */
[----:B------:R3:W2:Y:S02]  /*665f0*/  @!P3 LDG.E.U8 R2, desc[UR20][R10.64] ;  /* 0x000000140a02b981 */ /* 0x0006a4000c1e1100 */
[----:B---3--:R-:W-:Y:S02]  /*66600*/  @!P3 IMAD.MOV.U32 R10, RZ, RZ, R16 ;  /* 0x000000ffff0ab224 */ /* 0x008fe400078e0010 */
[----:B------:R-:W-:-:S05]  /*66610*/  @!P3 IMAD.MOV.U32 R11, RZ, RZ, R19 ;  /* 0x000000ffff0bb224 */ /* 0x000fca00078e0013 */
[----:B------:R0:W3:Y:S04]  /*66620*/  @!P3 LDG.E.U8 R0, desc[UR20][R10.64] ;  /* 0x000000140a00b981 */ /* 0x0000e8000c1e1100 */
[----:B------:R-:W-:Y:S04]  /*66630*/  STL [R1+0x17e4], R3 ;  /* 0x0017e40301007387 */ /* 0x000fe80000100800 */
[----:B------:R-:W-:Y:S04]  /*66640*/  STL [R1+0x2c], R25 ;  /* 0x00002c1901007387 */ /* 0x000fe80000100800 */
[----:B------:R-:W0:Y:S04]  /*66650*/  LDL R15, [R1+0xf44] ;  /* 0x000f4400010f7983 */ /* 0x000e280000100800 */
[----:B------:R-:W3:Y:S04]  /*66660*/  LDL R14, [R1+0xf48] ;  /* 0x000f4800010e7983 */ /* 0x000ee80000100800 */
[----:B------:R1:W-:Y:S04]  /*66670*/  STL [R1+0x17ac], R6 ;  /* 0x0017ac0601007387 */ /* 0x0003e80000100800 */
[----:B------:R-:W3:Y:S04]  /*66680*/  LDL R18, [R1+0xf4c] ;  /* 0x000f4c0001127983 */ /* 0x000ee80000100800 */
[----:B------:R-:W3:Y:S04]  /*66690*/  LDL R17, [R1+0xf50] ;  /* 0x000f500001117983 */ /* 0x000ee80000100800 */
[----:B----4-:R4:W-:Y:S04]  /*666a0*/  STL [R1+0x17b0], R7 ;  /* 0x0017b00701007387 */ /* 0x0109e80000100800 */
[----:B------:R-:W3:Y:S04]  /*666b0*/  LDL R13, [R1+0xf54] ;  /* 0x000f5400010d7983 */ /* 0x000ee80000100800 */
[----:B-1----:R-:W3:Y:S04]  /*666c0*/  LDL R6, [R1+0xf58] ;  /* 0x000f580001067983 */ /* 0x002ee80000100800 */
[----:B------:R-:W-:Y:S04]  /*666d0*/  STL [R1+0x17b4], R8 ;  /* 0x0017b40801007387 */ /* 0x000fe80000100800 */
[----:B------:R-:W3:Y:S04]  /*666e0*/  LDL R12, [R1+0xf5c] ;  /* 0x000f5c00010c7983 */ /* 0x000ee80000100800 */
[----:B----4-:R-:W4:Y:S01]  /*666f0*/  LDL R7, [R1+0xf60] ;  /* 0x000f600001077983 */ /* 0x010f220000100800 */
[----:B------:R-:W-:-:S03]  /*66700*/  PRMT R92, RZ, 0x7610, R92 ;  /* 0x00007610ff5c7816 */ /* 0x000fc6000000005c */
[----:B------:R-:W-:Y:S04]  /*66710*/  STL [R1+0x17b8], R9 ;  /* 0x0017b80901007387 */ /* 0x000fe80000100800 */
[----:B------:R-:W4:Y:S04]  /*66720*/  LDL R5, [R1+0xf64] ;  /* 0x000f640001057983 */ /* 0x000f280000100800 */
[----:B------:R-:W4:Y:S01]  /*66730*/  LDL R3, [R1+0xf68] ;  /* 0x000f680001037983 */ /* 0x000f220000100800 */
[----:B------:R-:W-:Y:S02]  /*66740*/  PRMT R90, RZ, 0x7610, R90 ;  /* 0x00007610ff5a7816 */ /* 0x000fe4000000005a */
[----:B------:R-:W-:Y:S01]  /*66750*/  PRMT R88, RZ, 0x7610, R88 ;  /* 0x00007610ff587816 */ /* 0x000fe20000000058 */
[----:B--2---:R1:W-:Y:S04]  /*66760*/  STL [R1+0x17bc], R2 ;  /* 0x0017bc0201007387 */ /* 0x0043e80000100800 */
[----:B------:R-:W2:Y:S04]  /*66770*/  LDL R16, [R1+0xf6c] ;  /* 0x000f6c0001107983 */ /* 0x000ea80000100800 */
[----:B-1----:R-:W2:Y:S01]  /*66780*/  LDL R2, [R1+0xf70] ;  /* 0x000f700001027983 */ /* 0x002ea20000100800 */
[----:B0-----:R-:W-:-:S02]  /*66790*/  @!P3 IMAD.MOV.U32 R11, RZ, RZ, R15 ;  /* 0x000000ffff0bb224 */ /* 0x001fc400078e000f */
[----:B---3--:R-:W-:Y:S01]  /*667a0*/  @!P3 IMAD.MOV.U32 R10, RZ, RZ, R14 ;  /* 0x000000ffff0ab224 */ /* 0x008fe200078e000e */
[----:B------:R0:W-:Y:S04]  /*667b0*/  STL [R1+0x17e8], R0 ;  /* 0x0017e80001007387 */ /* 0x0001e80000100800 */
[----:B------:R-:W3:Y:S04]  /*667c0*/  LDL R15, [R1+0xf74] ;  /* 0x000f7400010f7983 */ /* 0x000ee80000100800 */
[----:B------:R-:W3:Y:S04]  /*667d0*/  LDL R14, [R1+0xf78] ;  /* 0x000f7800010e7983 */ /* 0x000ee80000100800 */
[----:B------:R1:W3:Y:S02]  /*667e0*/  @!P3 LDG.E.U8 R92, desc[UR20][R10.64] ;  /* 0x000000140a5cb981 */ /* 0x0002e4000c1e1100 */
[----:B-1----:R-:W-:-:S02]  /*667f0*/  @!P3 IMAD.MOV.U32 R11, RZ, RZ, R18 ;  /* 0x000000ffff0bb224 */ /* 0x002fc400078e0012 */
[----:B------:R-:W-:-:S05]  /*66800*/  @!P3 IMAD.MOV.U32 R10, RZ, RZ, R17 ;  /* 0x000000ffff0ab224 */ /* 0x000fca00078e0011 */
[----:B------:R1:W3:Y:S02]  /*66810*/  @!P3 LDG.E.U8 R90, desc[UR20][R10.64] ;  /* 0x000000140a5ab981 */ /* 0x0002e4000c1e1100 */
[----:B-1----:R-:W-:Y:S02]  /*66820*/  @!P3 IMAD.MOV.U32 R11, RZ, RZ, R13 ;  /* 0x000000ffff0bb224 */ /* 0x002fe400078e000d */
[----:B------:R-:W-:-:S05]  /*66830*/  @!P3 IMAD.MOV.U32 R10, RZ, RZ, R6 ;  /* 0x000000ffff0ab224 */ /* 0x000fca00078e0006 */
[----:B------:R1:W3:Y:S01]  /*66840*/  @!P3 LDG.E.U8 R88, desc[UR20][R10.64] ;  /* 0x000000140a58b981 */ /* 0x0002e2000c1e1100 */
[----:B------:R-:W-:Y:S02]  /*66850*/  PRMT R86, RZ, 0x7610, R86 ;  /* 0x00007610ff567816 */ /* 0x000fe40000000056 */
[----:B------:R-:W-:Y:S01]  /*66860*/  PRMT R84, RZ, 0x7610, R84 ;  /* 0x00007610ff547816 */ /* 0x000fe20000000054 */
[----:B-1----:R-:W-:Y:S02]  /*66870*/  @!P3 IMAD.MOV.U32 R11, RZ, RZ, R12 ;  /* 0x000000ffff0bb224 */ /* 0x002fe400078e000c */
[----:B----4-:R-:W-:-:S05]  /*66880*/  @!P3 IMAD.MOV.U32 R10, RZ, RZ, R7 ;  /* 0x000000ffff0ab224 */ /* 0x010fca00078e0007 */
[----:B------:R1:W4:Y:S01]  /*66890*/  @!P3 LDG.E.U8 R86, desc[UR20][R10.64] ;  /* 0x000000140a56b981 */ /* 0x000322000c1e1100 */
[----:B------:R-:W-:Y:S01]  /*668a0*/  PRMT R82, RZ, 0x7610, R82 ;  /* 0x00007610ff527816 */ /* 0x000fe20000000052 */
[----:B-1----:R-:W-:Y:S02]  /*668b0*/  @!P3 IMAD.MOV.U32 R11, RZ, RZ, R5 ;  /* 0x000000ffff0bb224 */ /* 0x002fe400078e0005 */
[----:B------:R-:W-:-:S05]  /*668c0*/  @!P3 IMAD.MOV.U32 R10, RZ, RZ, R3 ;  /* 0x000000ffff0ab224 */ /* 0x000fca00078e0003 */
[----:B------:R2:W4:Y:S01]  /*668d0*/  @!P3 LDG.E.U8 R84, desc[UR20][R10.64] ;  /* 0x000000140a54b981 */ /* 0x000522000c1e1100 */
[----:B------:R-:W-:Y:S01]  /*668e0*/  PRMT R80, RZ, 0x7610, R80 ;  /* 0x00007610ff507816 */ /* 0x000fe20000000050 */
[----:B--2---:R-:W-:Y:S02]  /*668f0*/  @!P3 IMAD.MOV.U32 R11, RZ, RZ, R16 ;  /* 0x000000ffff0bb224 */ /* 0x004fe400078e0010 */
[----:B------:R-:W-:-:S05]  /*66900*/  @!P3 IMAD.MOV.U32 R10, RZ, RZ, R2 ;  /* 0x000000ffff0ab224 */ /* 0x000fca00078e0002 */
[----:B------:R1:W2:Y:S04]  /*66910*/  @!P3 LDG.E.U8 R82, desc[UR20][R10.64] ;  /* 0x000000140a52b981 */ /* 0x0002a8000c1e1100 */
[----:B---3--:R-:W-:Y:S04]  /*66920*/  STL [R1+0x17c0], R92 ;  /* 0x0017c05c01007387 */ /* 0x008fe80000100800 */
[----:B------:R-:W3:Y:S04]  /*66930*/  LDL R9, [R1+0xf7c] ;  /* 0x000f7c0001097983 */ /* 0x000ee80000100800 */
[----:B------:R-:W3:Y:S01]  /*66940*/  LDL R8, [R1+0xf80] ;  /* 0x000f800001087983 */ /* 0x000ee20000100800 */
[----:B-1----:R-:W-:-:S02]  /*66950*/  @!P3 IMAD.MOV.U32 R10, RZ, RZ, R14 ;  /* 0x000000ffff0ab224 */ /* 0x002fc400078e000e */
[----:B------:R-:W-:-:S05]  /*66960*/  @!P3 IMAD.MOV.U32 R11, RZ, RZ, R15 ;  /* 0x000000ffff0bb224 */ /* 0x000fca00078e000f */
[----:B------:R3:W3:Y:S04]  /*66970*/  @!P3 LDG.E.U8 R80, desc[UR20][R10.64] ;  /* 0x000000140a50b981 */ /* 0x0006e8000c1e1100 */
[----:B------:R-:W-:Y:S04]  /*66980*/  STL [R1+0x17c4], R90 ;  /* 0x0017c45a01007387 */ /* 0x000fe80000100800 */
[----:B------:R-:W3:Y:S04]  /*66990*/  LDL R13, [R1+0xf84] ;  /* 0x000f8400010d7983 */ /* 0x000ee80000100800 */
[----:B------:R-:W3:Y:S04]  /*669a0*/  LDL R6, [R1+0xf88] ;  /* 0x000f880001067983 */ /* 0x000ee80000100800 */
[----:B------:R-:W-:Y:S04]  /*669b0*/  STL [R1+0x17c8], R88 ;  /* 0x0017c85801007387 */ /* 0x000fe80000100800 */
[----:B------:R-:W3:Y:S04]  /*669c0*/  LDL R12, [R1+0xf8c] ;  /* 0x000f8c00010c7983 */ /* 0x000ee80000100800 */
[----:B------:R-:W3:Y:S04]  /*669d0*/  LDL R7, [R1+0xf90] ;  /* 0x000f900001077983 */ /* 0x000ee80000100800 */
[----:B----4-:R-:W-:Y:S04]  /*669e0*/  STL [R1+0x17cc], R86 ;  /* 0x0017cc5601007387 */ /* 0x010fe80000100800 */
[----:B------:R-:W4:Y:S04]  /*669f0*/  LDL R5, [R1+0xf94] ;  /* 0x000f940001057983 */ /* 0x000f280000100800 */
[----:B------:R-:W4:Y:S01]  /*66a00*/  LDL R3, [R1+0xf98] ;  /* 0x000f980001037983 */ /* 0x000f220000100800 */
[----:B------:R-:W-:-:S03]  /*66a10*/  PRMT R78, RZ, 0x7610, R78 ;  /* 0x00007610ff4e7816 */ /* 0x000fc6000000004e */
[----:B------:R-:W-:Y:S04]  /*66a20*/  STL [R1+0x17d0], R84 ;  /* 0x0017d05401007387 */ /* 0x000fe80000100800 */
[----:B------:R-:W4:Y:S04]  /*66a30*/  LDL R2, [R1+0xf9c] ;  /* 0x000f9c0001027983 */ /* 0x000f280000100800 */
[----:B0-----:R-:W4:Y:S01]  /*66a40*/  LDL R0, [R1+0xfa0] ;  /* 0x000fa00001007983 */ /* 0x001f220000100800 */
[----:B------:R-:W-:Y:S02]  /*66a50*/  PRMT R76, RZ, 0x7610, R76 ;  /* 0x00007610ff4c7816 */ /* 0x000fe4000000004c */
[----:B------:R-:W-:Y:S01]  /*66a60*/  PRMT R74, RZ, 0x7610, R74 ;  /* 0x00007610ff4a7816 */ /* 0x000fe2000000004a */
[----:B--2---:R-:W-:Y:S04]  /*66a70*/  STL [R1+0x17ec], R82 ;  /* 0x0017ec5201007387 */ /* 0x004fe80000100800 */
[----:B------:R-:W2:Y:S04]  /*66a80*/  LDL R15, [R1+0xfa4] ;  /* 0x000fa400010f7983 */ /* 0x000ea80000100800 */
[----:B------:R-:W2:Y:S01]  /*66a90*/  LDL R14, [R1+0xfa8] ;  /* 0x000fa800010e7983 */ /* 0x000ea20000100800 */
[----:B---3--:R-:W-:-:S02]  /*66aa0*/  @!P3 IMAD.MOV.U32 R11, RZ, RZ, R9 ;  /* 0x000000ffff0bb224 */ /* 0x008fc400078e0009 */
[----:B------:R-:W-:-:S05]  /*66ab0*/  @!P3 IMAD.MOV.U32 R10, RZ, RZ, R8 ;  /* 0x000000ffff0ab224 */ /* 0x000fca00078e0008 */
[----:B------:R0:W3:Y:S04]  /*66ac0*/  @!P3 LDG.E.U8 R78, desc[UR20][R10.64] ;  /* 0x000000140a4eb981 */ /* 0x0000e8000c1e1100 */
[----:B------:R-:W-:Y:S04]  /*66ad0*/  STL [R1+0x17d4], R80 ;  /* 0x0017d45001007387 */ /* 0x000fe80000100800 */
[----:B------:R-:W3:Y:S04]  /*66ae0*/  LDL R9, [R1+0xfac] ;  /* 0x000fac0001097983 */ /* 0x000ee80000100800 */
[----:B------:R-:W3:Y:S01]  /*66af0*/  LDL R8, [R1+0xfb0] ;  /* 0x000fb00001087983 */ /* 0x000ee20000100800 */
[----:B0-----:R-:W-:-:S02]  /*66b00*/  @!P3 IMAD.MOV.U32 R11, RZ, RZ, R13 ;  /* 0x000000ffff0bb224 */ /* 0x001fc400078e000d */
[----:B------:R-:W-:-:S05]  /*66b10*/  @!P3 IMAD.MOV.U32 R10, RZ, RZ, R6 ;  /* 0x000000ffff0ab224 */ /* 0x000fca00078e0006 */
[----:B------:R0:W3:Y:S02]  /*66b20*/  @!P3 LDG.E.U8 R76, desc[UR20][R10.64] ;  /* 0x000000140a4cb981 */ /* 0x0000e4000c1e1100 */
[----:B0-----:R-:W-:Y:S02]  /*66b30*/  @!P3 IMAD.MOV.U32 R11, RZ, RZ, R12 ;  /* 0x000000ffff0bb224 */ /* 0x001fe400078e000c */
[----:B------:R-:W-:-:S05]  /*66b40*/  @!P3 IMAD.MOV.U32 R10, RZ, RZ, R7 ;  /* 0x000000ffff0ab224 */ /* 0x000fca00078e0007 */
[----:B------:R4:W3:Y:S01]  /*66b50*/  @!P3 LDG.E.U8 R74, desc[UR20][R10.64] ;  /* 0x000000140a4ab981 */ /* 0x0008e2000c1e1100 */
[----:B------:R-:W-:Y:S02]  /*66b60*/  PRMT R72, RZ, 0x7610, R72 ;  /* 0x00007610ff487816 */ /* 0x000fe40000000048 */
[----:B------:R-:W-:Y:S01]  /*66b70*/  PRMT R70, RZ, 0x7610, R70 ;  /* 0x00007610ff467816 */ /* 0x000fe20000000046 */
[----:B----4-:R-:W-:Y:S02]  /*66b80*/  @!P3 IMAD.MOV.U32 R11, RZ, RZ, R5 ;  /* 0x000000ffff0bb224 */ /* 0x010fe400078e0005 */
        /* <DEDUP_REMOVED lines=13> */
[----:B0-----:R-:W-:-:S02]  /*66c60*/  @!P3 IMAD.MOV.U32 R10, RZ, RZ, R8 ;  /* 0x000000ffff0ab224 */ /* 0x001fc400078e0008 */
        /* <DEDUP_REMOVED lines=14> */
[----:B------:R-:W4:Y:S01]  /*66d50*/  LDL R14, [R1+0xfd8] ;  /* 0x000fd800010e7983 */ /* 0x000f220000100800 */
        /* <DEDUP_REMOVED lines=31> */
[----:B------:R-:W-:Y:S01]  /*66f50*/  @!P3 IMAD.MOV.U32 R10, RZ, RZ, R6 ;  /* 0x000000ffff0ab224 */ /* 0x000fe200078e0006 */
[----:B------:R-:W-:Y:S04]  /*66f60*/  STL [R1+0x1804], R64 ;  /* 0x0018044001007387 */ /* 0x000fe80000100800 */
[----:B------:R-:W3:Y:S04]  /*66f70*/  @!P3 LDG.E.U8 R52, desc[UR20][R10.64] ;  /* 0x000000140a34b981 */ /* 0x000ee8000c1e1100 */
[----:B------:R-:W-:Y:S04]  /*66f80*/  STL [R1+0x1808], R62 ;  /* 0x0018083e01007387 */ /* 0x000fe80000100800 */
[----:B------:R-:W3:Y:S04]  /*66f90*/  LDL R7, [R1+0xfec] ;  /* 0x000fec0001077983 */ /* 0x000ee80000100800 */
[----:B------:R-:W3:Y:S04]  /*66fa0*/  LDL R3, [R1+0xff0] ;  /* 0x000ff00001037983 */ /* 0x000ee80000100800 */
[----:B------:R-:W-:Y:S04]  /*66fb0*/  STL [R1+0x180c], R60 ;  /* 0x00180c3c01007387 */ /* 0x000fe80000100800 */
[----:B------:R-:W3:Y:S04]  /*66fc0*/  LDL R5, [R1+0xff4] ;  /* 0x000ff40001057983 */ /* 0x000ee80000100800 */
[----:B------:R-:W3:Y:S04]  /*66fd0*/  LDL R0, [R1+0xff8] ;  /* 0x000ff80001007983 */ /* 0x000ee80000100800 */
[----:B------:R-:W3:Y:S04]  /*66fe0*/  LDL R12, [R1+0xffc] ;  /* 0x000ffc00010c7983 */ /* 0x000ee80000100800 */
[----:B------:R-:W3:Y:S04]  /*66ff0*/  LDL R2, [R1+0x1000] ;  /* 0x0010000001027983 */ /* 0x000ee80000100800 */
[----:B----4-:R0:W-:Y:S04]  /*67000*/  STL [R1+0x1810], R58 ;  /* 0x0018103a01007387 */ /* 0x0101e80000100800 */
[----:B------:R-:W4:Y:S04]  /*67010*/  LDL R15, [R1+0x1004] ;  /* 0x00100400010f7983 */ /* 0x000f280000100800 */
[----:B------:R-:W4:Y:S04]  /*67020*/  LDL R14, [R1+0x1008] ;  /* 0x00100800010e7983 */ /* 0x000f280000100800 */
[----:B------:R1:W-:Y:S04]  /*67030*/  STL [R1+0x1814], R56 ;  /* 0x0018143801007387 */ /* 0x0003e80000100800 */
[----:B------:R-:W4:Y:S04]  /*67040*/  LDL R9, [R1+0x100c] ;  /* 0x00100c0001097983 */ /* 0x000f280000100800 */
[----:B------:R-:W4:Y:S01]  /*67050*/  LDL R8, [R1+0x1010] ;  /* 0x0010100001087983 */ /* 0x000f220000100800 */
[----:B------:R-:W-:-:S03]  /*67060*/  PRMT R50, RZ, 0x7610, R50 ;  /* 0x00007610ff327816 */ /* 0x000fc60000000032 */
[----:B--2---:R-:W-:Y:S04]  /*67070*/  STL [R1+0x1818], R54 ;  /* 0x0018183601007387 */ /* 0x004fe80000100800 */
[----:B------:R-:W2:Y:S04]  /*67080*/  LDL R18, [R1+0x1014] ;  /* 0x0010140001127983 */ /* 0x000ea80000100800 */
[----:B------:R-:W2:Y:S04]  /*67090*/  LDL R6, [R1+0x1018] ;  /* 0x0010180001067983 */ /* 0x000ea80000100800 */
[----:B------:R-:W2:Y:S04]  /*670a0*/  LDL R17, [R1+0x101c] ;  /* 0x00101c0001117983 */ /* 0x000ea80000100800 */
[----:B------:R-:W2:Y:S04]  /*670b0*/  LDL R16, [R1+0x1020] ;  /* 0x0010200001107983 */ /* 0x000ea80000100800 */
[----:B---3--:R3:W-:Y:S01]  /*670c0*/  STL [R1+0x181c], R52 ;  /* 0x00181c3401007387 */ /* 0x0087e20000100800 */
[----:B------:R-:W-:-:S03]  /*670d0*/  PRMT R48, RZ, 0x7610, R48 ;  /* 0x00007610ff307816 */ /* 0x000fc60000000030 */
[----:B------:R-:W2:Y:S04]  /*670e0*/  LDL R23, [R1+0x1034] ;  /* 0x0010340001177983 */ /* 0x000ea80000100800 */
[----:B------:R-:W2:Y:S04]  /*670f0*/  LDL R21, [R1+0x103c] ;  /* 0x00103c0001157983 */ /* 0x000ea80000100800 */
[----:B------:R-:W2:Y:S04]  /*67100*/  LDL R20, [R1+0x1040] ;  /* 0x0010400001147983 */ /* 0x000ea80000100800 */
[----:B------:R-:W2:Y:S04]  /*67110*/  LDL R22, [R1+0x105c] ;  /* 0x00105c0001167983 */ /* 0x000ea80000100800 */
[----:B------:R-:W2:Y:S04]  /*67120*/  LDL R25, [R1+0x108c] ;  /* 0x00108c0001197983 */ /* 0x000ea80000100800 */
[----:B------:R-:W2:Y:S04]  /*67130*/  LDL R24, [R1+0x1090] ;  /* 0x0010900001187983 */ /* 0x000ea80000100800 */
[----:B------:R-:W2:Y:S01]  /*67140*/  LDL R26, [R1+0x111c] ;  /* 0x00111c00011a7983 */ /* 0x000ea20000100800 */
[----:B------:R-:W-:-:S02]  /*67150*/  @!P3 IMAD.MOV.U32 R11, RZ, RZ, R7 ;  /* 0x000000ffff0bb224 */ /* 0x000fc400078e0007 */
[----:B------:R-:W-:Y:S01]  /*67160*/  @!P3 IMAD.MOV.U32 R10, RZ, RZ, R3 ;  /* 0x000000ffff0ab224 */ /* 0x000fe200078e0003 */
[----:B------:R-:W2:Y:S04]  /*67170*/  LDL R7, [R1+0x1024] ;  /* 0x0010240001077983 */ /* 0x000ea80000100800 */
[----:B------:R-:W2:Y:S04]  /*67180*/  LDL R3, [R1+0x1028] ;  /* 0x0010280001037983 */ /* 0x000ea80000100800 */
[----:B------:R0:W2:Y:S04]  /*67190*/  @!P3 LDG.E.U8 R50, desc[UR20][R10.64] ;  /* 0x000000140a32b981 */ /* 0x0000a8000c1e1100 */
[----:B------:R-:W2:Y:S04]  /*671a0*/  LDL R29, [R1+0x114c] ;  /* 0x00114c00011d7983 */ /* 0x000ea80000100800 */
        /* <DEDUP_REMOVED lines=9> */
[----:B------:R-:W2:Y:S01]  /*67240*/  LDL R38, [R1+0x1128] ;  /* 0x0011280001267983 */ /* 0x000ea20000100800 */
[----:B0-----:R-:W-:-:S02]  /*67250*/  @!P3 IMAD.MOV.U32 R11, RZ, RZ, R5 ;  /* 0x000000ffff0bb224 */ /* 0x001fc400078e0005 */
[----:B------:R-:W-:Y:S01]  /*67260*/  @!P3 IMAD.MOV.U32 R10, RZ, RZ, R0 ;  /* 0x000000ffff0ab224 */ /* 0x000fe200078e0000 */
[----:B------:R-:W2:Y:S04]  /*67270*/  LDL R5, [R1+0x102c] ;  /* 0x00102c0001057983 */ /* 0x000ea80000100800 */
[----:B------:R-:W2:Y:S01]  /*67280*/  LDL R0, [R1+0x1030] ;  /* 0x0010300001007983 */ /* 0x000ea20000100800 */
[----:B------:R-:W-:Y:S02]  /*67290*/  @!P3 IMAD.MOV.U32 R13, RZ, RZ, R12 ;  /* 0x000000ffff0db224 */ /* 0x000fe400078e000c */
[----:B------:R-:W-:Y:S01]  /*672a0*/  @!P3 IMAD.MOV.U32 R12, RZ, RZ, R2 ;  /* 0x000000ffff0cb224 */ /* 0x000fe200078e0002 */
        /* <DEDUP_REMOVED lines=8> */
[----:B-1----:R-:W2:Y:S04]  /*67330*/  LDL R56, [R1+0x1160] ;  /* 0x0011600001387983 */ /* 0x002ea80000100800 */
[----:B---3--:R-:W3:Y:S01]  /*67340*/  LDL R52, [R1+0x10b0] ;  /* 0x0010b00001347983 */ /* 0x008ee20000100800 */
[----:B0-----:R-:W-:-:S02]  /*67350*/  PRMT R10, RZ, 0x7610, R10 ;  /* 0x00007610ff0a7816 */ /* 0x001fc4000000000a */
[----:B------:R-:W-:Y:S01]  /*67360*/  PRMT R11, RZ, 0x7610, R11 ;  /* 0x00007610ff0b7816 */ /* 0x000fe2000000000b */
[----:B------:R-:W3:Y:S01]  /*67370*/  LDL R54, [R1+0x10ac] ;  /* 0x0010ac0001367983 */ /* 0x000ee20000100800 */
[----:B------:R-:W-:Y:S02]  /*67380*/  PRMT R49, RZ, 0x7610, R49 ;  /* 0x00007610ff317816 */ /* 0x000fe40000000031 */
[----:B------:R-:W-:Y:S02]  /*67390*/  PRMT R51, RZ, 0x7610, R51 ;  /* 0x00007610ff337816 */ /* 0x000fe40000000033 */
[----:B------:R-:W-:Y:S01]  /*673a0*/  PRMT R53, RZ, 0x7610, R53 ;  /* 0x00007610ff357816 */ /* 0x000fe20000000035 */
[----:B------:R4:W3:Y:S04]  /*673b0*/  @!P3 LDG.E.U8 R10, desc[UR20][R12.64] ;  /* 0x000000140c0ab981 */ /* 0x0008e8000c1e1100 */
[----:B------:R-:W3:Y:S04]  /*673c0*/  LDL R60, [R1+0x1108] ;  /* 0x00110800013c7983 */ /* 0x000ee80000100800 */
[----:B------:R-:W3:Y:S01]  /*673d0*/  LDL R62, [R1+0x1104] ;  /* 0x00110400013e7983 */ /* 0x000ee20000100800 */
[----:B------:R-:W-:-:S02]  /*673e0*/  PRMT R55, RZ, 0x7610, R55 ;  /* 0x00007610ff377816 */ /* 0x000fc40000000037 */
[----:B------:R-:W-:Y:S02]  /*673f0*/  PRMT R57, RZ, 0x7610, R57 ;  /* 0x00007610ff397816 */ /* 0x000fe40000000039 */
[----:B------:R-:W-:Y:S02]  /*67400*/  PRMT R59, RZ, 0x7610, R59 ;  /* 0x00007610ff3b7816 */ /* 0x000fe4000000003b */
[----:B------:R-:W-:Y:S02]  /*67410*/  PRMT R61, RZ, 0x7610, R61 ;  /* 0x00007610ff3d7816 */ /* 0x000fe4000000003d */
[----:B------:R-:W-:Y:S02]  /*67420*/  PRMT R63, RZ, 0x7610, R63 ;  /* 0x00007610ff3f7816 */ /* 0x000fe4000000003f */
[----:B------:R-:W-:Y:S02]  /*67430*/  PRMT R65, RZ, 0x7610, R65 ;  /* 0x00007610ff417816 */ /* 0x000fe40000000041 */
[----:B------:R-:W-:Y:S01]  /*67440*/  PRMT R67, RZ, 0x7610, R67 ;  /* 0x00007610ff437816 */ /* 0x000fe20000000043 */
[----:B----4-:R-:W-:-:S02]  /*67450*/  @!P3 IMAD.MOV.U32 R12, RZ, RZ, R14 ;  /* 0x000000ffff0cb224 */ /* 0x010fc400078e000e */
[----:B------:R-:W-:Y:S02]  /*67460*/  @!P3 IMAD.MOV.U32 R13, RZ, RZ, R15 ;  /* 0x000000ffff0db224 */ /* 0x000fe400078e000f */
[----:B------:R-:W-:Y:S02]  /*67470*/  @!P3 IMAD.MOV.U32 R14, RZ, RZ, R8 ;  /* 0x000000ffff0eb224 */ /* 0x000fe400078e0008 */
[----:B------:R-:W-:Y:S01]  /*67480*/  @!P3 IMAD.MOV.U32 R15, RZ, RZ, R9 ;  /* 0x000000ffff0fb224 */ /* 0x000fe200078e0009 */
[----:B------:R-:W4:Y:S04]  /*67490*/  LDL R8, [R1+0x1048] ;  /* 0x0010480001087983 */ /* 0x000f280000100800 */
[----:B------:R0:W3:Y:S04]  /*674a0*/  @!P3 LDG.E.U8 R11, desc[UR20][R12.64] ;  /* 0x000000140c0bb981 */ /* 0x0000e8000c1e1100 */
[----:B------:R-:W3:Y:S01]  /*674b0*/  LDL R9, [R1+0x1044] ;  /* 0x0010440001097983 */ /* 0x000ee20000100800 */
[----:B------:R-:W-:-:S02]  /*674c0*/  PRMT R69, RZ, 0x7610, R69 ;  /* 0x00007610ff457816 */ /* 0x000fc40000000045 */
[----:B------:R-:W-:Y:S02]  /*674d0*/  PRMT R71, RZ, 0x7610, R71 ;  /* 0x00007610ff477816 */ /* 0x000fe40000000047 */
[----:B------:R-:W-:Y:S01]  /*674e0*/  PRMT R73, RZ, 0x7610, R73 ;  /* 0x00007610ff497816 */ /* 0x000fe20000000049 */
[----:B------:R-:W3:Y:S04]  /*674f0*/  LDL R72, [R1+0x1148] ;  /* 0x0011480001487983 */ /* 0x000ee80000100800 */
[----:B------:R-:W3:Y:S01]  /*67500*/  LDL R74, [R1+0x1144] ;  /* 0x00114400014a7983 */ /* 0x000ee20000100800 */
[----:B------:R-:W-:-:S03]  /*67510*/  PRMT R75, RZ, 0x7610, R75 ;  /* 0x00007610ff4b7816 */ /* 0x000fc6000000004b */
[----:B------:R-:W3:Y:S04]  /*67520*/  LDL R70, [R1+0x116c] ;  /* 0x00116c0001467983 */ /* 0x000ee80000100800 */
[----:B------:R-:W3:Y:S01]  /*67530*/  LDL R68, [R1+0x1170] ;  /* 0x0011700001447983 */ /* 0x000ee20000100800 */
[----:B0-----:R-:W-:Y:S02]  /*67540*/  PRMT R12, RZ, 0x7610, R12 ;  /* 0x00007610ff0c7816 */ /* 0x001fe4000000000c */
[----:B------:R-:W-:Y:S02]  /*67550*/  PRMT R13, RZ, 0x7610, R13 ;  /* 0x00007610ff0d7816 */ /* 0x000fe4000000000d */
[----:B------:R-:W-:Y:S01]  /*67560*/  PRMT R77, RZ, 0x7610, R77 ;  /* 0x00007610ff4d7816 */ /* 0x000fe2000000004d */
[----:B------:R-:W3:Y:S04]  /*67570*/  LDL R66, [R1+0x1174] ;  /* 0x0011740001427983 */ /* 0x000ee80000100800 */
[----:B------:R2:W3:Y:S04]  /*67580*/  @!P3 LDG.E.U8 R12, desc[UR20][R14.64] ;  /* 0x000000140e0cb981 */ /* 0x0004e8000c1e1100 */
[----:B------:R-:W3:Y:S01]  /*67590*/  LDL R64, [R1+0x1178] ;  /* 0x0011780001407983 */ /* 0x000ee20000100800 */
[----:B--2---:R-:W-:-:S02]  /*675a0*/  @!P3 IMAD.MOV.U32 R15, RZ, RZ, R18 ;  /* 0x000000ffff0fb224 */ /* 0x004fc400078e0012 */
[----:B------:R-:W-:Y:S02]  /*675b0*/  @!P3 IMAD.MOV.U32 R14, RZ, RZ, R6 ;  /* 0x000000ffff0eb224 */ /* 0x000fe400078e0006 */
[----:B------:R-:W2:Y:S04]  /*675c0*/  LDL R6, [R1+0x1060] ;  /* 0x0010600001067983 */ /* 0x000ea80000100800 */
[----:B------:R0:W2:Y:S02]  /*675d0*/  @!P3 LDG.E.U8 R13, desc[UR20][R14.64] ;  /* 0x000000140e0db981 */ /* 0x0000a4000c1e1100 */
[----:B0-----:R-:W-:Y:S02]  /*675e0*/  PRMT R14, RZ, 0x7610, R14 ;  /* 0x00007610ff0e7816 */ /* 0x001fe4000000000e */
[----:B------:R-:W-:-:S04]  /*675f0*/  PRMT R15, RZ, 0x7610, R15 ;  /* 0x00007610ff0f7816 */ /* 0x000fc8000000000f */
[----:B------:R0:W2:Y:S02]  /*67600*/  @!P3 LDG.E.U8 R14, desc[UR20][R16.64] ;  /* 0x00000014100eb981 */ /* 0x0000a4000c1e1100 */
[----:B0-----:R-:W-:Y:S02]  /*67610*/  @!P3 IMAD.MOV.U32 R16, RZ, RZ, R3 ;  /* 0x000000ffff10b224 */ /* 0x001fe400078e0003 */
[----:B------:R-:W-:Y:S01]  /*67620*/  @!P3 IMAD.MOV.U32 R17, RZ, RZ, R7 ;  /* 0x000000ffff11b224 */ /* 0x000fe200078e0007 */
[----:B------:R-:W2:Y:S04]  /*67630*/  LDL R3, [R1+0x10c0] ;  /* 0x0010c00001037983 */ /* 0x000ea80000100800 */
[----:B------:R-:W2:Y:S04]  /*67640*/  LDL R7, [R1+0x10bc] ;  /* 0x0010bc0001077983 */ /* 0x000ea80000100800 */
[----:B------:R0:W2:Y:S02]  /*67650*/  @!P3 LDG.E.U8 R15, desc[UR20][R16.64] ;  /* 0x00000014100fb981 */ /* 0x0000a4000c1e1100 */
[----:B0-----:R-:W-:Y:S01]  /*67660*/  PRMT R16, RZ, 0x7610, R16 ;  /* 0x00007610ff107816 */ /* 0x001fe20000000010 */
[----:B------:R-:W-:-:S02]  /*67670*/  @!P3 IMAD.MOV.U32 R18, RZ, RZ, R0 ;  /* 0x000000ffff12b224 */ /* 0x000fc400078e0000 */
[----:B------:R-:W-:Y:S01]  /*67680*/  @!P3 IMAD.MOV.U32 R19, RZ, RZ, R5 ;  /* 0x000000ffff13b224 */ /* 0x000fe200078e0005 */
[----:B------:R-:W2:Y:S04]  /*67690*/  LDL R0, [R1+0x10f0] ;  /* 0x0010f00001007983 */ /* 0x000ea80000100800 */
[----:B------:R-:W2:Y:S04]  /*676a0*/  LDL R5, [R1+0x10ec] ;  /* 0x0010ec0001057983 */ /* 0x000ea80000100800 */
[----:B------:R0:W2:Y:S02]  /*676b0*/  @!P3 LDG.E.U8 R16, desc[UR20][R18.64] ;  /* 0x000000141210b981 */ /* 0x0000a4000c1e1100 */
[----:B0-----:R-:W-:-:S02]  /*676c0*/  @!P3 IMAD.MOV.U32 R18, RZ, RZ, R2 ;  /* 0x000000ffff12b224 */ /* 0x001fc400078e0002 */
[----:B------:R-:W2:Y:S01]  /*676d0*/  LDL R2, [R1+0x1120] ;  /* 0x0011200001027983 */ /* 0x000ea20000100800 */
[----:B------:R-:W-:Y:S01]  /*676e0*/  PRMT R17, RZ, 0x7610, R17 ;  /* 0x00007610ff117816 */ /* 0x000fe20000000011 */
[----:B------:R-:W-:-:S05]  /*676f0*/  @!P3 IMAD.MOV.U32 R19, RZ, RZ, R23 ;  /* 0x000000ffff13b224 */ /* 0x000fca00078e0017 */
[----:B------:R0:W2:Y:S02]  /*67700*/  @!P3 LDG.E.U8 R17, desc[UR20][R18.64] ;  /* 0x000000141211b981 */ /* 0x0000a4000c1e1100 */
[----:B0-----:R-:W-:Y:S02]  /*67710*/  PRMT R18, RZ, 0x7610, R18 ;  /* 0x00007610ff127816 */ /* 0x001fe40000000012 */
[----:B------:R-:W-:-:S04]  /*67720*/  PRMT R19, RZ, 0x7610, R19 ;  /* 0x00007610ff137816 */ /* 0x000fc80000000013 */
[----:B------:R4:W2:Y:S01]  /*67730*/  @!P3 LDG.E.U8 R18, desc[UR20][R20.64] ;  /* 0x000000141412b981 */ /* 0x0008a2000c1e1100 */
[----:B------:R-:W-:Y:S02]  /*67740*/  @!P3 IMAD.MOV.U32 R23, RZ, RZ, R22 ;  /* 0x000000ffff17b224 */ /* 0x000fe400078e0016 */
[----:B----4-:R-:W-:Y:S02]  /*67750*/  @!P3 IMAD.MOV.U32 R20, RZ, RZ, R8 ;  /* 0x000000ffff14b224 */ /* 0x010fe400078e0008 */
[----:B---3--:R-:W-:Y:S01]  /*67760*/  @!P3 IMAD.MOV.U32 R21, RZ, RZ, R9 ;  /* 0x000000ffff15b224 */ /* 0x008fe200078e0009 */
[----:B------:R-:W3:Y:S04]  /*67770*/  LDL R8, [R1+0x1180] ;  /* 0x0011800001087983 */ /* 0x000ee80000100800 */
[----:B------:R-:W4:Y:S04]  /*67780*/  LDL R9, [R1+0x117c] ;  /* 0x00117c0001097983 */ /* 0x000f280000100800 */
[----:B------:R0:W4:Y:S02]  /*67790*/  @!P3 LDG.E.U8 R19, desc[UR20][R20.64] ;  /* 0x000000141413b981 */ /* 0x000124000c1e1100 */
[----:B0-----:R-:W-:-:S02]  /*677a0*/  PRMT R20, RZ, 0x7610, R20 ;  /* 0x00007610ff147816 */ /* 0x001fc40000000014 */
[----:B------:R-:W-:Y:S01]  /*677b0*/  PRMT R21, RZ, 0x7610, R21 ;  /* 0x00007610ff157816 */ /* 0x000fe20000000015 */
[----:B------:R-:W-:Y:S02]  /*677c0*/  @!P3 IMAD.MOV.U32 R27, RZ, RZ, R26 ;  /* 0x000000ffff1bb224 */ /* 0x000fe400078e001a */
[----:B--2---:R-:W-:Y:S02]  /*677d0*/  @!P3 IMAD.MOV.U32 R22, RZ, RZ, R6 ;  /* 0x000000ffff16b224 */ /* 0x004fe400078e0006 */
[----:B------:R-:W2:Y:S04]  /*677e0*/  LDL R6, [R1+0x11a0] ;  /* 0x0011a00001067983 */ /* 0x000ea80000100800 */
[----:B------:R0:W2:Y:S02]  /*677f0*/  @!P3 LDG.E.U8 R20, desc[UR20][R22.64] ;  /* 0x000000141614b981 */ /* 0x0000a4000c1e1100 */
[----:B0-----:R-:W-:-:S02]  /*67800*/  @!P3 IMAD.MOV.U32 R22, RZ, RZ, R24 ;  /* 0x000000ffff16b224 */ /* 0x001fc400078e0018 */
[----:B------:R-:W-:-:S05]  /*67810*/  @!P3 IMAD.MOV.U32 R23, RZ, RZ, R25 ;  /* 0x000000ffff17b224 */ /* 0x000fca00078e0019 */
[----:B------:R0:W2:Y:S02]  /*67820*/  @!P3 LDG.E.U8 R21, desc[UR20][R22.64] ;  /* 0x000000141615b981 */ /* 0x0000a4000c1e1100 */
[----:B0-----:R-:W-:Y:S01]  /*67830*/  PRMT R22, RZ, 0x7610, R22 ;  /* 0x00007610ff167816 */ /* 0x001fe20000000016 */
[----:B------:R-:W-:Y:S02]  /*67840*/  @!P3 IMAD.MOV.U32 R24, RZ, RZ, R3 ;  /* 0x000000ffff18b224 */ /* 0x000fe400078e0003 */
[----:B------:R-:W-:Y:S01]  /*67850*/  @!P3 IMAD.MOV.U32 R25, RZ, RZ, R7 ;  /* 0x000000ffff19b224 */ /* 0x000fe200078e0007 */
[----:B------:R-:W2:Y:S04]  /*67860*/  LDL R3, [R1+0x1058] ;  /* 0x0010580001037983 */ /* 0x000ea80000100800 */
[----:B------:R-:W2:Y:S04]  /*67870*/  LDL R7, [R1+0x1054] ;  /* 0x0010540001077983 */ /* 0x000ea80000100800 */
[----:B------:R0:W2:Y:S02]  /*67880*/  @!P3 LDG.E.U8 R22, desc[UR20][R24.64] ;  /* 0x000000141816b981 */ /* 0x0000a4000c1e1100 */
[----:B0-----:R-:W-:-:S02]  /*67890*/  @!P3 IMAD.MOV.U32 R24, RZ, RZ, R0 ;  /* 0x000000ffff18b224 */ /* 0x001fc400078e0000 */
[----:B------:R-:W-:Y:S01]  /*678a0*/  @!P3 IMAD.MOV.U32 R25, RZ, RZ, R5 ;  /* 0x000000ffff19b224 */ /* 0x000fe200078e0005 */
[----:B------:R-:W2:Y:S04]  /*678b0*/  LDL R0, [R1+0x1068] ;  /* 0x0010680001007983 */ /* 0x000ea80000100800 */
[----:B------:R-:W2:Y:S01]  /*678c0*/  LDL R5, [R1+0x1064] ;  /* 0x0010640001057983 */ /* 0x000ea20000100800 */
[----:B------:R-:W-:-:S03]  /*678d0*/  @!P3 IMAD.MOV.U32 R26, RZ, RZ, R2 ;  /* 0x000000ffff1ab224 */ /* 0x000fc600078e0002 */
[----:B------:R-:W2:Y:S01]  /*678e0*/  LDL R2, [R1+0x1070] ;  /* 0x0010700001027983 */ /* 0x000ea20000100800 */
[----:B------:R-:W-:-:S06]  /*678f0*/  PRMT R23, RZ, 0x7610, R23 ;  /* 0x00007610ff177816 */ /* 0x000fcc0000000017 */
[----:B------:R0:W2:Y:S02]  /*67900*/  @!P3 LDG.E.U8 R23, desc[UR20][R24.64] ;  /* 0x000000141817b981 */ /* 0x0000a4000c1e1100 */
[----:B0-----:R-:W-:Y:S02]  /*67910*/  PRMT R24, RZ, 0x7610, R24 ;  /* 0x00007610ff187816 */ /* 0x001fe40000000018 */
[----:B------:R-:W-:-:S04]  /*67920*/  PRMT R25, RZ, 0x7610, R25 ;  /* 0x00007610ff197816 */ /* 0x000fc80000000019 */
[----:B------:R0:W2:Y:S02]  /*67930*/  @!P3 LDG.E.U8 R24, desc[UR20][R26.64] ;  /* 0x000000141a18b981 */ /* 0x0000a4000c1e1100 */
[----:B0-----:R-:W-:Y:S02]  /*67940*/  @!P3 IMAD.MOV.U32 R26, RZ, RZ, R28 ;  /* 0x000000ffff1ab224 */ /* 0x001fe400078e001c */
[----:B------:R-:W-:Y:S02]  /*67950*/  @!P3 IMAD.MOV.U32 R27, RZ, RZ, R29 ;  /* 0x000000ffff1bb224 */ /* 0x000fe400078e001d */
[----:B---3--:R-:W-:Y:S02]  /*67960*/  @!P3 IMAD.MOV.U32 R28, RZ, RZ, R8 ;  /* 0x000000ffff1cb224 */ /* 0x008fe400078e0008 */
[----:B----4-:R-:W-:Y:S01]  /*67970*/  @!P3 IMAD.MOV.U32 R29, RZ, RZ, R9 ;  /* 0x000000ffff1db224 */ /* 0x010fe200078e0009 */
[----:B------:R-:W3:Y:S04]  /*67980*/  LDL R8, [R1+0x10c8] ;  /* 0x0010c80001087983 */ /* 0x000ee80000100800 */
[----:B------:R0:W4:Y:S04]  /*67990*/  @!P3 LDG.E.U8 R25, desc[UR20][R26.64] ;  /* 0x000000141a19b981 */ /* 0x000128000c1e1100 */
[----:B------:R-:W4:Y:S01]  /*679a0*/  LDL R9, [R1+0x10c4] ;  /* 0x0010c40001097983 */ /* 0x000f220000100800 */
[----:B0-----:R-:W-:-:S02]  /*679b0*/  PRMT R26, RZ, 0x7610, R26 ;  /* 0x00007610ff1a7816 */ /* 0x001fc4000000001a */
[----:B------:R-:W-:-:S04]  /*679c0*/  PRMT R27, RZ, 0x7610, R27 ;  /* 0x00007610ff1b7816 */ /* 0x000fc8000000001b */
[----:B------:R0:W4:Y:S02]  /*679d0*/  @!P3 LDG.E.U8 R26, desc[UR20][R28.64] ;  /* 0x000000141c1ab981 */ /* 0x000124000c1e1100 */
[----:B0-----:R-:W-:Y:S02]  /*679e0*/  @!P3 IMAD.MOV.U32 R29, RZ, RZ, R32 ;  /* 0x000000ffff1db224 */ /* 0x001fe400078e0020 */
[----:B--2---:R-:W-:Y:S02]  /*679f0*/  @!P3 IMAD.MOV.U32 R28, RZ, RZ, R6 ;  /* 0x000000ffff1cb224 */ /* 0x004fe400078e0006 */
[----:B------:R-:W2:Y:S04]  /*67a00*/  LDL R6, [R1+0x10f8] ;  /* 0x0010f80001067983 */ /* 0x000ea80000100800 */
[----:B------:R0:W2:Y:S02]  /*67a10*/  @!P3 LDG.E.U8 R27, desc[UR20][R28.64] ;  /* 0x000000141c1bb981 */ /* 0x0000a4000c1e1100 */
[----:B0-----:R-:W-:-:S02]  /*67a20*/  PRMT R28, RZ, 0x7610, R28 ;  /* 0x00007610ff1c7816 */ /* 0x001fc4000000001c */
        /* <DEDUP_REMOVED lines=22> */
[----:B---3--:R-:W-:Y:S02]  /*67b90*/  @!P3 IMAD.MOV.U32 R34, RZ, RZ, R8 ;  /* 0x000000ffff22b224 */ /* 0x008fe400078e0008 */
[----:B----4-:R-:W-:Y:S01]  /*67ba0*/  @!P3 IMAD.MOV.U32 R35, RZ, RZ, R9 ;  /* 0x000000ffff23b224 */ /* 0x010fe200078e0009 */
        /* <DEDUP_REMOVED lines=19> */
[----:B------:R-:W2:Y:S01]  /*67ce0*/  LDL R5, [R1+0x10cc] ;  /* 0x0010cc0001057983 */ /* 0x000ea20000100800 */
[----:B------:R-:W-:-:S03]  /*67cf0*/  @!P3 IMAD.MOV.U32 R38, RZ, RZ, R0 ;  /* 0x000000ffff26b224 */ /* 0x000fc600078e0000 */
        /* <DEDUP_REMOVED lines=19> */
[----:B------:R-:W-:Y:S02]  /*67e30*/  @!P3 IMAD.MOV.U32 R47, RZ, RZ, R46 ;  /* 0x000000ffff2fb224 */ /* 0x000fe400078e002e */
[----:B--2---:R-:W-:Y:S02]  /*67e40*/  @!P3 IMAD.MOV.U32 R42, RZ, RZ, R6 ;  /* 0x000000ffff2ab224 */ /* 0x004fe400078e0006 */
        /* <DEDUP_REMOVED lines=19> */
[----:B---3--:R-:W-:Y:S02]  /*67f80*/  @!P3 IMAD.MOV.U32 R46, RZ, RZ, R8 ;  /* 0x000000ffff2eb224 */ /* 0x008fe400078e0008 */
[----:B----4-:R-:W-:Y:S01]  /*67f90*/  @!P3 IMAD.MOV.U32 R47, RZ, RZ, R9 ;  /* 0x000000ffff2fb224 */ /* 0x010fe200078e0009 */
[----:B------:R-:W3:Y:S04]  /*67fa0*/  LDL R8, [R1+0x10b8] ;  /* 0x0010b80001087983 */ /* 0x000ee80000100800 */
[----:B------:R-:W4:Y:S04]  /*67fb0*/  LDL R9, [R1+0x10b4] ;  /* 0x0010b40001097983 */ /* 0x000f280000100800 */
[----:B------:R0:W4:Y:S02]  /*67fc0*/  @!P3 LDG.E.U8 R45, desc[UR20][R46.64] ;  /* 0x000000142e2db981 */ /* 0x000124000c1e1100 */
[----:B0-----:R-:W-:-:S02]  /*67fd0*/  @!P3 IMAD.MOV.U32 R46, RZ, RZ, R56 ;  /* 0x000000ffff2eb224 */ /* 0x001fc400078e0038 */
[----:B------:R-:W-:Y:S01]  /*67fe0*/  @!P3 IMAD.MOV.U32 R47, RZ, RZ, R58 ;  /* 0x000000ffff2fb224 */ /* 0x000fe200078e003a */
[----:B------:R-:W4:Y:S04]  /*67ff0*/  LDL R56, [R1+0x1138] ;  /* 0x0011380001387983 */ /* 0x000f280000100800 */
[----:B------:R-:W4:Y:S04]  /*68000*/  LDL R58, [R1+0x1134] ;  /* 0x00113400013a7983 */ /* 0x000f280000100800 */
[----:B------:R2:W4:Y:S02]  /*68010*/  @!P3 LDG.E.U8 R49, desc[UR20][R46.64] ;  /* 0x000000142e31b981 */ /* 0x000524000c1e1100 */
[----:B--2---:R-:W-:-:S02]  /*68020*/  @!P3 IMAD.MOV.U32 R46, RZ, RZ, R6 ;  /* 0x000000ffff2eb224 */ /* 0x004fc400078e0006 */
[----:B------:R-:W2:Y:S01]  /*68030*/  LDL R6, [R1+0x10d8] ;  /* 0x0010d80001067983 */ /* 0x000ea20000100800 */
[----:B------:R-:W-:-:S03]  /*68040*/  @!P3 IMAD.MOV.U32 R47, RZ, RZ, R7 ;  /* 0x000000ffff2fb224 */ /* 0x000fc600078e0007 */
[----:B------:R-:W2:Y:S04]  /*68050*/  LDL R7, [R1+0x10d4] ;  /* 0x0010d40001077983 */ /* 0x000ea80000100800 */
[----:B------:R0:W2:Y:S02]  /*68060*/  @!P3 LDG.E.U8 R51, desc[UR20][R46.64] ;  /* 0x000000142e33b981 */ /* 0x0000a4000c1e1100 */
[----:B0-----:R-:W-:Y:S02]  /*68070*/  @!P3 IMAD.MOV.U32 R46, RZ, RZ, R3 ;  /* 0x000000ffff2eb224 */ /* 0x001fe400078e0003 */
[----:B------:R-:W-:Y:S01]  /*68080*/  @!P3 IMAD.MOV.U32 R47, RZ, RZ, R5 ;  /* 0x000000ffff2fb224 */ /* 0x000fe200078e0005 */
[----:B------:R-:W2:Y:S04]  /*68090*/  LDL R3, [R1+0x10e0] ;  /* 0x0010e00001037983 */ /* 0x000ea80000100800 */
[----:B------:R-:W2:Y:S04]  /*680a0*/  LDL R5, [R1+0x10dc] ;  /* 0x0010dc0001057983 */ /* 0x000ea80000100800 */
[----:B------:R0:W2:Y:S02]  /*680b0*/  @!P3 LDG.E.U8 R53, desc[UR20][R46.64] ;  /* 0x000000142e35b981 */ /* 0x0000a4000c1e1100 */
[----:B0-----:R-:W-:-:S02]  /*680c0*/  @!P3 IMAD.MOV.U32 R46, RZ, RZ, R0 ;  /* 0x000000ffff2eb224 */ /* 0x001fc400078e0000 */
        /* <DEDUP_REMOVED lines=9> */
[----:B---3--:R-:W-:-:S02]  /*68160*/  @!P3 IMAD.MOV.U32 R46, RZ, RZ, R8 ;  /* 0x000000ffff2eb224 */ /* 0x008fc400078e0008 */
[----:B----4-:R-:W-:Y:S01]  /*68170*/  @!P3 IMAD.MOV.U32 R47, RZ, RZ, R9 ;  /* 0x000000ffff2fb224 */ /* 0x010fe200078e0009 */
[----:B------:R-:W3:Y:S04]  /*68180*/  LDL R8, [R1+0x1198] ;  /* 0x0011980001087983 */ /* 0x000ee80000100800 */
        /* <DEDUP_REMOVED lines=23> */
[----:B------:R-:W-:-:S05]  /*68300*/  @!P3 IMAD.MOV.U32 R47, RZ, RZ, R58 ;  /* 0x000000ffff2fb224 */ /* 0x000fca00078e003a */
[----:B------:R0:W2:Y:S02]  /*68310*/  @!P3 LDG.E.U8 R69, desc[UR20][R46.64] ;  /* 0x000000142e45b981 */ /* 0x0000a4000c1e1100 */
[----:B0-----:R-:W-:Y:S02]  /*68320*/  @!P3 IMAD.MOV.U32 R46, RZ, RZ, R52 ;  /* 0x000000ffff2eb224 */ /* 0x001fe400078e0034 */
[----:B------:R-:W-:Y:S01]  /*68330*/  @!P3 IMAD.MOV.U32 R47, RZ, RZ, R54 ;  /* 0x000000ffff2fb224 */ /* 0x000fe200078e0036 */
[----:B------:R-:W2:Y:S04]  /*68340*/  LDL R52, [R1+0x1140] ;  /* 0x0011400001347983 */ /* 0x000ea80000100800 */
[----:B------:R-:W2:Y:S04]  /*68350*/  LDL R54, [R1+0x113c] ;  /* 0x00113c0001367983 */ /* 0x000ea80000100800 */
[----:B------:R3:W2:Y:S04]  /*68360*/  @!P3 LDG.E.U8 R71, desc[UR20][R46.64] ;  /* 0x000000142e47b981 */ /* 0x0006a8000c1e1100 */
[----:B------:R-:W2:Y:S04]  /*68370*/  LDL.LU R90, [R1+0x408] ;  /* 0x00040800015a7983 */ /* 0x000ea80000300800 */
[----:B------:R-:W2:Y:S01]  /*68380*/  LDL.LU R92, [R1+0x3f0] ;  /* 0x0003f000015c7983 */ /* 0x000ea20000300800 */
[----:B---3--:R-:W-:-:S02]  /*68390*/  @!P3 IMAD.MOV.U32 R46, RZ, RZ, R8 ;  /* 0x000000ffff2eb224 */ /* 0x008fc400078e0008 */
[----:B----4-:R-:W-:-:S05]  /*683a0*/  @!P3 IMAD.MOV.U32 R47, RZ, RZ, R9 ;  /* 0x000000ffff2fb224 */ /* 0x010fca00078e0009 */
[----:B------:R2:W3:Y:S01]  /*683b0*/  @!P3 LDG.E.U8 R73, desc[UR20][R46.64] ;  /* 0x000000142e49b981 */ /* 0x0004e2000c1e1100 */
[----:B------:R-:W-:Y:S01]  /*683c0*/  PRMT R79, RZ, 0x7610, R79 ;  /* 0x00007610ff4f7816 */ /* 0x000fe2000000004f */
[----:B--2---:R-:W-:Y:S02]  /*683d0*/  @!P3 IMAD.MOV.U32 R46, RZ, RZ, R6 ;  /* 0x000000ffff2eb224 */ /* 0x004fe400078e0006 */
[----:B------:R-:W-:-:S05]  /*683e0*/  @!P3 IMAD.MOV.U32 R47, RZ, RZ, R7 ;  /* 0x000000ffff2fb224 */ /* 0x000fca00078e0007 */
[----:B------:R0:W2:Y:S02]  /*683f0*/  @!P3 LDG.E.U8 R75, desc[UR20][R46.64] ;  /* 0x000000142e4bb981 */ /* 0x0000a4000c1e1100 */
[----:B0-----:R-:W-:Y:S02]  /*68400*/  @!P3 IMAD.MOV.U32 R46, RZ, RZ, R3 ;  /* 0x000000ffff2eb224 */ /* 0x001fe400078e0003 */
[----:B------:R-:W-:-:S05]  /*68410*/  @!P3 IMAD.MOV.U32 R47, RZ, RZ, R5 ;  /* 0x000000ffff2fb224 */ /* 0x000fca00078e0005 */
[----:B------:R0:W4:Y:S02]  /*68420*/  @!P3 LDG.E.U8 R77, desc[UR20][R46.64] ;  /* 0x000000142e4db981 */ /* 0x000124000c1e1100 */
[----:B0-----:R-:W-:Y:S02]  /*68430*/  @!P3 IMAD.MOV.U32 R46, RZ, RZ, R0 ;  /* 0x000000ffff2eb224 */ /* 0x001fe400078e0000 */
[----:B------:R-:W-:Y:S01]  /*68440*/  @!P3 IMAD.MOV.U32 R47, RZ, RZ, R2 ;  /* 0x000000ffff2fb224 */ /* 0x000fe200078e0002 */
        /* <DEDUP_REMOVED lines=8> */
[----:B------:R-:W2:Y:S04]  /*684d0*/  LDL R58, [R1+0x5fc] ;  /* 0x0005fc00013a7983 */ /* 0x000ea80000100800 */
[----:B------:R-:W3:Y:S04]  /*684e0*/  LDL R56, [R1+0x600] ;  /* 0x0006000001387983 */ /* 0x000ee80000100800 */
[----:B------:R0:W4:Y:S02]  /*684f0*/  @!P3 LDG.E.U8 R79, desc[UR20][R46.64] ;  /* 0x000000142e4fb981 */ /* 0x000124000c1e1100 */
[----:B0-----:R-:W-:-:S02]  /*68500*/  @!P3 IMAD.MOV.U32 R46, RZ, RZ, R52 ;  /* 0x000000ffff2eb224 */ /* 0x001fc400078e0034 */
[----:B------:R-:W-:Y:S01]  /*68510*/  @!P3 IMAD.MOV.U32 R47, RZ, RZ, R54 ;  /* 0x000000ffff2fb224 */ /* 0x000fe200078e0036 */
[----:B------:R-:W4:Y:S04]  /*68520*/  LDL R52, [R1+0x5f8] ;  /* 0x0005f80001347983 */ /* 0x000f280000100800 */
[----:B------:R-:W4:Y:S01]  /*68530*/  LDL R54, [R1+0x5f4] ;  /* 0x0005f40001367983 */ /* 0x000f220000100800 */
[----:B------:R-:W-:Y:S02]  /*68540*/  PRMT R81, RZ, 0x7610, R81 ;  /* 0x00007610ff517816 */ /* 0x000fe40000000051 */
[----:B------:R-:W-:Y:S01]  /*68550*/  PRMT R83, RZ, 0x7610, R83 ;  /* 0x00007610ff537816 */ /* 0x000fe20000000053 */
[----:B------:R-:W0:Y:S03]  /*68560*/  S2R R4, SR_TID.X ;  /* 0x0000000000047919 */ /* 0x000e260000002100 */
[----:B------:R1:W4:Y:S01]  /*68570*/  @!P3 LDG.E.U8 R81, desc[UR20][R46.64] ;  /* 0x000000142e51b981 */ /* 0x000322000c1e1100 */
[----:B------:R-:W-:Y:S01]  /*68580*/  PRMT R85, RZ, 0x7610, R85 ;  /* 0x00007610ff557816 */ /* 0x000fe20000000055 */
[----:B-1----:R-:W-:-:S02]  /*68590*/  @!P3 IMAD.MOV.U32 R46, RZ, RZ, R72 ;  /* 0x000000ffff2eb224 */ /* 0x002fc400078e0048 */
[----:B------:R-:W-:-:S05]  /*685a0*/  @!P3 IMAD.MOV.U32 R47, RZ, RZ, R74 ;  /* 0x000000ffff2fb224 */ /* 0x000fca00078e004a */
[----:B------:R1:W4:Y:S01]  /*685b0*/  @!P3 LDG.E.U8 R83, desc[UR20][R46.64] ;  /* 0x000000142e53b981 */ /* 0x000322000c1e1100 */
[----:B------:R-:W-:Y:S01]  /*685c0*/  PRMT R87, RZ, 0x7610, R87 ;  /* 0x00007610ff577816 */ /* 0x000fe20000000057 */
[----:B-1----:R-:W-:Y:S02]  /*685d0*/  @!P3 IMAD.MOV.U32 R46, RZ, RZ, R68 ;  /* 0x000000ffff2eb224 */ /* 0x002fe400078e0044 */
        /* <DEDUP_REMOVED lines=10> */
[----:B0-----:R-:W-:Y:S02]  /*68680*/  LOP3.LUT R4, R4, 0x7f, RZ, 0xc0, !PT ;  /* 0x0000007f04047812 */ /* 0x001fe400078ec0ff */
[----:B------:R-:W-:Y:S02]  /*68690*/  PRMT R93, RZ, 0x7610, R93 ;  /* 0x00007610ff5d7816 */ /* 0x000fe4000000005d */
[----:B------:R-:W-:Y:S01]  /*686a0*/  LOP3.LUT R4, R4, 0x20, RZ, 0x3c, !PT ;  /* 0x0000002004047812 */ /* 0x000fe200078e3cff */
[----:B--2---:R-:W-:Y:S02]  /*686b0*/  @!P3 IMAD.MOV.U32 R47, RZ, RZ, R58 ;  /* 0x000000ffff2fb224 */ /* 0x004fe400078e003a */
[----:B---3--:R-:W-:-:S05]  /*686c0*/  @!P3 IMAD.MOV.U32 R46, RZ, RZ, R56 ;  /* 0x000000ffff2eb224 */ /* 0x008fca00078e0038 */
[----:B------:R4:W2:Y:S02]  /*686d0*/  @!P3 LDG.E.U8 R91, desc[UR20][R46.64] ;  /* 0x000000142e5bb981 */ /* 0x0008a4000c1e1100 */
[----:B----4-:R-:W-:Y:S02]  /*686e0*/  @!P3 IMAD.MOV.U32 R46, RZ, RZ, R52 ;  /* 0x000000ffff2eb224 */ /* 0x010fe400078e0034 */
[----:B------:R-:W-:Y:S01]  /*686f0*/  @!P3 IMAD.MOV.U32 R47, RZ, RZ, R54 ;  /* 0x000000ffff2fb224 */ /* 0x000fe200078e0036 */
[----:B------:R-:W3:Y:S04]  /*68700*/  LDL.LU R52, [R1+0x318] ;  /* 0x0003180001347983 */ /* 0x000ee80000300800 */
[----:B------:R-:W4:Y:S04]  /*68710*/  LDL.LU R54, [R1+0x300] ;  /* 0x0003000001367983 */ /* 0x000f280000300800 */
        /* <DEDUP_REMOVED lines=8> */
[----:B------:R-:W2:Y:S04]  /*687a0*/  @!P3 LDG.E.U8 R93, desc[UR20][R46.64] ;  /* 0x000000142e5db981 */ /* 0x000ea8000c1e1100 */
[----:B------:R-:W2:Y:S04]  /*687b0*/  LDL.LU R72, [R1+0x228] ;  /* 0x0002280001487983 */ /* 0x000ea80000300800 */
[----:B------:R-:W-:Y:S04]  /*687c0*/  STS.U8 [R4+UR10+0x11d00], R90 ;  /* 0x011d005a04007988 */ /* 0x000fe8000800000a */
[----:B------:R-:W2:Y:S04]  /*687d0*/  LDL.LU R74, [R1+0x210] ;  /* 0x00021000014a7983 */ /* 0x000ea80000300800 */
[----:B------:R0:W-:Y:S04]  /*687e0*/  STS.U8 [R4+UR10+0x12500], R0 ;  /* 0x0125000004007988 */ /* 0x0001e8000800000a */
[----:B------:R-:W2:Y:S04]  /*687f0*/  LDL.LU R82, [R1+0x1f8] ;  /* 0x0001f80001527983 */ /* 0x000ea80000300800 */
        /* <DEDUP_REMOVED lines=13> */
[----:B------:R0:W-:Y:S04]  /*688d0*/  STS.U8 [R4+UR10+0x12100], R92 ;  /* 0x0121005c04007988 */ /* 0x0001e8000800000a */
[----:B------:R-:W2:Y:S04]  /*688e0*/  LDL.LU R90, [R1+0xd8] ;  /* 0x0000d800015a7983 */ /* 0x000ea80000300800 */
[----:B0-----:R-:W2:Y:S04]  /*688f0*/  LDL.LU R92, [R1+0xc0] ;  /* 0x0000c000015c7983 */ /* 0x001ea80000300800 */
        /* <DEDUP_REMOVED lines=10> */
[----:B---3--:R0:W-:Y:S04]  /*689a0*/  STS.U8 [R4+UR10+0x14500], R52 ;  /* 0x0145003404007988 */ /* 0x0081e8000800000a */
[----:B----4-:R1:W-:Y:S04]  /*689b0*/  STS.U8 [R4+UR10+0x14900], R54 ;  /* 0x0149003604007988 */ /* 0x0103e8000800000a */
[----:B--2---:R2:W-:Y:S04]  /*689c0*/  STS.U8 [R4+UR10+0x14d00], R56 ;  /* 0x014d003804007988 */ /* 0x0045e8000800000a */
[----:B------:R3:W-:Y:S04]  /*689d0*/  STS.U8 [R4+UR10+0x15100], R58 ;  /* 0x0151003a04007988 */ /* 0x0007e8000800000a */
[----:B------:R4:W-:Y:S04]  /*689e0*/  STS.U8 [R4+UR10+0x15500], R60 ;  /* 0x0155003c04007988 */ /* 0x0009e8000800000a */
[----:B------:R2:W-:Y:S04]  /*689f0*/  STS.U8 [R4+UR10+0x15900], R62 ;  /* 0x0159003e04007988 */ /* 0x0005e8000800000a */
[----:B0-----:R-:W2:Y:S04]  /*68a00*/  LDL.LU R52, [R1+0x181c] ;  /* 0x00181c0001347983 */ /* 0x001ea80000300800 */
[----:B-1----:R-:W2:Y:S04]  /*68a10*/  LDL.LU R54, [R1+0x1818] ;  /* 0x0018180001367983 */ /* 0x002ea80000300800 */
[----:B--2---:R-:W2:Y:S04]  /*68a20*/  LDL.LU R56, [R1+0x1814] ;  /* 0x0018140001387983 */ /* 0x004ea80000300800 */
[----:B---3--:R-:W3:Y:S04]  /*68a30*/  LDL.LU R58, [R1+0x1810] ;  /* 0x00181000013a7983 */ /* 0x008ee80000300800 */
[----:B----4-:R-:W4:Y:S04]  /*68a40*/  LDL.LU R60, [R1+0x180c] ;  /* 0x00180c00013c7983 */ /* 0x010f280000300800 */
        /* <DEDUP_REMOVED lines=61> */
[----:B--2---:R0:W-:Y:S02]  /*68e20*/  STS.U8 [R4+UR10+0x1c100], R5 ;  /* 0x01c1000504007988 */ /* 0x0041e4000800000a */
[----:B0-----:R-:W0:Y:S02]  /*68e30*/  S2R R5, SR_TID.X ;  /* 0x0000000000057919 */ /* 0x001e240000002100 */
[----:B------:R1:W-:Y:S04]  /*68e40*/  STS.U8 [R4+UR10+0x1c500], R3 ;  /* 0x01c5000304007988 */ /* 0x0003e8000800000a */
[----:B------:R2:W-:Y:S04]  /*68e50*/  STS.U8 [R4+UR10+0x1c900], R0 ;  /* 0x01c9000004007988 */ /* 0x0005e8000800000a */
[----:B-1----:R-:W4:Y:S04]  /*68e60*/  LDL.LU R3, [R1+0x32c] ;  /* 0x00032c0001037983 */ /* 0x002f280000300800 */
[----:B--2---:R-:W2:Y:S04]  /*68e70*/  LDL.LU R0, [R1+0x314] ;  /* 0x0003140001007983 */ /* 0x004ea80000300800 */
[----:B------:R1:W-:Y:S04]  /*68e80*/  STS.U8 [R4+UR10+0x1cd00], R82 ;  /* 0x01cd005204007988 */ /* 0x0003e8000800000a */
[----:B------:R-:W-:Y:S04]  /*68e90*/  STS.U8 [R4+UR10+0x1d100], R70 ;  /* 0x01d1004604007988 */ /* 0x000fe8000800000a */
[----:B---3--:R-:W-:Y:S04]  /*68ea0*/  STS.U8 [R4+UR10+0x1d500], R58 ;  /* 0x01d5003a04007988 */ /* 0x008fe8000800000a */
[----:B-1----:R-:W3:Y:S01]  /*68eb0*/  LDL.LU R82, [R1+0x494] ;  /* 0x0004940001527983 */ /* 0x002ee20000300800 */
[----:B0-----:R-:W-:-:S04]  /*68ec0*/  LOP3.LUT R5, R5, 0x7f, RZ, 0xc0, !PT ;  /* 0x0000007f05057812 */ /* 0x001fc800078ec0ff */
[----:B------:R-:W-:-:S05]  /*68ed0*/  LOP3.LUT R5, R5, 0x30, RZ, 0x3c, !PT ;  /* 0x0000003005057812 */ /* 0x000fca00078e3cff */
[----:B------:R0:W-:Y:S04]  /*68ee0*/  STS.U8 [R5+UR10+0x10d80], R76 ;  /* 0x010d804c05007988 */ /* 0x0001e8000800000a */
[----:B----4-:R1:W-:Y:S04]  /*68ef0*/  STS.U8 [R5+UR10+0x11180], R78 ;  /* 0x0111804e05007988 */ /* 0x0103e8000800000a */
[----:B------:R4:W-:Y:S04]  /*68f00*/  STS.U8 [R5+UR10+0x11580], R80 ;  /* 0x0115805005007988 */ /* 0x0009e8000800000a */
[----:B------:R0:W-:Y:S04]  /*68f10*/  STS.U8 [R5+UR10+0x11980], R84 ;  /* 0x0119805405007988 */ /* 0x0001e8000800000a */
[----:B------:R1:W-:Y:S04]  /*68f20*/  STS.U8 [R5+UR10+0x11d80], R86 ;  /* 0x011d805605007988 */ /* 0x0003e8000800000a */
[----:B------:R4:W-:Y:S04]  /*68f30*/  STS.U8 [R5+UR10+0x12180], R88 ;  /* 0x0121805805007988 */ /* 0x0009e8000800000a */
[----:B0-----:R-:W3:Y:S04]  /*68f40*/  LDL.LU R76, [R1+0x2fc] ;  /* 0x0002fc00014c7983 */ /* 0x001ee80000300800 */
[----:B-1----:R-:W3:Y:S04]  /*68f50*/  LDL.LU R78, [R1+0x2e4] ;  /* 0x0002e400014e7983 */ /* 0x002ee80000300800 */
[----:B----4-:R-:W4:Y:S04]  /*68f60*/  LDL.LU R80, [R1+0x2cc] ;  /* 0x0002cc0001507983 */ /* 0x010f280000300800 */
[----:B------:R-:W3:Y:S04]  /*68f70*/  LDL.LU R84, [R1+0x2b4] ;  /* 0x0002b40001547983 */ /* 0x000ee80000300800 */
[----:B------:R-:W4:Y:S04]  /*68f80*/  LDL.LU R86, [R1+0x29c] ;  /* 0x00029c0001567983 */ /* 0x000f280000300800 */
[----:B------:R0:W-:Y:S04]  /*68f90*/  STS.U8 [R5+UR10+0x12580], R90 ;  /* 0x0125805a05007988 */ /* 0x0001e8000800000a */
[----:B------:R-:W4:Y:S04]  /*68fa0*/  LDL.LU R88, [R1+0x284] ;  /* 0x0002840001587983 */ /* 0x000f280000300800 */
[----:B------:R1:W-:Y:S04]  /*68fb0*/  STS.U8 [R5+UR10+0x12980], R92 ;  /* 0x0129805c05007988 */ /* 0x0003e8000800000a */
[----:B0-----:R-:W4:Y:S04]  /*68fc0*/  LDL.LU R90, [R1+0x26c] ;  /* 0x00026c00015a7983 */ /* 0x001f280000300800 */
[----:B-1----:R-:W4:Y:S04]  /*68fd0*/  LDL.LU R92, [R1+0x254] ;  /* 0x00025400015c7983 */ /* 0x002f280000300800 */
        /* <DEDUP_REMOVED lines=12> */
[----:B------:R0:W-:Y:S04]  /*690a0*/  STS.U8 [R5+UR10+0x14180], R3 ;  /* 0x0141800305007988 */ /* 0x0001e8000800000a */
[----:B--2---:R1:W-:Y:S04]  /*690b0*/  STS.U8 [R5+UR10+0x14580], R0 ;  /* 0x0145800005007988 */ /* 0x0043e8000800000a */
        /* <DEDUP_REMOVED lines=17> */
[----:B------:R-:W3:Y:S04]  /*691d0*/  LDL.LU R46, [R1+0x44] ;  /* 0x00004400012e7983 */ /* 0x000ee80000300800 */
[----:B------:R-:W3:Y:S04]  /*691e0*/  LDL.LU R47, [R1+0x2c] ;  /* 0x00002c00012f7983 */ /* 0x000ee80000300800 */
[----:B------:R0:W-:Y:S04]  /*691f0*/  STS.U8 [R5+UR10+0x14980], R76 ;  /* 0x0149804c05007988 */ /* 0x0001e8000800000a */
[----:B------:R1:W-:Y:S04]  /*69200*/  STS.U8 [R5+UR10+0x14d80], R78 ;  /* 0x014d804e05007988 */ /* 0x0003e8000800000a */
[----:B----4-:R4:W-:Y:S04]  /*69210*/  STS.U8 [R5+UR10+0x15180], R80 ;  /* 0x0151805005007988 */ /* 0x0109e8000800000a */
[----:B------:R0:W-:Y:S04]  /*69220*/  STS.U8 [R5+UR10+0x15580], R84 ;  /* 0x0155805405007988 */ /* 0x0001e8000800000a */
[----:B------:R1:W-:Y:S04]  /*69230*/  STS.U8 [R5+UR10+0x15980], R86 ;  /* 0x0159805605007988 */ /* 0x0003e8000800000a */
[----:B------:R4:W-:Y:S04]  /*69240*/  STS.U8 [R5+UR10+0x15d80], R88 ;  /* 0x015d805805007988 */ /* 0x0009e8000800000a */
[----:B0-----:R-:W3:Y:S04]  /*69250*/  LDL.LU R76, [R1+0x17dc] ;  /* 0x0017dc00014c7983 */ /* 0x001ee80000300800 */
[----:B-1----:R-:W3:Y:S04]  /*69260*/  LDL.LU R78, [R1+0x17d8] ;  /* 0x0017d800014e7983 */ /* 0x002ee80000300800 */
[----:B----4-:R-:W4:Y:S04]  /*69270*/  LDL.LU R80, [R1+0x17d4] ;  /* 0x0017d40001507983 */ /* 0x010f280000300800 */
[----:B------:R-:W4:Y:S04]  /*69280*/  LDL.LU R84, [R1+0x17d0] ;  /* 0x0017d00001547983 */ /* 0x000f280000300800 */
[----:B------:R-:W4:Y:S04]  /*69290*/  LDL.LU R86, [R1+0x17cc] ;  /* 0x0017cc0001567983 */ /* 0x000f280000300800 */
[----:B------:R-:W4:Y:S04]  /*692a0*/  LDL.LU R88, [R1+0x17c8] ;  /* 0x0017c80001587983 */ /* 0x000f280000300800 */
[----:B------:R0:W-:Y:S04]  /*692b0*/  STS.U8 [R5+UR10+0x16180], R90 ;  /* 0x0161805a05007988 */ /* 0x0001e8000800000a */
        /* <DEDUP_REMOVED lines=13> */
[----:B--2---:R0:W-:Y:S04]  /*69390*/  STS.U8 [R5+UR10+0x17d80], R3 ;  /* 0x017d800305007988 */ /* 0x0041e8000800000a */
[----:B------:R1:W-:Y:S04]  /*693a0*/  STS.U8 [R5+UR10+0x18180], R0 ;  /* 0x0181800005007988 */ /* 0x0003e8000800000a */
[----:B------:R2:W-:Y:S04]  /*693b0*/  STS.U8 [R5+UR10+0x18580], R27 ;  /* 0x0185801b05007988 */ /* 0x0005e8000800000a */
[----:B------:R0:W-:Y:S04]  /*693c0*/  STS.U8 [R5+UR10+0x18980], R4 ;  /* 0x0189800405007988 */ /* 0x0001e8000800000a */
[----:B------:R1:W-:Y:S04]  /*693d0*/  STS.U8 [R5+UR10+0x18d80], R26 ;  /* 0x018d801a05007988 */ /* 0x0003e8000800000a */
[----:B------:R2:W-:Y:S04]  /*693e0*/  STS.U8 [R5+UR10+0x19180], R25 ;  /* 0x0191801905007988 */ /* 0x0005e8000800000a */
[----:B0-----:R-:W4:Y:S04]  /*693f0*/  LDL.LU R3, [R1+0x17a8] ;  /* 0x0017a80001037983 */ /* 0x001f280000300800 */
[----:B-1----:R-:W4:Y:S04]  /*69400*/  LDL.LU R0, [R1+0x17a4] ;  /* 0x0017a40001007983 */ /* 0x002f280000300800 */
        /* <DEDUP_REMOVED lines=18> */
[----:B---3--:R3:W-:Y:S04]  /*69530*/  STS.U8 [R5+UR10+0x1b580], R70 ;  /* 0x01b5804605007988 */ /* 0x0087e8000800000a */
[----:B------:R0:W-:Y:S04]  /*69540*/  STS.U8 [R5+UR10+0x1b980], R82 ;  /* 0x01b9805205007988 */ /* 0x0001e8000800000a */
[----:B------:R1:W-:Y:S04]  /*69550*/  STS.U8 [R5+UR10+0x1bd80], R46 ;  /* 0x01bd802e05007988 */ /* 0x0003e8000800000a */
[----:B------:R3:W-:Y:S04]  /*69560*/  STS.U8 [R5+UR10+0x1c180], R47 ;  /* 0x01c1802f05007988 */ /* 0x0007e8000800000a */
[----:B0-----:R-:W2:Y:S04]  /*69570*/  LDL.LU R10, [R1+0x388] ;  /* 0x00038800010a7983 */ /* 0x001ea80000300800 */
[----:B-1----:R-:W2:Y:S04]  /*69580*/  LDL.LU R58, [R1+0x370] ;  /* 0x00037000013a7983 */ /* 0x002ea80000300800 */
[----:B---3--:R-:W3:Y:S04]  /*69590*/  LDL.LU R70, [R1+0x358] ;  /* 0x0003580001467983 */ /* 0x008ee80000300800 */
[----:B------:R-:W3:Y:S04]  /*695a0*/  LDL.LU R82, [R1+0x340] ;  /* 0x0003400001527983 */ /* 0x000ee80000300800 */
[----:B------:R-:W3:Y:S04]  /*695b0*/  LDL.LU R46, [R1+0x328] ;  /* 0x00032800012e7983 */ /* 0x000ee80000300800 */
[----:B------:R-:W3:Y:S04]  /*695c0*/  LDL.LU R47, [R1+0x310] ;  /* 0x00031000012f7983 */ /* 0x000ee80000300800 */
[----:B----4-:R-:W-:Y:S04]  /*695d0*/  STS.U8 [R5+UR10+0x1cd80], R80 ;  /* 0x01cd805005007988 */ /* 0x010fe8000800000a */
[----:B------:R0:W-:Y:S04]  /*695e0*/  STS.U8 [R5+UR10+0x1c980], R92 ;  /* 0x01c9805c05007988 */ /* 0x0001e8000800000a */
[----:B0-----:R-:W4:Y:S04]  /*695f0*/  LDL.LU R92, [R1+0x47c] ;  /* 0x00047c00015c7983 */ /* 0x001f280000300800 */
[----:B------:R-:W4:Y:S04]  /*69600*/  LDL.LU R80, [R1+0x490] ;  /* 0x0004900001507983 */ /* 0x000f280000300800 */
[----:B------:R0:W-:Y:S02]  /*69610*/  STS.U8 [R5+UR10+0x1c580], R6 ;  /* 0x01c5800605007988 */ /* 0x0001e4000800000a */
[----:B0-----:R-:W0:Y:S02]  /*69620*/  S2R R6, SR_TID.X ;  /* 0x0000000000067919 */ /* 0x001e240000002100 */
        /* <DEDUP_REMOVED lines=12> */
[----:B-1----:R-:W4:Y:S01]  /*696f0*/  LDL.LU R5, [R1+0x2f8] ;  /* 0x0002f80001057983 */ /* 0x002f220000300800 */
[----:B0-----:R-:W-:-:S04]  /*69700*/  LOP3.LUT R6, R6, 0x7f, RZ, 0xc0, !PT ;  /* 0x0000007f06067812 */ /* 0x001fc800078ec0ff */
[----:B------:R-:W-:-:S05]  /*69710*/  LOP3.LUT R6, R6, 0x40, RZ, 0x3c, !PT ;  /* 0x0000004006067812 */ /* 0x000fca00078e3cff */
        /* <DEDUP_REMOVED lines=26> */
[----:B------:R-:W-:Y:S04]  /*698c0*/  STS.U8 [R6+UR10+0x13e00], R82 ;  /* 0x013e005206007988 */ /* 0x000fe8000800000a */
[----:B------:R-:W-:Y:S04]  /*698d0*/  STS.U8 [R6+UR10+0x14200], R46 ;  /* 0x0142002e06007988 */ /* 0x000fe8000800000a */
[----:B------:R-:W-:Y:S04]  /*698e0*/  STS.U8 [R6+UR10+0x14600], R47 ;  /* 0x0146002f06007988 */ /* 0x000fe8000800000a */
[----:B----4-:R-:W-:Y:S04]  /*698f0*/  STS.U8 [R6+UR10+0x10600], R92 ;  /* 0x0106005c06007988 */ /* 0x010fe8000800000a */
[----:B------:R0:W-:Y:S04]  /*69900*/  STS.U8 [R6+UR10+0x10200], R80 ;  /* 0x0102005006007988 */ /* 0x0001e8000800000a */
[----:B0-----:R-:W3:Y:S04]  /*69910*/  LDL.LU R80, [R1+0x1a8] ;  /* 0x0001a80001507983 */ /* 0x001ee80000300800 */
        /* <DEDUP_REMOVED lines=16> */
[----:B--2---:R0:W-:Y:S04]  /*69a20*/  STS.U8 [R6+UR10+0x17e00], R68 ;  /* 0x017e004406007988 */ /* 0x0041e8000800000a */
[----:B0-----:R-:W2:Y:S04]  /*69a30*/  LDL.LU R68, [R1+0x48c] ;  /* 0x00048c0001447983 */ /* 0x001ea80000300800 */
[----:B---3--:R0:W-:Y:S04]  /*69a40*/  STS.U8 [R6+UR10+0x18200], R80 ;  /* 0x0182005006007988 */ /* 0x0081e8000800000a */
[----:B----4-:R1:W-:Y:S04]  /*69a50*/  STS.U8 [R6+UR10+0x18600], R92 ;  /* 0x0186005c06007988 */ /* 0x0103e8000800000a */
[----:B------:R3:W-:Y:S04]  /*69a60*/  STS.U8 [R6+UR10+0x18a00], R27 ;  /* 0x018a001b06007988 */ /* 0x0007e8000800000a */
[----:B------:R4:W-:Y:S04]  /*69a70*/  STS.U8 [R6+UR10+0x18e00], R26 ;  /* 0x018e001a06007988 */ /* 0x0009e8000800000a */
[----:B------:R1:W-:Y:S04]  /*69a80*/  STS.U8 [R6+UR10+0x19200], R25 ;  /* 0x0192001906007988 */ /* 0x0003e8000800000a */
[----:B------:R3:W-:Y:S04]  /*69a90*/  STS.U8 [R6+UR10+0x19600], R24 ;  /* 0x0196001806007988 */ /* 0x0007e8000800000a */
[----:B0-----:R-:W2:Y:S04]  /*69aa0*/  LDL.LU R80, [R1+0x478] ;  /* 0x0004780001507983 */ /* 0x001ea80000300800 */
[----:B-1----:R-:W2:Y:S04]  /*69ab0*/  LDL.LU R92, [R1+0x464] ;  /* 0x00046400015c7983 */ /* 0x002ea80000300800 */
[----:B---3--:R-:W3:Y:S04]  /*69ac0*/  LDL.LU R27, [R1+0x450] ;  /* 0x00045000011b7983 */ /* 0x008ee80000300800 */
[----:B----4-:R-:W4:Y:S04]  /*69ad0*/  LDL.LU R26, [R1+0x43c] ;  /* 0x00043c00011a7983 */ /* 0x010f280000300800 */
        /* <DEDUP_REMOVED lines=24> */
[----:B------:R0:W-:Y:S02]  /*69c60*/  STS.U8 [R6+UR10+0x1c600], R7 ;  /* 0x01c6000706007988 */ /* 0x0001e4000800000a */
[----:B0-----:R-:W0:Y:S02]  /*69c70*/  S2R R7, SR_TID.X ;  /* 0x0000000000077919 */ /* 0x001e240000002100 */
[----:B------:R1:W-:Y:S04]  /*69c80*/  STS.U8 [R6+UR10+0x1ce00], R78 ;  /* 0x01ce004e06007988 */ /* 0x0003e8000800000a */
[----:B------:R1:W-:Y:S04]  /*69c90*/  STS.U8 [R6+UR10+0x1ca00], R90 ;  /* 0x01ca005a06007988 */ /* 0x0003e8000800000a */
[----:B------:R0:W-:Y:S04]  /*69ca0*/  STS.U8 [R6+UR10+0x15200], R38 ;  /* 0x0152002606007988 */ /* 0x0001e8000800000a */
[----:B------:R0:W-:Y:S04]  /*69cb0*/  STS.U8 [R6+UR10+0x15600], R37 ;  /* 0x0156002506007988 */ /* 0x0001e8000800000a */
[----:B------:R0:W-:Y:S04]  /*69cc0*/  STS.U8 [R6+UR10+0x15a00], R36 ;  /* 0x015a002406007988 */ /* 0x0001e8000800000a */
[----:B------:R0:W-:Y:S04]  /*69cd0*/  STS.U8 [R6+UR10+0x15e00], R35 ;  /* 0x015e002306007988 */ /* 0x0001e8000800000a */
[----:B-1----:R-:W4:Y:S04]  /*69ce0*/  LDL.LU R78, [R1+0x2f4] ;  /* 0x0002f400014e7983 */ /* 0x002f280000300800 */
[----:B------:R-:W4:Y:S04]  /*69cf0*/  LDL.LU R90, [R1+0x2dc] ;  /* 0x0002dc00015a7983 */ /* 0x000f280000300800 */
[----:B0-----:R-:W4:Y:S04]  /*69d00*/  LDL.LU R38, [R1+0x2c4] ;  /* 0x0002c40001267983 */ /* 0x001f280000300800 */
        /* <DEDUP_REMOVED lines=13> */
[----:B------:R-:W4:Y:S01]  /*69de0*/  LDL.LU R17, [R1+0x204] ;  /* 0x0002040001117983 */ /* 0x000f220000300800 */
[----:B------:R-:W-:-:S03]  /*69df0*/  LOP3.LUT R7, R7, 0x7f, RZ, 0xc0, !PT ;  /* 0x0000007f07077812 */ /* 0x000fc600078ec0ff */
[----:B------:R-:W-:Y:S04]  /*69e00*/  STS.U8 [R6+UR10+0x14a00], R5 ;  /* 0x014a000506007988 */ /* 0x000fe8000800000a */
[----:B------:R-:W-:Y:S04]  /*69e10*/  STS.U8 [R6+UR10+0x14e00], R4 ;  /* 0x014e000406007988 */ /* 0x000fe8000800000a */
[----:B------:R0:W-:Y:S01]  /*69e20*/  STS.U8 [R6+UR10+0x17a00], R56 ;  /* 0x017a003806007988 */ /* 0x0001e2000800000a */
        /* <DEDUP_REMOVED lines=13> */
[----:B------:R-:W4:Y:S04]  /*69f00*/  LDL.LU R11, [R1+0x1ec] ;  /* 0x0001ec00010b7983 */ /* 0x000f280000300800 */
[----:B0-----:R-:W4:Y:S04]  /*69f10*/  LDL.LU R56, [R1+0x1d4] ;  /* 0x0001d40001387983 */ /* 0x001f280000300800 */
[----:B--2---:R0:W-:Y:S04]  /*69f20*/  STS.U8 [R7+UR10+0x10280], R68 ;  /* 0x0102804407007988 */ /* 0x0041e8000800000a */
[----:B0-----:R-:W2:Y:S04]  /*69f30*/  LDL.LU R68, [R1+0x1bc] ;  /* 0x0001bc0001447983 */ /* 0x001ea80000300800 */
[----:B------:R0:W-:Y:S04]  /*69f40*/  STS.U8 [R7+UR10+0x10680], R80 ;  /* 0x0106805007007988 */ /* 0x0001e8000800000a */
[----:B------:R1:W-:Y:S04]  /*69f50*/  STS.U8 [R7+UR10+0x10a80], R92 ;  /* 0x010a805c07007988 */ /* 0x0003e8000800000a */
[----:B---3--:R3:W-:Y:S04]  /*69f60*/  STS.U8 [R7+UR10+0x10e80], R27 ;  /* 0x010e801b07007988 */ /* 0x0087e8000800000a */
[----:B----4-:R4:W-:Y:S04]  /*69f70*/  STS.U8 [R7+UR10+0x11280], R26 ;  /* 0x0112801a07007988 */ /* 0x0109e8000800000a */
        /* <DEDUP_REMOVED lines=31> */
[----:B--2---:R0:W-:Y:S04]  /*6a170*/  STS.U8 [R7+UR10+0x18280], R80 ;  /* 0x0182805007007988 */ /* 0x0041e8000800000a */
[----:B------:R1:W-:Y:S04]  /*6a180*/  STS.U8 [R7+UR10+0x18680], R92 ;  /* 0x0186805c07007988 */ /* 0x0003e8000800000a */
[----:B---3--:R2:W-:Y:S04]  /*6a190*/  STS.U8 [R7+UR10+0x18a80], R27 ;  /* 0x018a801b07007988 */ /* 0x0085e8000800000a */
[----:B----4-:R3:W-:Y:S04]  /*6a1a0*/  STS.U8 [R7+UR10+0x18e80], R26 ;  /* 0x018e801a07007988 */ /* 0x0107e8000800000a */
[----:B------:R4:W-:Y:S04]  /*6a1b0*/  STS.U8 [R7+UR10+0x19280], R25 ;  /* 0x0192801907007988 */ /* 0x0009e8000800000a */
[----:B------:R2:W-:Y:S04]  /*6a1c0*/  STS.U8 [R7+UR10+0x19680], R24 ;  /* 0x0196801807007988 */ /* 0x0005e8000800000a */
[----:B0-----:R-:W4:Y:S04]  /*6a1d0*/  LDL.LU R80, [R1+0x488] ;  /* 0x0004880001507983 */ /* 0x001f280000300800 */
[----:B-1----:R-:W4:Y:S04]  /*6a1e0*/  LDL.LU R92, [R1+0x474] ;  /* 0x00047400015c7983 */ /* 0x002f280000300800 */
[----:B--2---:R-:W2:Y:S04]  /*6a1f0*/  LDL.LU R27, [R1+0x460] ;  /* 0x00046000011b7983 */ /* 0x004ea80000300800 */
[----:B---3--:R-:W3:Y:S04]  /*6a200*/  LDL.LU R26, [R1+0x44c] ;  /* 0x00044c00011a7983 */ /* 0x008ee80000300800 */
[----:B----4-:R-:W4:Y:S04]  /*6a210*/  LDL.LU R25, [R1+0x438] ;  /* 0x0004380001197983 */ /* 0x010f280000300800 */
        /* <DEDUP_REMOVED lines=23> */
[----:B------:R-:W0:Y:S03]  /*6a390*/  S2R R8, SR_TID.X ;  /* 0x0000000000087919 */ /* 0x000e260000002100 */
        /* <DEDUP_REMOVED lines=24> */
[----:B------:R0:W-:Y:S04]  /*6a520*/  STS.U8 [R7+UR10+0x17a80], R56 ;  /* 0x017a803807007988 */ /* 0x0001e8000800000a */
[----:B------:R-:W4:Y:S01]  /*6a530*/  LDL.LU R11, [R1+0x200] ;  /* 0x00020000010b7983 */ /* 0x000f220000300800 */
[----:B------:R-:W-:-:S03]  /*6a540*/  LOP3.LUT R8, R8, 0x60, RZ, 0x3c, !PT ;  /* 0x0000006008087812 */ /* 0x000fc600078e3cff */
        /* <DEDUP_REMOVED lines=15> */
[----:B0-----:R-:W4:Y:S04]  /*6a640*/  LDL.LU R56, [R1+0x1e8] ;  /* 0x0001e80001387983 */ /* 0x001f280000300800 */
[----:B-1----:R-:W4:Y:S04]  /*6a650*/  LDL.LU R68, [R1+0x1d0] ;  /* 0x0001d00001447983 */ /* 0x002f280000300800 */
[----:B------:R0:W-:Y:S04]  /*6a660*/  STS.U8 [R8+UR10+0x10300], R80 ;  /* 0x0103005008007988 */ /* 0x0001e8000800000a */
[----:B------:R1:W-:Y:S04]  /*6a670*/  STS.U8 [R8+UR10+0x10700], R92 ;  /* 0x0107005c08007988 */ /* 0x0003e8000800000a */
[----:B--2---:R2:W-:Y:S04]  /*6a680*/  STS.U8 [R8+UR10+0x10b00], R27 ;  /* 0x010b001b08007988 */ /* 0x0045e8000800000a */
[----:B---3--:R3:W-:Y:S04]  /*6a690*/  STS.U8 [R8+UR10+0x10f00], R26 ;  /* 0x010f001a08007988 */ /* 0x0087e8000800000a */
[----:B----4-:R4:W-:Y:S04]  /*6a6a0*/  STS.U8 [R8+UR10+0x11300], R25 ;  /* 0x0113001908007988 */ /* 0x0109e8000800000a */
        /* <DEDUP_REMOVED lines=30> */
[----:B0-----:R-:W4:Y:S04]  /*6a890*/  LDL.LU R0, [R1+0x17a0] ;  /* 0x0017a00001007983 */ /* 0x001f280000300800 */
        /* <DEDUP_REMOVED lines=9> */
[----:B------:R0:W-:Y:S04]  /*6a930*/  STS.U8 [R8+UR10+0x19700], R23 ;  /* 0x0197001708007988 */ /* 0x0001e8000800000a */
[----:B----4-:R-:W4:Y:S04]  /*6a940*/  LDL.LU R24, [R1+0x434] ;  /* 0x0004340001187983 */ /* 0x010f280000300800 */
        /* <DEDUP_REMOVED lines=51> */
[----:B------:R0:W-:Y:S04]  /*6ac80*/  STS.U8 [R8+UR10+0x17f00], R80 ;  /* 0x017f005008007988 */ /* 0x0001e8000800000a */
[----:B------:R-:W-:Y:S04]  /*6ac90*/  STS.U8 [R8+UR10+0x1cb00], R86 ;  /* 0x01cb005608007988 */ /* 0x000fe8000800000a */
[----:B------:R-:W-:Y:S04]  /*6aca0*/  STS.U8 [R8+UR10+0x1cf00], R74 ;  /* 0x01cf004a08007988 */ /* 0x000fe8000800000a */
[----:B0-----:R-:W4:Y:S04]  /*6acb0*/  LDL.LU R56, [R1+0x1fc] ;  /* 0x0001fc0001387983 */ /* 0x001f280000300800 */
        /* <DEDUP_REMOVED lines=12> */
[----:B-1----:R-:W4:Y:S04]  /*6ad80*/  LDL.LU R68, [R1+0x1e4] ;  /* 0x0001e40001447983 */ /* 0x002f280000300800 */
[----:B------:R-:W4:Y:S04]  /*6ad90*/  LDL.LU R80, [R1+0x1cc] ;  /* 0x0001cc0001507983 */ /* 0x000f280000300800 */
[----:B------:R-:W-:Y:S04]  /*6ada0*/  STS.U8 [R9+UR10+0x1bf80], R0 ;  /* 0x01bf800009007988 */ /* 0x000fe8000800000a */
[----:B------:R0:W-:Y:S04]  /*6adb0*/  STS.U8 [R9+UR10+0x10380], R92 ;  /* 0x0103805c09007988 */ /* 0x0001e8000800000a */
[----:B------:R1:W-:Y:S04]  /*6adc0*/  STS.U8 [R9+UR10+0x10780], R27 ;  /* 0x0107801b09007988 */ /* 0x0003e8000800000a */
[----:B--2---:R2:W-:Y:S04]  /*6add0*/  STS.U8 [R9+UR10+0x10b80], R26 ;  /* 0x010b801a09007988 */ /* 0x0045e8000800000a */
[----:B---3--:R3:W-:Y:S04]  /*6ade0*/  STS.U8 [R9+UR10+0x10f80], R25 ;  /* 0x010f801909007988 */ /* 0x0087e8000800000a */
[----:B----4-:R4:W-:Y:S04]  /*6adf0*/  STS.U8 [R9+UR10+0x11380], R24 ;  /* 0x0113801809007988 */ /* 0x0109e8000800000a */
        /* <DEDUP_REMOVED lines=28> */
[----:B------:R0:W-:Y:S01]  /*6afc0*/  STS.U8 [R9+UR10+0x1c380], R3 ;  /* 0x01c3800309007988 */ /* 0x0001e2000800000a */
[----:B------:R-:W1:Y:S01]  /*6afd0*/  S2R R5, SR_TID.X ;  /* 0x0000000000057919 */ /* 0x000e620000002100 */
[----:B------:R-:W1:Y:S02]  /*6afe0*/  S2R R4, SR_TID.X ;  /* 0x0000000000047919 */ /* 0x000e640000002100 */
[----:B------:R0:W-:Y:S02]  /*6aff0*/  STS.U8 [R9+UR10+0x1c780], R2 ;  /* 0x01c7800209007988 */ /* 0x0001e4000800000a */
[----:B0-----:R-:W0:Y:S01]  /*6b000*/  S2R R3, SR_TID.X ;  /* 0x0000000000037919 */ /* 0x001e220000002100 */
[----:B------:R-:W0:Y:S01]  /*6b010*/  S2R R2, SR_TID.X ;  /* 0x0000000000027919 */ /* 0x000e220000002100 */
        /* <DEDUP_REMOVED lines=20> */
[----:B--2---:R2:W5:Y:S04]  /*6b160*/  LDL.LU R0, [R1+0x1798] ;  /* 0x0017980001007983 */ /* 0x0045680000300800 */
[----:B------:R2:W-:Y:S04]  /*6b170*/  STS.U8 [R9+UR10+0x16f80], R11 ;  /* 0x016f800b09007988 */ /* 0x0005e8000800000a */
[----:B------:R2:W-:Y:S04]  /*6b180*/  STS.U8 [R9+UR10+0x17380], R56 ;  /* 0x0173803809007988 */ /* 0x0005e8000800000a */
[----:B------:R2:W-:Y:S04]  /*6b190*/  STS.U8 [R9+UR10+0x17780], R68 ;  /* 0x0177804409007988 */ /* 0x0005e8000800000a */
[----:B------:R2:W-:Y:S04]  /*6b1a0*/  STS.U8 [R9+UR10+0x17b80], R80 ;  /* 0x017b805009007988 */ /* 0x0005e8000800000a */
[----:B------:R2:W-:Y:S04]  /*6b1b0*/  STS.U8 [R9+UR10+0x17f80], R92 ;  /* 0x017f805c09007988 */ /* 0x0005e8000800000a */
[----:B------:R2:W-:Y:S04]  /*6b1c0*/  STS.U8 [R9+UR10+0x18380], R27 ;  /* 0x0183801b09007988 */ /* 0x0005e8000800000a */
[----:B------:R2:W-:Y:S04]  /*6b1d0*/  STS.U8 [R9+UR10+0x18780], R26 ;  /* 0x0187801a09007988 */ /* 0x0005e8000800000a */
[----:B---3--:R2:W-:Y:S04]  /*6b1e0*/  STS.U8 [R9+UR10+0x18b80], R25 ;  /* 0x018b801909007988 */ /* 0x0085e8000800000a */
[----:B----4-:R2:W-:Y:S04]  /*6b1f0*/  STS.U8 [R9+UR10+0x18f80], R24 ;  /* 0x018f801809007988 */ /* 0x0105e8000800000a */
[----:B------:R2:W-:Y:S04]  /*6b200*/  STS.U8 [R9+UR10+0x19380], R23 ;  /* 0x0193801709007988 */ /* 0x0005e8000800000a */
        /* <DEDUP_REMOVED lines=14> */
[----:B------:R2:W-:Y:S01]  /*6b2f0*/  STS.U8 [R9+UR10+0x1fb80], R91 ;  /* 0x01fb805b09007988 */ /* 0x0005e2000800000a */
[----:B------:R3:W-:Y:S06]  /*6b300*/  MEMBAR.ALL.CTA ;  /* 0x0000000000007992 */ /* 0x0007ec0000008000 */
[----:B---3--:R-:W3:Y:S01]  /*6b310*/  FENCE.VIEW.ASYNC.S ;  /* 0x00000000000073c6 */ /* 0x008ee20000000000 */
[----:B------:R-:W-:Y:S01]  /*6b320*/  ULEA UR14, UR65, UR10, 0x3 ;  /* 0x0000000a410e7291 */ /* 0x000fe2000f8e18ff */
[----:B-1----:R-:W-:-:S02]  /*6b330*/  LOP3.LUT R5, R5, 0x7f, RZ, 0xc0, !PT ;  /* 0x0000007f05057812 */ /* 0x002fc400078ec0ff */
[----:B------:R-:W-:Y:S02]  /*6b340*/  LOP3.LUT R4, R4, 0x7f, RZ, 0xc0, !PT ;  /* 0x0000007f04047812 */ /* 0x000fe400078ec0ff */
[----:B0-----:R-:W-:Y:S01]  /*6b350*/  LOP3.LUT R3, R3, 0x7f, RZ, 0xc0, !PT ;  /* 0x0000007f03037812 */ /* 0x001fe200078ec0ff */
[----:B------:R-:W-:Y:S01]  /*6b360*/  UIADD3 UR14, UPT, UPT, UR14, 0x24000, URZ ;  /* 0x000240000e0e7890 */ /* 0x000fe2000fffe0ff */
[----:B------:R-:W-:Y:S01]  /*6b370*/  UMOV UR6, UR4 ;  /* 0x0000000400067c82 */ /* 0x000fe20008000000 */
[----:B------:R-:W-:Y:S02]  /*6b380*/  LOP3.LUT R5, R5, 0x30, RZ, 0x3c, !PT ;  /* 0x0000003005057812 */ /* 0x000fe400078e3cff */
[----:B------:R-:W-:Y:S02]  /*6b390*/  LOP3.LUT R4, R4, 0x20, RZ, 0x3c, !PT ;  /* 0x0000002004047812 */ /* 0x000fe400078e3cff */
[----:B------:R-:W-:Y:S02]  /*6b3a0*/  LOP3.LUT R3, R3, 0x10, RZ, 0x3c, !PT ;  /* 0x0000001003037812 */ /* 0x000fe400078e3cff */
[----:B------:R-:W-:Y:S01]  /*6b3b0*/  LOP3.LUT R2, R2, 0x7f, RZ, 0xc0, !PT ;  /* 0x0000007f02027812 */ /* 0x000fe200078ec0ff */
[----:B---3--:R-:W-:Y:S06]  /*6b3c0*/  BAR.SYNC.DEFER_BLOCKING 0x0 ;  /* 0x0000000000007b1d */ /* 0x008fec0000010000 */
[----:B--2---:R-:W-:Y:S05]  /*6b3d0*/  @P0 BRA `(.L_x_9) ;  /* 0x0000000000880947 */ /* 0x004fea0003800000 */
[----:B------:R-:W-:Y:S02]  /*6b3e0*/  UIADD3 UR69, UPT, UPT, UR11, 0x100000, URZ ;  /* 0x001000000b457890 */ /* 0x000fe4000fffe0ff */
[----:B------:R-:W-:Y:S02]  /*6b3f0*/  UIADD3 UR70, UPT, UPT, UR11, 0x100000, URZ ;  /* 0x001000000b467890 */ /* 0x000fe4000fffe0ff */
[----:B------:R-:W-:Y:S01]  /*6b400*/  UIADD3 UR71, UPT, UPT, UR11, 0x100000, URZ ;  /* 0x001000000b477890 */ /* 0x000fe2000fffe0ff */
[----:B------:R-:W-:Y:S01]  /*6b410*/  UMOV UR16, 0x0 ;  /* 0x0000000000107882 */ /* 0x000fe20000000000 */
[----:B------:R-:W-:Y:S01]  /*6b420*/  UMOV UR17, 0x4408490 ;  /* 0x0440849000117882 */ /* 0x000fe20000000000 */
[----:B------:R-:W-:Y:S01]  /*6b430*/  UMOV UR19, 0x40004040 ;  /* 0x4000404000137882 */ /* 0x000fe20000000000 */
[----:B------:R-:W-:Y:S02]  /*6b440*/  UIADD3 UR72, UPT, UPT, UR11, 0x100000, URZ ;  /* 0x001000000b487890 */ /* 0x000fe4000fffe0ff */
[----:B------:R0:W-:Y:S01]  /*6b450*/  UTCQMMA gdesc[UR8], gdesc[UR18], tmem[UR11], tmem[UR16], idesc[UR17], UPT ;  /* 0x00ff1012080075ea */ /* 0x0001e2000b80030b */
[----:B------:R-:W-:Y:S01]  /*6b460*/  UMOV UR50, 0x0 ;  /* 0x0000000000327882 */ /* 0x000fe20000000000 */
[----:B------:R-:W-:Y:S01]  /*6b470*/  UMOV UR51, 0x4408490 ;  /* 0x0440849000337882 */ /* 0x000fe20000000000 */
[----:B------:R-:W-:Y:S01]  /*6b480*/  UMOV UR52, 0x0 ;  /* 0x0000000000347882 */ /* 0x000fe20000000000 */
[----:B------:R-:W-:Y:S01]  /*6b490*/  UMOV UR53, 0x4408490 ;  /* 0x0440849000357882 */ /* 0x000fe20000000000 */
        /* <DEDUP_REMOVED lines=11> */
[----:B------:R-:W-:Y:S01]  /*6b550*/  UMOV UR4, UR14 ;  /* 0x0000000e00047c82 */ /* 0x000fe20008000000 */
[----:B------:R-:W-:Y:S01]  /*6b560*/  UMOV UR5, URZ ;  /* 0x000000ff00057c82 */ /* 0x000fe20008000000 */
[----:B------:R0:W-:Y:S01]  /*6b570*/  UTCQMMA gdesc[UR8], gdesc[UR42], tmem[UR69], tmem[UR56], idesc[UR57], UPT ;  /* 0x00ff382a080075ea */ /* 0x0001e2000b800345 */
[----:B------:R-:W-:Y:S01]  /*6b580*/  UMOV UR62, 0x0 ;  /* 0x00000000003e7882 */ /* 0x000fe20000000000 */
[----:B------:R-:W-:Y:S01]  /*6b590*/  UMOV UR63, 0x4408490 ;  /* 0x04408490003f7882 */ /* 0x000fe20000000000 */
[----:B------:R0:W-:Y:S01]  /*6b5a0*/  UTCQMMA gdesc[UR30], gdesc[UR44], tmem[UR70], tmem[UR58], idesc[UR59], UPT ;  /* 0x00ff3a2c1e0075ea */ /* 0x0001e2000b800346 */
[----:B------:R-:W-:Y:S01]  /*6b5b0*/  UMOV UR4, UR4 ;  /* 0x0000000400047c82 */ /* 0x000fe20008000000 */
[----:B------:R0:W-:Y:S01]  /*6b5c0*/  UTCQMMA gdesc[UR34], gdesc[UR46], tmem[UR71], tmem[UR60], idesc[UR61], UPT ;  /* 0x00ff3c2e220075ea */ /* 0x0001e2000b800347 */
[----:B------:R0:W-:Y:S01]  /*6b5d0*/  UTCQMMA gdesc[UR38], gdesc[UR48], tmem[UR72], tmem[UR62], idesc[UR63], UPT ;  /* 0x00ff3e30260075ea */ /* 0x0001e2000b800348 */
[----:B------:R0:W-:Y:S01]  /*6b5e0*/  UTCBAR [UR4], URZ ;  /* 0x000000ff040073e9 */ /* 0x0001e200080000ff */
[----:B------:R-:W-:Y:S01]  /*6b5f0*/  NOP ;  /* 0x0000000000007918 */ /* 0x000fe20000000000 */
.L_x_9:
[----:B------:R-:W2:Y:S01]  /*6b600*/  LDL R10, [R1+0x169c] ;  /* 0x00169c00010a7983 */ /* 0x000ea20000100800 */
[----:B------:R-:W-:-:S04]  /*6b610*/  UIADD3 UR65, UPT, UPT, UR65, 0x1, URZ ;  /* 0x0000000141417890 */ /* 0x000fc8000fffe0ff */
[----:B------:R-:W-:-:S04]  /*6b620*/  UISETP.GT.AND UP1, UPT, UR65, 0x1, UPT ;  /* 0x000000014100788c */ /* 0x000fc8000bf24270 */
[----:B0-----:R-:W-:Y:S02]  /*6b630*/  USEL UR4, URZ, 0x1, !UP1 ;  /* 0x00000001ff047887 */ /* 0x001fe4000c800000 */
[----:B------:R-:W-:Y:S02]  /*6b640*/  USEL UR65, UR65, URZ, !UP1 ;  /* 0x000000ff41417287 */ /* 0x000fe4000c800000 */
[----:B------:R-:W-:Y:S01]  /*6b650*/  ULOP3.LUT UR4, UR6, UR4, URZ, 0x3c, !UPT ;  /* 0x0000000406047292 */ /* 0x000fe2000f8e3cff */
[----:B--2---:R-:W-:Y:S01]  /*6b660*/  ISETP.NE.U32.AND P2, PT, R10, UR7, PT ;  /* 0x000000070a007c0c */ /* 0x004fe2000bf45070 */
[----:B------:R-:W-:Y:S01]  /*6b670*/  IMAD.U32 R10, RZ, RZ, UR6 ;  /* 0x00000006ff0a7e24 */ /* 0x000fe2000f8e00ff */
[----:B------:R-:W-:-:S11]  /*6b680*/  UMOV UR7, UR64 ;  /* 0x0000004000077c82 */ /* 0x000fd60008000000 */
[----:B------:R-:W-:Y:S05]  /*6b690*/  @P2 BRA `(.L_x_10) ;  /* 0xfffffd9800e42947 */ /* 0x000fea000383ffff */
.L_x_7:
[----:B------:R-:W0:Y:S01]  /*6b6a0*/  LDC R11, c[0x0][0x3a0] ;  /* 0x0000e800ff0b7b82 */ /* 0x000e220000000800 */
[----:B------:R-:W1:Y:S01]  /*6b6b0*/  LDCU.128 UR16, c[0x0][0x390] ;  /* 0x00007200ff1077ac */ /* 0x000e620008000c00 */
[----:B0-----:R-:W-:-:S05]  /*6b6c0*/  VIADD R11, R11, 0x7f ;  /* 0x0000007f0b0b7836 */ /* 0x001fca0000000000 */
[----:B------:R-:W-:-:S13]  /*6b6d0*/  ISETP.GE.AND P0, PT, R11, 0x80, PT ;  /* 0x000000800b00780c */ /* 0x000fda0003f06270 */
[----:B-1----:R-:W-:Y:S05]  /*6b6e0*/  @!P0 BRA `(.L_x_11) ;  /* 0x0000000000108947 */ /* 0x002fea0003800000 */
[----:B------:R-:W-:-:S06]  /*6b6f0*/  USHF.L.U32 UR6, UR6, 0x1f, URZ ;  /* 0x0000001f06067899 */ /* 0x000fcc00080006ff */
[----:B------:R-:W-:-:S04]  /*6b700*/  IMAD.U32 R3, RZ, RZ, UR6 ;  /* 0x00000006ff037e24 */ /* 0x000fc8000f8e00ff */
[----:B------:R-:W0:Y:S02]  /*6b710*/  SYNCS.PHASECHK.TRANS64.TRYWAIT P0, [UR14], R3 ;  /* 0x00000003ff0075a7 */ /* 0x000e24000800110e */
[----:B0-----:R-:W-:Y:S05]  /*6b720*/  @!P0 BRA `(.L_x_12) ;  /* 0x000000cc00c48947 */ /* 0x001fea0003800000 */
.L_x_11:
[----:B------:R-:W2:Y:S01]  /*6b730*/  LDL.LU R93, [R1+0x1794] ;  /* 0x00179400015d7983 */ /* 0x000ea20000300800 */
[----:B------:R-:W0:Y:S01]  /*6b740*/  LDCU UR4, c[0x0][0x39c] ;  /* 0x00007380ff0477ac */ /* 0x000e220008000800 */
[----:B------:R-:W-:Y:S06]  /*6b750*/  BAR.SYNC.DEFER_BLOCKING 0x0 ;  /* 0x0000000000007b1d */ /* 0x000fec0000010000 */
[----:B------:R-:W1:Y:S01]  /*6b760*/  LDCU UR5, c[0x0][0x39c] ;  /* 0x00007380ff0577ac */ /* 0x000e620008000800 */
[----:B------:R-:W3:Y:S01]  /*6b770*/  S2R R70, SR_TID.X ;  /* 0x0000000000467919 */ /* 0x000ee20000002100 */
[----:B------:R-:W4:Y:S01]  /*6b780*/  LDCU UR6, c[0x0][0x39c] ;  /* 0x00007380ff0677ac */ /* 0x000f220008000800 */
[----:B-----5:R0:W-:Y:S01]  /*6b790*/  STL [R1+0x17b8], R0 ;  /* 0x0017b80001007387 */ /* 0x0201e20000100800 */
[----:B------:R-:W0:Y:S01]  /*6b7a0*/  LDCU UR7, c[0x0][0x39c] ;  /* 0x00007380ff0777ac */ /* 0x000e220008000800 */
[----:B------:R-:W0:Y:S01]  /*6b7b0*/  LDCU UR8, c[0x0][0x39c] ;  /* 0x00007380ff0877ac */ /* 0x000e220008000800 */
[----:B------:R-:W0:Y:S02]  /*6b7c0*/  @!P1 SYNCS.CCTL.IV [UR10+0x24000] ;  /* 0x02400000ff0099b1 */ /* 0x000e24000800000a */
[----:B0-----:R-:W-:Y:S06]  /*6b7d0*/  BAR.SYNC.DEFER_BLOCKING 0x0 ;  /* 0x0000000000007b1d */ /* 0x001fec0000010000 */
[----:B------:R-:W0:Y:S01]  /*6b7e0*/  LDTM.x64 R4, tmem[UR13] ;  /* 0x0000000d000479ee */ /* 0x000e220008340000 */
[C---:B---3--:R-:W-:Y:S01]  /*6b7f0*/  IMAD.SHL.U32 R69, R70.reuse, 0x10, RZ ;  /* 0x0000001046457824 */ /* 0x048fe200078e00ff */
[----:B------:R-:W-:Y:S01]  /*6b800*/  SHF.R.U32.HI R3, RZ, 0x6, R70 ;  /* 0x00000006ff037819 */ /* 0x000fe20000011646 */
[----:B------:R-:W-:-:S02]  /*6b810*/  IMAD.SHL.U32 R68, R70, 0x80, RZ ;  /* 0x0000008046447824 */ /* 0x000fc400078e00ff */
[----:B------:R-:W-:Y:S01]  /*6b820*/  IMAD.SHL.U32 R70, R70, 0x8, RZ ;  /* 0x0000000846467824 */ /* 0x000fe200078e00ff */
[----:B------:R-:W-:Y:S02]  /*6b830*/  LOP3.LUT R69, R69, 0xf0, RZ, 0xc0, !PT ;  /* 0x000000f045457812 */ /* 0x000fe400078ec0ff */
[----:B------:R-:W-:Y:S02]  /*6b840*/  LOP3.LUT R68, R68, 0x800, RZ, 0xc0, !PT ;  /* 0x0000080044447812 */ /* 0x000fe400078ec0ff */
[----:B------:R-:W-:Y:S01]  /*6b850*/  SGXT.U32 R2, R3, 0x1 ;  /* 0x000000010302781a */ /* 0x000fe20000000000 */
[----:B------:R-:W3:Y:S01]  /*6b860*/  @!P1 SYNCS.CCTL.IV [UR10+0x24008] ;  /* 0x02400800ff0099b1 */ /* 0x000ee2000800000a */
[----:B------:R-:W-:Y:S02]  /*6b870*/  IADD3 R68, PT, PT, R69, UR10, R68 ;  /* 0x0000000a45447c10 */ /* 0x000fe4000fffe044 */
[----:B------:R-:W-:Y:S02]  /*6b880*/  LOP3.LUT R70, R70, 0x300, RZ, 0xc0, !PT ;  /* 0x0000030046467812 */ /* 0x000fe400078ec0ff */
[----:B------:R-:W-:-:S02]  /*6b890*/  LOP3.LUT R3, R0, R2, RZ, 0xfc, !PT ;  /* 0x0000000200037212 */ /* 0x000fc400078efcff */
[----:B0-----:R-:W-:Y:S01]  /*6b8a0*/  F2FP.SATFINITE.E5M2.F32.PACK_AB_MERGE_C R86, R5, R4, RZ ;  /* 0x000000040556723e */ /* 0x001fe200048060ff */
[----:B------:R-:W-:Y:S01]  /*6b8b0*/  IMAD.IADD R68, R70, 0x1, R68 ;  /* 0x0000000146447824 */ /* 0x000fe200078e0244 */
[----:B------:R-:W-:Y:S02]  /*6b8c0*/  F2FP.SATFINITE.E5M2.F32.PACK_AB_MERGE_C R80, R7, R6, RZ ;  /* 0x000000060750723e */ /* 0x000fe400048060ff */
[----:B------:R-:W-:Y:S02]  /*6b8d0*/  F2FP.SATFINITE.E5M2.F32.PACK_AB_MERGE_C R79, R9, R8, RZ ;  /* 0x00000008094f723e */ /* 0x000fe400048060ff */
[----:B------:R-:W-:Y:S02]  /*6b8e0*/  F2FP.SATFINITE.E5M2.F32.PACK_AB_MERGE_C R78, R13, R12, RZ ;  /* 0x0000000c0d4e723e */ /* 0x000fe400048060ff */
[----:B------:R-:W-:Y:S02]  /*6b8f0*/  F2FP.SATFINITE.E5M2.F32.PACK_AB_MERGE_C R0, R11, R10, RZ ;  /* 0x0000000a0b00723e */ /* 0x000fe400048060ff */
[----:B------:R-:W-:-:S02]  /*6b900*/  F2FP.SATFINITE.E5M2.F32.PACK_AB_MERGE_C R73, R15, R14, RZ ;  /* 0x0000000e0f49723e */ /* 0x000fc400048060ff */
[----:B------:R-:W-:Y:S02]  /*6b910*/  F2FP.SATFINITE.E5M2.F32.PACK_AB_MERGE_C R72, R17, R16, RZ ;  /* 0x000000101148723e */ /* 0x000fe400048060ff */
[----:B------:R-:W-:Y:S02]  /*6b920*/  F2FP.SATFINITE.E5M2.F32.PACK_AB_MERGE_C R71, R21, R20, RZ ;  /* 0x000000141547723e */ /* 0x000fe400048060ff */
[----:B------:R-:W-:Y:S01]  /*6b930*/  LOP3.LUT R69, R3, 0x82, RZ, 0xfc, !PT ;  /* 0x0000008203457812 */ /* 0x000fe200078efcff */
[----:B--2---:R-:W-:Y:S01]  /*6b940*/  STL [R1+0x17bc], R93 ;  /* 0x0017bc5d01007387 */ /* 0x004fe20000100800 */
[----:B------:R-:W-:-:S03]  /*6b950*/  ISETP.GE.AND P0, PT, R93, UR18, PT ;  /* 0x000000125d007c0c */ /* 0x000fc6000bf06270 */
[----:B------:R-:W-:Y:S01]  /*6b960*/  STL [R1+0x17c0], R3 ;  /* 0x0017c00301007387 */ /* 0x000fe20000100800 */
[----:B------:R-:W-:Y:S01]  /*6b970*/  ISETP.LT.AND P5, PT, R69, UR4, !P0 ;  /* 0x0000000445007c0c */ /* 0x000fe2000c7a1270 */
[----:B------:R-:W0:Y:S02]  /*6b980*/  LDCU UR4, c[0x0][0x3b4] ;  /* 0x00007680ff0477ac */ /* 0x000e240008000800 */
[----:B------:R-:W-:Y:S04]  /*6b990*/  STL [R1+0x17b0], R68 ;  /* 0x0017b04401007387 */ /* 0x000fe80000100800 */
[----:B------:R-:W-:Y:S04]  /*6b9a0*/  STL [R1+0x17c4], R86 ;  /* 0x0017c45601007387 */ /* 0x000fe80000100800 */
[----:B------:R-:W-:Y:S04]  /*6b9b0*/  STL [R1+0x17c8], R80 ;  /* 0x0017c85001007387 */ /* 0x000fe80000100800 */
[----:B------:R-:W-:Y:S04]  /*6b9c0*/  STL [R1+0x17cc], R79 ;  /* 0x0017cc4f01007387 */ /* 0x000fe80000100800 */
[----:B------:R-:W-:Y:S04]  /*6b9d0*/  STL [R1+0x17d0], R78 ;  /* 0x0017d04e01007387 */ /* 0x000fe80000100800 */
[----:B------:R2:W-:Y:S04]  /*6b9e0*/  STL [R1+0x14c], R0 ;  /* 0x00014c0001007387 */ /* 0x0005e80000100800 */
[----:B------:R-:W-:Y:S04]  /*6b9f0*/  STL [R1+0x17d4], R73 ;  /* 0x0017d44901007387 */ /* 0x000fe80000100800 */
[----:B------:R-:W-:Y:S01]  /*6ba00*/  STL [R1+0x17d8], R72 ;  /* 0x0017d84801007387 */ /* 0x000fe20000100800 */
[----:B--2---:R-:W-:-:S03]  /*6ba10*/  F2FP.SATFINITE.E5M2.F32.PACK_AB_MERGE_C R0, R19, R18, RZ ;  /* 0x000000121300723e */ /* 0x004fc600048060ff */
[----:B------:R-:W-:Y:S04]  /*6ba20*/  STL [R1+0x17dc], R71 ;  /* 0x0017dc4701007387 */ /* 0x000fe80000100800 */
[----:B------:R-:W-:Y:S04]  /*6ba30*/  STL [R1+0x148], R0 ;  /* 0x0001480001007387 */ /* 0x000fe80000100800 */
[----:B------:R-:W-:Y:S04]  /*6ba40*/  STL.64 [R1+0x1910], R66 ;  /* 0x0019104201007387 */ /* 0x000fe80000100a00 */
        /* <DEDUP_REMOVED lines=20> */
[----:B------:R2:W-:Y:S02]  /*6bb90*/  STL.64 [R1+0x1868], R24 ;  /* 0x0018681801007387 */ /* 0x0005e40000100a00 */
[----:B--2---:R-:W2:Y:S02]  /*6bba0*/  LDTM.x64 R24, tmem[UR13+0x40] ;  /* 0x0000400d001879ee */ /* 0x004ea40008340000 */
[----:B--2---:R-:W-:Y:S01]  /*6bbb0*/  STL.64 [R1+0x50], R44 ;  /* 0x0000502c01007387 */ /* 0x004fe20000100a00 */
[----:B------:R-:W-:-:S02]  /*6bbc0*/  IMAD.MOV.U32 R89, RZ, RZ, R43 ;  /* 0x000000ffff597224 */ /* 0x000fc400078e002b */
[----:B------:R-:W-:Y:S01]  /*6bbd0*/  IMAD.MOV.U32 R2, RZ, RZ, R42 ;  /* 0x000000ffff027224 */ /* 0x000fe200078e002a */
[----:B------:R-:W-:Y:S01]  /*6bbe0*/  STL.64 [R1+0x58], R46 ;  /* 0x0000582e01007387 */ /* 0x000fe20000100a00 */
[----:B------:R-:W-:Y:S02]  /*6bbf0*/  IMAD.MOV.U32 R5, RZ, RZ, R40 ;  /* 0x000000ffff057224 */ /* 0x000fe400078e0028 */
[----:B------:R-:W-:Y:S01]  /*6bc00*/  IMAD.MOV.U32 R4, RZ, RZ, R41 ;  /* 0x000000ffff047224 */ /* 0x000fe200078e0029 */
[----:B------:R-:W-:Y:S01]  /*6bc10*/  STL.64 [R1+0x60], R48 ;  /* 0x0000603001007387 */ /* 0x000fe20000100a00 */
[----:B------:R-:W-:Y:S02]  /*6bc20*/  IMAD.MOV.U32 R7, RZ, RZ, R38 ;  /* 0x000000ffff077224 */ /* 0x000fe400078e0026 */
[----:B------:R-:W-:Y:S01]  /*6bc30*/  IMAD.MOV.U32 R6, RZ, RZ, R39 ;  /* 0x000000ffff067224 */ /* 0x000fe200078e0027 */
[----:B------:R-:W-:Y:S01]  /*6bc40*/  STL.64 [R1+0x68], R50 ;  /* 0x0000683201007387 */ /* 0x000fe20000100a00 */
        /* <DEDUP_REMOVED lines=20> */
[----:B------:R-:W-:Y:S04]  /*6bd90*/  STL.64 [R1+0xa0], R64 ;  /* 0x0000a04001007387 */ /* 0x000fe80000100a00 */
[----:B------:R-:W-:Y:S04]  /*6bda0*/  STL.64 [R1+0xa8], R66 ;  /* 0x0000a84201007387 */ /* 0x000fe80000100a00 */
[----:B------:R-:W-:Y:S04]  /*6bdb0*/  STL.64 [R1+0xb0], R68 ;  /* 0x0000b04401007387 */ /* 0x000fe80000100a00 */
[----:B------:R2:W-:Y:S04]  /*6bdc0*/  STL.64 [R1+0xb8], R70 ;  /* 0x0000b84601007387 */ /* 0x0005e80000100a00 */
[----:B------:R0:W-:Y:S04]  /*6bdd0*/  STL.64 [R1+0xc0], R72 ;  /* 0x0000c04801007387 */ /* 0x0001e80000100a00 */
[----:B------:R-:W-:Y:S04]  /*6bde0*/  STL.64 [R1+0xc8], R74 ;  /* 0x0000c84a01007387 */ /* 0x000fe80000100a00 */
[----:B------:R-:W-:Y:S01]  /*6bdf0*/  STL [R1+0xd4], R77 ;  /* 0x0000d44d01007387 */ /* 0x000fe20000100800 */
[----:B--2---:R-:W-:-:S03]  /*6be00*/  IMAD.MOV.U32 R71, RZ, RZ, R76 ;  /* 0x000000ffff477224 */ /* 0x004fc600078e004c */
[----:B------:R2:W-:Y:S04]  /*6be10*/  STL.64 [R1+0xd8], R78 ;  /* 0x0000d84e01007387 */ /* 0x0005e80000100a00 */
[----:B------:R0:W-:Y:S04]  /*6be20*/  STL.64 [R1+0xe0], R80 ;  /* 0x0000e05001007387 */ /* 0x0001e80000100a00 */
[----:B------:R-:W-:Y:S04]  /*6be30*/  STL.64 [R1+0xe8], R82 ;  /* 0x0000e85201007387 */ /* 0x000fe80000100a00 */
[----:B------:R-:W-:Y:S04]  /*6be40*/  STL.64 [R1+0xf0], R84 ;  /* 0x0000f05401007387 */ /* 0x000fe80000100a00 */
[----:B------:R0:W-:Y:S04]  /*6be50*/  STL.64 [R1+0xf8], R86 ;  /* 0x0000f85601007387 */ /* 0x0001e80000100a00 */
[----:B------:R-:W3:Y:S04]  /*6be60*/  LDL.LU.64 R66, [R1+0x1910] ;  /* 0x0019100001427983 */ /* 0x000ee80000300a00 */
[----:B------:R-:W3:Y:S04]  /*6be70*/  LDL.LU.64 R64, [R1+0x1908] ;  /* 0x0019080001407983 */ /* 0x000ee80000300a00 */
[----:B------:R-:W3:Y:S04]  /*6be80*/  LDL.LU.64 R62, [R1+0x1900] ;  /* 0x00190000013e7983 */ /* 0x000ee80000300a00 */
[----:B------:R-:W3:Y:S04]  /*6be90*/  LDL.LU.64 R60, [R1+0x18f8] ;  /* 0x0018f800013c7983 */ /* 0x000ee80000300a00 */
[----:B------:R-:W3:Y:S04]  /*6bea0*/  LDL.LU.64 R58, [R1+0x18f0] ;  /* 0x0018f000013a7983 */ /* 0x000ee80000300a00 */
[----:B------:R-:W3:Y:S04]  /*6beb0*/  LDL.LU.64 R56, [R1+0x18e8] ;  /* 0x0018e80001387983 */ /* 0x000ee80000300a00 */
[----:B------:R-:W4:Y:S04]  /*6bec0*/  LDL.LU.64 R54, [R1+0x18e0] ;  /* 0x0018e00001367983 */ /* 0x000f280000300a00 */
        /* <DEDUP_REMOVED lines=15> */
[----:B0-----:R-:W4:Y:S04]  /*6bfc0*/  LDL.LU R72, [R1+0xd8] ;  /* 0x0000d80001487983 */ /* 0x001f280000300800 */
[----:B------:R-:W4:Y:S04]  /*6bfd0*/  LDL.LU R73, [R1+0xdc] ;  /* 0x0000dc0001497983 */ /* 0x000f280000300800 */
[----:B--2---:R-:W2:Y:S04]  /*6bfe0*/  LDL.LU R78, [R1+0xe0] ;  /* 0x0000e000014e7983 */ /* 0x004ea80000300800 */
[----:B------:R-:W2:Y:S04]  /*6bff0*/  LDL.LU R79, [R1+0xe4] ;  /* 0x0000e400014f7983 */ /* 0x000ea80000300800 */
[----:B------:R-:W2:Y:S04]  /*6c000*/  LDL.LU R80, [R1+0xe8] ;  /* 0x0000e80001507983 */ /* 0x000ea80000300800 */
[----:B------:R-:W2:Y:S04]  /*6c010*/  LDL.LU R68, [R1+0xec] ;  /* 0x0000ec0001447983 */ /* 0x000ea80000300800 */
[----:B------:R-:W2:Y:S04]  /*6c020*/  LDL.LU R86, [R1+0xf0] ;  /* 0x0000f00001567983 */ /* 0x000ea80000300800 */
[----:B------:R-:W2:Y:S04]  /*6c030*/  LDL.LU R3, [R1+0xf4] ;  /* 0x0000f40001037983 */ /* 0x000ea80000300800 */
[----:B------:R-:W2:Y:S04]  /*6c040*/  LDL.LU R93, [R1+0xf8] ;  /* 0x0000f800015d7983 */ /* 0x000ea80000300800 */
[----:B------:R-:W2:Y:S01]  /*6c050*/  LDL.LU R0, [R1+0xfc] ;  /* 0x0000fc0001007983 */ /* 0x000ea20000300800 */
[----:B------:R-:W-:-:S02]  /*6c060*/  F2FP.SATFINITE.E5M2.F32.PACK_AB_MERGE_C R70, R23, R22, RZ ;  /* 0x000000161746723e */ /* 0x000fc400048060ff */
[----:B---3--:R-:W-:Y:S02]  /*6c070*/  F2FP.SATFINITE.E5M2.F32.PACK_AB_MERGE_C R88, R57, R56, RZ ;  /* 0x000000383958723e */ /* 0x008fe400048060ff */
[----:B----4-:R-:W-:Y:S02]  /*6c080*/  F2FP.SATFINITE.E5M2.F32.PACK_AB_MERGE_C R87, R55, R54, RZ ;  /* 0x000000363757723e */ /* 0x010fe400048060ff */
[----:B------:R-:W-:Y:S02]  /*6c090*/  F2FP.SATFINITE.E5M2.F32.PACK_AB_MERGE_C R92, R53, R52, RZ ;  /* 0x00000034355c723e */ /* 0x000fe400048060ff */
[----:B------:R-:W-:Y:S02]  /*6c0a0*/  F2FP.SATFINITE.E5M2.F32.PACK_AB_MERGE_C R81, R49, R48, RZ ;  /* 0x000000303151723e */ /* 0x000fe400048060ff */
[----:B------:R-:W-:Y:S02]  /*6c0b0*/  F2FP.SATFINITE.E5M2.F32.PACK_AB_MERGE_C R74, R47, R46, RZ ;  /* 0x0000002e2f4a723e */ /* 0x000fe400048060ff */
[----:B------:R-:W-:-:S02]  /*6c0c0*/  F2FP.SATFINITE.E5M2.F32.PACK_AB_MERGE_C R75, R45, R44, RZ ;  /* 0x0000002c2d4b723e */ /* 0x000fc400048060ff */
[----:B------:R-:W-:Y:S02]  /*6c0d0*/  F2FP.SATFINITE.E5M2.F32.PACK_AB_MERGE_C R83, R41, R40, RZ ;  /* 0x000000282953723e */ /* 0x000fe400048060ff */
[----:B------:R-:W-:Y:S02]  /*6c0e0*/  F2FP.SATFINITE.E5M2.F32.PACK_AB_MERGE_C R84, R39, R38, RZ ;  /* 0x000000262754723e */ /* 0x000fe400048060ff */
[----:B------:R-:W-:Y:S02]  /*6c0f0*/  F2FP.SATFINITE.E5M2.F32.PACK_AB_MERGE_C R82, R37, R36, RZ ;  /* 0x000000242552723e */ /* 0x000fe400048060ff */
[----:B------:R-:W-:Y:S02]  /*6c100*/  F2FP.SATFINITE.E5M2.F32.PACK_AB_MERGE_C R85, R33, R32, RZ ;  /* 0x000000202155723e */ /* 0x000fe400048060ff */
[----:B------:R-:W-:Y:S02]  /*6c110*/  F2FP.SATFINITE.E5M2.F32.PACK_AB_MERGE_C R76, R31, R30, RZ ;  /* 0x0000001e1f4c723e */ /* 0x000fe400048060ff */
[----:B------:R-:W-:-:S02]  /*6c120*/  F2FP.SATFINITE.E5M2.F32.PACK_AB_MERGE_C R77, R29, R28, RZ ;  /* 0x0000001c1d4d723e */ /* 0x000fc400048060ff */
[----:B------:R-:W-:Y:S01]  /*6c130*/  F2FP.SATFINITE.E5M2.F32.PACK_AB_MERGE_C R69, R25, R24, RZ ;  /* 0x000000181945723e */ /* 0x000fe200048060ff */
[----:B--2---:R0:W-:Y:S04]  /*6c140*/  STL [R1+0x1808], R0 ;  /* 0x0018080001007387 */ /* 0x0041e80000100800 */
[----:B------:R-:W-:Y:S04]  /*6c150*/  STL [R1+0x1804], R93 ;  /* 0x0018045d01007387 */ /* 0x000fe80000100800 */
[----:B------:R-:W-:Y:S01]  /*6c160*/  STL [R1+0x1800], R3 ;  /* 0x0018000301007387 */ /* 0x000fe20000100800 */
[----:B0-----:R-:W-:-:S03]  /*6c170*/  F2FP.SATFINITE.E5M2.F32.PACK_AB_MERGE_C R0, R27, R26, RZ ;  /* 0x0000001a1b00723e */ /* 0x001fc600048060ff */
        /* <DEDUP_REMOVED lines=14> */
[----:B0-----:R-:W-:-:S03]  /*6c260*/  F2FP.SATFINITE.E5M2.F32.PACK_AB_MERGE_C R0, R35, R34, RZ ;  /* 0x000000222300723e */ /* 0x001fc600048060ff */
        /* <DEDUP_REMOVED lines=13> */
[----:B------:R2:W-:Y:S01]  /*6c340*/  STL [R1+0x1840], R88 ;  /* 0x0018405801007387 */ /* 0x0005e20000100800 */
[----:B0-----:R-:W-:-:S03]  /*6c350*/  F2FP.SATFINITE.E5M2.F32.PACK_AB_MERGE_C R0, R59, R58, RZ ;  /* 0x0000003a3b00723e */ /* 0x001fc600048060ff */
[----:B--2---:R-:W2:Y:S04]  /*6c360*/  LDL.LU R88, [R1+0x6c] ;  /* 0x00006c0001587983 */ /* 0x004ea80000300800 */
[----:B--2---:R0:W-:Y:S04]  /*6c370*/  STL [R1+0x1848], R88 ;  /* 0x0018485801007387 */ /* 0x0041e80000100800 */
[----:B------:R-:W-:Y:S04]  /*6c380*/  STL [R1+0x1a4], R0 ;  /* 0x0001a40001007387 */ /* 0x000fe80000100800 */
[----:B0-----:R-:W2:Y:S04]  /*6c390*/  LDL.LU R88, [R1+0x64] ;  /* 0x0000640001587983 */ /* 0x001ea80000300800 */
[----:B--2---:R0:W-:Y:S04]  /*6c3a0*/  STL [R1+0x1850], R88 ;  /* 0x0018505801007387 */ /* 0x0041e80000100800 */
[----:B0-----:R-:W2:Y:S04]  /*6c3b0*/  LDL.LU R88, [R1+0x5c] ;  /* 0x00005c0001587983 */ /* 0x001ea80000300800 */
[----:B--2---:R0:W-:Y:S04]  /*6c3c0*/  STL [R1+0x1858], R88 ;  /* 0x0018585801007387 */ /* 0x0041e80000100800 */
[----:B0-----:R-:W2:Y:S04]  /*6c3d0*/  LDL.LU R88, [R1+0x54] ;  /* 0x0000540001587983 */ /* 0x001ea80000300800 */
[----:B--2---:R0:W-:Y:S04]  /*6c3e0*/  STL [R1+0x1860], R88 ;  /* 0x0018605801007387 */ /* 0x0041e80000100800 */
[----:B------:R-:W2:Y:S01]  /*6c3f0*/  LDL.LU R87, [R1+0x70] ;  /* 0x0000700001577983 */ /* 0x000ea20000300800 */
[----:B------:R-:W-:-:S02]  /*6c400*/  F2FP.SATFINITE.E5M2.F32.PACK_AB_MERGE_C R20, R20, R21, RZ ;  /* 0x000000151414723e */ /* 0x000fc400048060ff */
[----:B------:R-:W-:Y:S02]  /*6c410*/  F2FP.SATFINITE.E5M2.F32.PACK_AB_MERGE_C R18, R18, R19, RZ ;  /* 0x000000131212723e */ /* 0x000fe400048060ff */
[----:B------:R-:W-:Y:S01]  /*6c420*/  F2FP.SATFINITE.E5M2.F32.PACK_AB_MERGE_C R16, R16, R17, RZ ;  /* 0x000000111010723e */ /* 0x000fe200048060ff */
[----:B0-----:R-:W-:Y:S01]  /*6c430*/  IMAD.MOV.U32 R88, RZ, RZ, R89 ;  /* 0x000000ffff587224 */ /* 0x001fe200078e0059 */
[----:B--2---:R0:W-:Y:S04]  /*6c440*/  STL [R1+0x1844], R87 ;  /* 0x0018445701007387 */ /* 0x0041e80000100800 */
[----:B0-----:R-:W2:Y:S04]  /*6c450*/  LDL.LU R87, [R1+0x68] ;  /* 0x0000680001577983 */ /* 0x001ea80000300800 */
[----:B--2---:R0:W-:Y:S04]  /*6c460*/  STL [R1+0x184c], R87 ;  /* 0x00184c5701007387 */ /* 0x0041e80000100800 */
[----:B0-----:R-:W2:Y:S04]  /*6c470*/  LDL.LU R87, [R1+0x60] ;  /* 0x0000600001577983 */ /* 0x001ea80000300800 */
[----:B--2---:R0:W-:Y:S04]  /*6c480*/  STL [R1+0x1854], R87 ;  /* 0x0018545701007387 */ /* 0x0041e80000100800 */
[----:B0-----:R-:W2:Y:S04]  /*6c490*/  LDL.LU R87, [R1+0x58] ;  /* 0x0000580001577983 */ /* 0x001ea80000300800 */
[----:B--2---:R0:W-:Y:S04]  /*6c4a0*/  STL [R1+0x185c], R87 ;  /* 0x00185c5701007387 */ /* 0x0041e80000100800 */
[----:B0-----:R-:W2:Y:S01]  /*6c4b0*/  LDL.LU R87, [R1+0x50] ;  /* 0x0000500001577983 */ /* 0x001ea20000300800 */
[----:B------:R-:W-:-:S02]  /*6c4c0*/  F2FP.SATFINITE.E5M2.F32.PACK_AB_MERGE_C R14, R14, R15, RZ ;  /* 0x0000000f0e0e723e */ /* 0x000fc400048060ff */
[----:B------:R-:W-:Y:S02]  /*6c4d0*/  F2FP.SATFINITE.E5M2.F32.PACK_AB_MERGE_C R12, R12, R13, RZ ;  /* 0x0000000d0c0c723e */ /* 0x000fe400048060ff */
[----:B------:R-:W-:Y:S02]  /*6c4e0*/  F2FP.SATFINITE.E5M2.F32.PACK_AB_MERGE_C R10, R10, R11, RZ ;  /* 0x0000000b0a0a723e */ /* 0x000fe400048060ff */
[----:B------:R-:W-:Y:S02]  /*6c4f0*/  F2FP.SATFINITE.E5M2.F32.PACK_AB_MERGE_C R8, R8, R9, RZ ;  /* 0x000000090808723e */ /* 0x000fe400048060ff */
[----:B------:R-:W-:Y:S01]  /*6c500*/  F2FP.SATFINITE.E5M2.F32.PACK_AB_MERGE_C R6, R6, R7, RZ ;  /* 0x000000070606723e */ /* 0x000fe200048060ff */
[----:B--2---:R0:W-:Y:S04]  /*6c510*/  STL [R1+0x1864], R87 ;  /* 0x0018645701007387 */ /* 0x0041e80000100800 */
[----:B------:R-:W2:Y:S04]  /*6c520*/  LDL.LU R92, [R1+0x74] ;  /* 0x00007400015c7983 */ /* 0x000ea80000300800 */
[----:B------:R-:W3:Y:S04]  /*6c530*/  LDL.LU R81, [R1+0x78] ;  /* 0x0000780001517983 */ /* 0x000ee80000300800 */
[----:B------:R-:W3:Y:S04]  /*6c540*/  LDL.LU R74, [R1+0x7c] ;  /* 0x00007c00014a7983 */ /* 0x000ee80000300800 */
[----:B------:R-:W4:Y:S04]  /*6c550*/  LDL.LU R75, [R1+0x80] ;  /* 0x00008000014b7983 */ /* 0x000f280000300800 */
        /* <DEDUP_REMOVED lines=10> */
[----:B0-----:R-:W-:-:S03]  /*6c600*/  IMAD.MOV.U32 R87, RZ, RZ, R2 ;  /* 0x000000ffff577224 */ /* 0x001fc600078e0002 */
[----:B------:R-:W2:Y:S01]  /*6c610*/  LDL.LU R3, [R1+0xac] ;  /* 0x0000ac0001037983 */ /* 0x000ea20000300800 */
[----:B------:R-:W-:-:S03]  /*6c620*/  F2FP.SATFINITE.E5M2.F32.PACK_AB_MERGE_C R2, R67, R66, RZ ;  /* 0x000000424302723e */ /* 0x000fc600048060ff */
        /* <DEDUP_REMOVED lines=8> */
[----:B------:R0:W-:Y:S01]  /*6c6b0*/  STL [R1+0x17a4], R2 ;  /* 0x0017a40201007387 */ /* 0x0001e20000100800 */
[----:B------:R-:W-:-:S02]  /*6c6c0*/  F2FP.SATFINITE.E5M2.F32.PACK_AB_MERGE_C R67, R4, R5, RZ ;  /* 0x000000050443723e */ /* 0x000fc400048060ff */
[----:B------:R-:W-:Y:S01]  /*6c6d0*/  F2FP.SATFINITE.E5M2.F32.PACK_AB_MERGE_C R88, R88, R87, RZ ;  /* 0x000000575858723e */ /* 0x000fe200048060ff */
[----:B0-----:R-:W2:Y:S04]  /*6c6e0*/  LDL.LU R2, [R1+0xd4] ;  /* 0x0000d40001027983 */ /* 0x001ea80000300800 */
        /* <DEDUP_REMOVED lines=9> */
[----:B------:R-:W2:Y:S04]  /*6c780*/  LDL.LU R87, [R1+0x1864] ;  /* 0x0018640001577983 */ /* 0x000ea80000300800 */
[----:B------:R0:W-:Y:S04]  /*6c790*/  STL [R1+0x120], R88 ;  /* 0x0001205801007387 */ /* 0x0001e80000100800 */
[----:B0-----:R-:W2:Y:S02]  /*6c7a0*/  LDL.LU R88, [R1+0x1860] ;  /* 0x0018600001587983 */ /* 0x001ea40000300800 */
[----:B--2---:R-:W-:-:S02]  /*6c7b0*/  F2FP.SATFINITE.E5M2.F32.PACK_AB_MERGE_C R88, R88, R87, RZ ;  /* 0x000000575858723e */ /* 0x004fc400048060ff */
        /* <DEDUP_REMOVED lines=12> */
[----:B------:R-:W2:Y:S01]  /*6c880*/  LDL.LU R87, [R1+0x1844] ;  /* 0x0018440001577983 */ /* 0x000ea20000300800 */
[----:B---3--:R-:W-:-:S03]  /*6c890*/  F2FP.SATFINITE.E5M2.F32.PACK_AB_MERGE_C R74, R74, R81, RZ ;  /* 0x000000514a4a723e */ /* 0x008fc600048060ff */
[----:B------:R0:W-:Y:S01]  /*6c8a0*/  STL [R1+0x114], R88 ;  /* 0x0001145801007387 */ /* 0x0001e20000100800 */
[----:B----4-:R-:W-:Y:S02]  /*6c8b0*/  F2FP.SATFINITE.E5M2.F32.PACK_AB_MERGE_C R83, R83, R75, RZ ;  /* 0x0000004b5353723e */ /* 0x010fe400048060ff */
[----:B------:R-:W-:Y:S01]  /*6c8c0*/  F2FP.SATFINITE.E5M2.F32.PACK_AB_MERGE_C R82, R82, R84, RZ ;  /* 0x000000545252723e */ /* 0x000fe200048060ff */
[----:B0-----:R-:W3:Y:S01]  /*6c8d0*/  LDL.LU R88, [R1+0x1840] ;  /* 0x0018400001587983 */ /* 0x001ee20000300800 */
        /* <DEDUP_REMOVED lines=8> */
[----:B--2---:R-:W-:Y:S02]  /*6c960*/  F2FP.SATFINITE.E5M2.F32.PACK_AB_MERGE_C R92, R92, R87, RZ ;  /* 0x000000575c5c723e */ /* 0x004fe400048060ff */
[----:B------:R-:W2:Y:S04]  /*6c970*/  LDL.LU R87, [R1+0x183c] ;  /* 0x00183c0001577983 */ /* 0x000ea80000300800 */
[----:B------:R0:W-:Y:S04]  /*6c980*/  STL [R1+0x110], R92 ;  /* 0x0001105c01007387 */ /* 0x0001e80000100800 */
[----:B0-----:R-:W4:Y:S04]  /*6c990*/  LDL.LU R92, [R1+0x1838] ;  /* 0x00183800015c7983 */ /* 0x001f280000300800 */
[----:B------:R-:W2:Y:S04]  /*6c9a0*/  LDL.LU R81, [R1+0x1834] ;  /* 0x0018340001517983 */ /* 0x000ea80000300800 */
[----:B------:R0:W-:Y:S04]  /*6c9b0*/  STL [R1+0x190], R74 ;  /* 0x0001904a01007387 */ /* 0x0001e80000100800 */
[----:B0-----:R-:W2:Y:S04]  /*6c9c0*/  LDL.LU R74, [R1+0x1830] ;  /* 0x00183000014a7983 */ /* 0x001ea80000300800 */
        /* <DEDUP_REMOVED lines=23> */
[----:B0-----:R-:W3:Y:S04]  /*6cb40*/  LDL.LU R79, [R1+0x17f0] ;  /* 0x0017f000014f7983 */ /* 0x001ee80000300800 */
[----:B------:R-:W3:Y:S04]  /*6cb50*/  LDL.LU R78, [R1+0x17ec] ;  /* 0x0017ec00014e7983 */ /* 0x000ee80000300800 */
[----:B------:R0:W-:Y:S04]  /*6cb60*/  STL [R1+0x98], R73 ;  /* 0x0000984901007387 */ /* 0x0001e80000100800 */
[----:B0-----:R-:W3:Y:S04]  /*6cb70*/  LDL.LU R73, [R1+0x17e8] ;  /* 0x0017e80001497983 */ /* 0x001ee80000300800 */
[----:B------:R-:W3:Y:S04]  /*6cb80*/  LDL.LU R72, [R1+0x17e4] ;  /* 0x0017e40001487983 */ /* 0x000ee80000300800 */
[----:B------:R0:W-:Y:S04]  /*6cb90*/  STL [R1+0x94], R71 ;  /* 0x0000944701007387 */ /* 0x0001e80000100800 */
[----:B0-----:R-:W3:Y:S01]  /*6cba0*/  LDL.LU R71, [R1+0x17e0] ;  /* 0x0017e00001477983 */ /* 0x001ee20000300800 */
[----:B------:R-:W-:-:S02]  /*6cbb0*/  F2FP.SATFINITE.E5M2.F32.PACK_AB_MERGE_C R89, R61, R60, RZ ;  /* 0x0000003c3d59723e */ /* 0x000fc400048060ff */
[----:B------:R-:W-:Y:S02]  /*6cbc0*/  F2FP.SATFINITE.E5M2.F32.PACK_AB_MERGE_C R90, R63, R62, RZ ;  /* 0x0000003e3f5a723e */ /* 0x000fe400048060ff */
[----:B------:R-:W-:Y:S02]  /*6cbd0*/  F2FP.SATFINITE.E5M2.F32.PACK_AB_MERGE_C R91, R65, R64, RZ ;  /* 0x00000040415b723e */ /* 0x000fe400048060ff */
[----:B------:R-:W0:Y:S01]  /*6cbe0*/  LDTM.x64 R4, tmem[UR13+0x80] ;  /* 0x0000800d000479ee */ /* 0x000e220008340000 */
[----:B--2---:R-:W-:Y:S02]  /*6cbf0*/  F2FP.SATFINITE.E5M2.F32.PACK_AB_MERGE_C R68, R68, R80, RZ ;  /* 0x000000504444723e */ /* 0x004fe400048060ff */
[----:B---3--:R-:W-:Y:S02]  /*6cc00*/  F2FP.SATFINITE.E5M2.F32.PACK_AB_MERGE_C R2, R2, R71, RZ ;  /* 0x000000470202723e */ /* 0x008fe400048060ff */
[----:B------:R-:W2:Y:S04]  /*6cc10*/  LDL.LU R71, [R1+0x17dc] ;  /* 0x0017dc0001477983 */ /* 0x000ea80000300800 */
[----:B------:R3:W-:Y:S02]  /*6cc20*/  STL [R1+0x90], R2 ;  /* 0x0000900201007387 */ /* 0x0007e40000100800 */
[----:B---3--:R-:W-:-:S02]  /*6cc30*/  F2FP.SATFINITE.E5M2.F32.PACK_AB_MERGE_C R2, R73, R72, RZ ;  /* 0x000000484902723e */ /* 0x008fc400048060ff */
[----:B------:R-:W3:Y:S04]  /*6cc40*/  LDL.LU R72, [R1+0x17d8] ;  /* 0x0017d80001487983 */ /* 0x000ee80000300800 */
[----:B------:R-:W4:Y:S04]  /*6cc50*/  LDL.LU R73, [R1+0x17d4] ;  /* 0x0017d40001497983 */ /* 0x000f280000300800 */
[----:B------:R0:W-:Y:S02]  /*6cc60*/  STL [R1+0x184], R2 ;  /* 0x0001840201007387 */ /* 0x0001e40000100800 */
[----:B0-----:R-:W-:-:S02]  /*6cc70*/  F2FP.SATFINITE.E5M2.F32.PACK_AB_MERGE_C R2, R79, R78, RZ ;  /* 0x0000004e4f02723e */ /* 0x001fc400048060ff */
[----:B------:R-:W4:Y:S04]  /*6cc80*/  LDL.LU R78, [R1+0x17d0] ;  /* 0x0017d000014e7983 */ /* 0x000f280000300800 */
[----:B------:R-:W4:Y:S04]  /*6cc90*/  LDL.LU R79, [R1+0x17cc] ;  /* 0x0017cc00014f7983 */ /* 0x000f280000300800 */
[----:B------:R-:W4:Y:S04]  /*6cca0*/  LDL.LU R80, [R1+0x17c8] ;  /* 0x0017c80001507983 */ /* 0x000f280000300800 */
[----:B------:R0:W-:Y:S04]  /*6ccb0*/  STL [R1+0x80], R2 ;  /* 0x0000800201007387 */ /* 0x0001e80000100800 */
[----:B------:R1:W-:Y:S01]  /*6ccc0*/  STL [R1+0x17b4], R68 ;  /* 0x0017b44401007387 */ /* 0x0003e20000100800 */
[----:B0-----:R-:W-:-:S03]  /*6ccd0*/  F2FP.SATFINITE.E5M2.F32.PACK_AB_MERGE_C R2, R3, R86, RZ ;  /* 0x000000560302723e */ /* 0x001fc600048060ff */
[----:B------:R-:W4:Y:S01]  /*6cce0*/  LDL.LU R86, [R1+0x17c4] ;  /* 0x0017c40001567983 */ /* 0x000f220000300800 */
[----:B-1----:R-:W-:-:S03]  /*6ccf0*/  F2FP.SATFINITE.E5M2.F32.PACK_AB_MERGE_C R68, R0, R93, RZ ;  /* 0x0000005d0044723e */ /* 0x002fc600048060ff */
[----:B------:R-:W4:Y:S04]  /*6cd00*/  LDL.LU R3, [R1+0x17c0] ;  /* 0x0017c00001037983 */ /* 0x000f280000300800 */
[----:B------:R-:W4:Y:S04]  /*6cd10*/  LDL.LU R93, [R1+0x17bc] ;  /* 0x0017bc00015d7983 */ /* 0x000f280000300800 */
[----:B------:R0:W-:Y:S04]  /*6cd20*/  STL [R1+0x60], R2 ;  /* 0x0000600201007387 */ /* 0x0001e80000100800 */
[----:B------:R-:W4:Y:S01]  /*6cd30*/  LDL.LU R0, [R1+0x17b8] ;  /* 0x0017b80001007983 */ /* 0x000f220000300800 */
[----:B0-----:R-:W-:-:S03]  /*6cd40*/  F2FP.SATFINITE.E5M2.F32.PACK_AB_MERGE_C R2, R5, R4, RZ ;  /* 0x000000040502723e */ /* 0x001fc600048060ff */
[----:B------:R-:W-:Y:S01]  /*6cd50*/  STL [R1+0x180], R68 ;  /* 0x0001804401007387 */ /* 0x000fe20000100800 */
[----:B------:R-:W-:Y:S02]  /*6cd60*/  F2FP.SATFINITE.E5M2.F32.PACK_AB_MERGE_C R5, R7, R6, RZ ;  /* 0x000000060705723e */ /* 0x000fe400048060ff */
[----:B------:R-:W-:Y:S01]  /*6cd70*/  F2FP.SATFINITE.E5M2.F32.PACK_AB_MERGE_C R4, R9, R8, RZ ;  /* 0x000000080904723e */ /* 0x000fe200048060ff */
[----:B------:R0:W-:Y:S04]  /*6cd80*/  STL [R1+0xec], R2 ;  /* 0x0000ec0201007387 */ /* 0x0001e80000100800 */
[----:B------:R1:W-:Y:S01]  /*6cd90*/  STL [R1+0xe8], R5 ;  /* 0x0000e80501007387 */ /* 0x0003e20000100800 */
[----:B0-----:R-:W-:-:S03]  /*6cda0*/  F2FP.SATFINITE.E5M2.F32.PACK_AB_MERGE_C R2, R11, R10, RZ ;  /* 0x0000000a0b02723e */ /* 0x001fc600048060ff */
[----:B------:R0:W-:Y:S01]  /*6cdb0*/  STL [R1+0xe4], R4 ;  /* 0x0000e40401007387 */ /* 0x0001e20000100800 */
[----:B-1----:R-:W-:-:S03]  /*6cdc0*/  F2FP.SATFINITE.E5M2.F32.PACK_AB_MERGE_C R5, R13, R12, RZ ;  /* 0x0000000c0d05723e */ /* 0x002fc600048060ff */
[----:B------:R1:W-:Y:S01]  /*6cdd0*/  STL [R1+0x17c], R2 ;  /* 0x00017c0201007387 */ /* 0x0003e20000100800 */
[----:B0-----:R-:W-:-:S03]  /*6cde0*/  F2FP.SATFINITE.E5M2.F32.PACK_AB_MERGE_C R4, R15, R14, RZ ;  /* 0x0000000e0f04723e */ /* 0x001fc600048060ff */
[----:B------:R0:W-:Y:S01]  /*6cdf0*/  STL [R1+0xe0], R5 ;  /* 0x0000e00501007387 */ /* 0x0001e20000100800 */
[----:B-1----:R-:W-:-:S03]  /*6ce00*/  F2FP.SATFINITE.E5M2.F32.PACK_AB_MERGE_C R2, R17, R16, RZ ;  /* 0x000000101102723e */ /* 0x002fc600048060ff */
[----:B------:R1:W-:Y:S04]  /*6ce10*/  STL [R1+0xdc], R4 ;  /* 0x0000dc0401007387 */ /* 0x0003e80000100800 */
[----:B------:R1:W-:Y:S01]  /*6ce20*/  STL [R1+0xd8], R2 ;  /* 0x0000d80201007387 */ /* 0x0003e20000100800 */
[----:B0-----:R-:W-:Y:S02]  /*6ce30*/  F2FP.SATFINITE.E5M2.F32.PACK_AB_MERGE_C R5, R19, R18, RZ ;  /* 0x000000121305723e */ /* 0x001fe400048060ff */
[----:B-1----:R-:W-:-:S03]  /*6ce40*/  F2FP.SATFINITE.E5M2.F32.PACK_AB_MERGE_C R4, R21, R20, RZ ;  /* 0x000000141504723e */ /* 0x002fc600048060ff */
[----:B------:R0:W-:Y:S01]  /*6ce50*/  STL [R1+0x178], R5 ;  /* 0x0001780501007387 */ /* 0x0001e20000100800 */
[----:B------:R-:W-:-:S03]  /*6ce60*/  F2FP.SATFINITE.E5M2.F32.PACK_AB_MERGE_C R2, R23, R22, RZ ;  /* 0x000000161702723e */ /* 0x000fc600048060ff */
        /* <DEDUP_REMOVED lines=40> */
[----:B------:R-:W-:Y:S01]  /*6d0f0*/  STL [R1+0x6c], R5 ;  /* 0x00006c0501007387 */ /* 0x000fe20000100800 */
[----:B------:R-:W-:-:S03]  /*6d100*/  F2FP.SATFINITE.E5M2.F32.PACK_AB_MERGE_C R2, R65, R64, RZ ;  /* 0x000000404102723e */ /* 0x000fc600048060ff */
[----:B------:R0:W-:Y:S04]  /*6d110*/  STL [R1+0x64], R4 ;  /* 0x0000640401007387 */ /* 0x0001e80000100800 */
[----:B------:R2:W-:Y:S01]  /*6d120*/  STL [R1+0x5c], R2 ;  /* 0x00005c0201007387 */ /* 0x0005e20000100800 */
[----:B------:R-:W-:Y:S02]  /*6d130*/  LOP3.LUT R68, R69, 0xffff, RZ, 0xc0, !PT ;  /* 0x0000ffff45447812 */ /* 0x000fe400078ec0ff */
[----:B0-----:R-:W-:Y:S02]  /*6d140*/  LOP3.LUT R4, R70, 0xffff, RZ, 0xc0, !PT ;  /* 0x0000ffff46047812 */ /* 0x001fe400078ec0ff */
[----:B------:R-:W-:Y:S02]  /*6d150*/  LOP3.LUT R77, R77, 0xffff, RZ, 0xc0, !PT ;  /* 0x0000ffff4d4d7812 */ /* 0x000fe400078ec0ff */
[----:B------:R-:W-:-:S02]  /*6d160*/  LOP3.LUT R76, R76, 0xffff, RZ, 0xc0, !PT ;  /* 0x0000ffff4c4c7812 */ /* 0x000fc400078ec0ff */
[----:B------:R-:W-:Y:S02]  /*6d170*/  LOP3.LUT R85, R85, 0xffff, RZ, 0xc0, !PT ;  /* 0x0000ffff55557812 */ /* 0x000fe400078ec0ff */
[----:B------:R-:W-:Y:S02]  /*6d180*/  LOP3.LUT R82, R82, 0xffff, RZ, 0xc0, !PT ;  /* 0x0000ffff52527812 */ /* 0x000fe400078ec0ff */
[----:B------:R-:W-:Y:S02]  /*6d190*/  LOP3.LUT R84, R84, 0xffff, RZ, 0xc0, !PT ;  /* 0x0000ffff54547812 */ /* 0x000fe400078ec0ff */
[----:B------:R-:W-:Y:S02]  /*6d1a0*/  LOP3.LUT R83, R83, 0xffff, RZ, 0xc0, !PT ;  /* 0x0000ffff53537812 */ /* 0x000fe400078ec0ff */
        /* <DEDUP_REMOVED lines=8> */
[----:B--2---:R-:W-:Y:S02]  /*6d230*/  LOP3.LUT R2, R71, 0xffff, RZ, 0xc0, !PT ;  /* 0x0000ffff47027812 */ /* 0x004fe400078ec0ff */
[----:B---3--:R-:W-:Y:S02]  /*6d240*/  LOP3.LUT R9, R72, 0xffff, RZ, 0xc0, !PT ;  /* 0x0000ffff48097812 */ /* 0x008fe400078ec0ff */
[----:B----4-:R-:W-:Y:S02]  /*6d250*/  LOP3.LUT R7, R73, 0xffff, RZ, 0xc0, !PT ;  /* 0x0000ffff49077812 */ /* 0x010fe400078ec0ff */
[----:B------:R-:W-:Y:S02]  /*6d260*/  LOP3.LUT R5, R78, 0xffff, RZ, 0xc0, !PT ;  /* 0x0000ffff4e057812 */ /* 0x000fe400078ec0ff */
[----:B------:R-:W-:Y:S02]  /*6d270*/  LOP3.LUT R10, R79, 0xffff, RZ, 0xc0, !PT ;  /* 0x0000ffff4f0a7812 */ /* 0x000fe400078ec0ff */
[----:B------:R-:W-:-:S02]  /*6d280*/  LOP3.LUT R8, R80, 0xffff, RZ, 0xc0, !PT ;  /* 0x0000ffff50087812 */ /* 0x000fc400078ec0ff */
[----:B------:R-:W-:-:S05]  /*6d290*/  LOP3.LUT R6, R86, 0xffff, RZ, 0xc0, !PT ;  /* 0x0000ffff56067812 */ /* 0x000fca00078ec0ff */
[----:B------:R0:W-:Y:S04]  /*6d2a0*/  STL [R1+0x20], R6 ;  /* 0x0000200601007387 */ /* 0x0001e80000100800 */
[----:B------:R-:W-:Y:S04]  /*6d2b0*/  STL [R1+0x1c], R8 ;  /* 0x00001c0801007387 */ /* 0x000fe80000100800 */
[----:B------:R-:W-:Y:S04]  /*6d2c0*/  STL [R1+0x18], R10 ;  /* 0x0000180a01007387 */ /* 0x000fe80000100800 */
[----:B------:R1:W-:Y:S04]  /*6d2d0*/  STL [R1+0x14], R5 ;  /* 0x0000140501007387 */ /* 0x0003e80000100800 */
[----:B------:R-:W-:Y:S01]  /*6d2e0*/  STL [R1+0x10], R7 ;  /* 0x0000100701007387 */ /* 0x000fe20000100800 */
[----:B0-----:R-:W-:-:S03]  /*6d2f0*/  PRMT R6, R6, 0x3340, R8 ;  /* 0x0000334006067816 */ /* 0x001fc60000000008 */
[----:B------:R-:W-:Y:S01]  /*6d300*/  STL [R1+0xc], R9 ;  /* 0x00000c0901007387 */ /* 0x000fe20000100800 */
[----:B------:R-:W-:-:S03]  /*6d310*/  PRMT R73, R10, 0x3340, R0 ;  /* 0x000033400a497816 */ /* 0x000fc60000000000 */
[----:B------:R-:W-:Y:S01]  /*6d320*/  STL [R1+0x8], R2 ;  /* 0x0000080201007387 */ /* 0x000fe20000100800 */
[----:B-1----:R-:W-:-:S03]  /*6d330*/  PRMT R5, R5, 0x3340, R7 ;  /* 0x0000334005057816 */ /* 0x002fc60000000007 */
[----:B------:R0:W-:Y:S01]  /*6d340*/  STL [R1+0x4], R4 ;  /* 0x0000040401007387 */ /* 0x0001e20000100800 */
[--C-:B------:R-:W-:Y:S02]  /*6d350*/  PRMT R78, R9, 0x3340, R0.reuse ;  /* 0x00003340094e7816 */ /* 0x100fe40000000000 */
[----:B------:R-:W-:Y:S02]  /*6d360*/  PRMT R79, R68, 0x3340, R0 ;  /* 0x00003340444f7816 */ /* 0x000fe40000000000 */
[----:B------:R-:W-:Y:S02]  /*6d370*/  PRMT R73, R6, 0x5410, R73 ;  /* 0x0000541006497816 */ /* 0x000fe40000000049 */
[----:B0-----:R-:W-:Y:S02]  /*6d380*/  PRMT R4, R2, 0x3340, R4 ;  /* 0x0000334002047816 */ /* 0x001fe40000000004 */
[----:B------:R-:W-:Y:S02]  /*6d390*/  F2FP.SATFINITE.E5M2.F32.PACK_AB_MERGE_C R2, R67, R66, RZ ;  /* 0x000000424302723e */ /* 0x000fe400048060ff */
[----:B------:R-:W-:-:S02]  /*6d3a0*/  PRMT R78, R5, 0x5410, R78 ;  /* 0x00005410054e7816 */ /* 0x000fc4000000004e */
[----:B------:R-:W-:Y:S02]  /*6d3b0*/  PRMT R79, R4, 0x5410, R79 ;  /* 0x00005410044f7816 */ /* 0x000fe4000000004f */
[----:B------:R-:W0:Y:S01]  /*6d3c0*/  LDTM.x64 R4, tmem[UR13+0xc0] ;  /* 0x0000c00d000479ee */ /* 0x000e220008340000 */
[--C-:B------:R-:W-:Y:S02]  /*6d3d0*/  PRMT R80, R85, 0x3340, R0.reuse ;  /* 0x0000334055507816 */ /* 0x100fe40000000000 */
[--C-:B------:R-:W-:Y:S02]  /*6d3e0*/  PRMT R70, R83, 0x3340, R0.reuse ;  /* 0x0000334053467816 */ /* 0x100fe40000000000 */
[----:B------:R-:W-:Y:S02]  /*6d3f0*/  PRMT R69, R81, 0x3340, R0 ;  /* 0x0000334051457816 */ /* 0x000fe40000000000 */
[----:B------:R-:W-:Y:S02]  /*6d400*/  PRMT R86, R77, 0x3340, R76 ;  /* 0x000033404d567816 */ /* 0x000fe4000000004c */
[----:B------:R-:W-:-:S02]  /*6d410*/  PRMT R71, R82, 0x3340, R84 ;  /* 0x0000334052477816 */ /* 0x000fc40000000054 */
[----:B------:R-:W-:Y:S01]  /*6d420*/  PRMT R72, R75, 0x3340, R74 ;  /* 0x000033404b487816 */ /* 0x000fe2000000004a */
[----:B------:R1:W-:Y:S01]  /*6d430*/  STL [R1+0x160], R2 ;  /* 0x0001600201007387 */ /* 0x0003e20000100800 */
[----:B------:R-:W-:Y:S01]  /*6d440*/  PRMT R80, R86, 0x5410, R80 ;  /* 0x0000541056507816 */ /* 0x000fe20000000050 */
[----:B------:R-:W-:Y:S01]  /*6d450*/  NOP ;  /* 0x0000000000007918 */ /* 0x000fe20000000000 */
[----:B------:R-:W-:Y:S02]  /*6d460*/  PRMT R70, R71, 0x5410, R70 ;  /* 0x0000541047467816 */ /* 0x000fe40000000046 */
[----:B------:R-:W-:Y:S02]  /*6d470*/  LOP3.LUT R86, R92, 0xffff, RZ, 0xc0, !PT ;  /* 0x0000ffff5c567812 */ /* 0x000fe400078ec0ff */
[----:B-1----:R-:W-:Y:S01]  /*6d480*/  PRMT R2, R72, 0x5410, R69 ;  /* 0x0000541048027816 */ /* 0x002fe20000000045 */
[----:B------:R-:W-:Y:S01]  /*6d490*/  IMAD R69, R93, UR4, RZ ;  /* 0x000000045d457c24 */ /* 0x000fe2000f8e02ff */
[----:B------:R1:W-:Y:S01]  /*6d4a0*/  STL [R1+0x28], R70 ;  /* 0x0000284601007387 */ /* 0x0003e20000100800 */
[----:B------:R-:W-:Y:S01]  /*6d4b0*/  PRMT R72, R88, 0x3340, R0 ;  /* 0x0000334058487816 */ /* 0x000fe20000000000 */
[----:B------:R-:W2:Y:S01]  /*6d4c0*/  LDCU UR4, c[0x0][0x39c] ;  /* 0x00007380ff0477ac */ /* 0x000ea20008000800 */
[----:B------:R-:W-:-:S02]  /*6d4d0*/  PRMT R93, R86, 0x3340, R87 ;  /* 0x00003340565d7816 */ /* 0x000fc40000000057 */
[----:B------:R-:W-:Y:S02]  /*6d4e0*/  PRMT R71, R91, 0x3340, R0 ;  /* 0x000033405b477816 */ /* 0x000fe40000000000 */
[----:B------:R-:W-:Y:S02]  /*6d4f0*/  PRMT R72, R93, 0x5410, R72 ;  /* 0x000054105d487816 */ /* 0x000fe40000000048 */
[----:B-1----:R-:W-:Y:S02]  /*6d500*/  IADD3 R70, P2, PT, R69, UR16, RZ ;  /* 0x0000001045467c10 */ /* 0x002fe4000ff5e0ff */
[----:B------:R-:W-:Y:S02]  /*6d510*/  PRMT R92, R89, 0x3340, R90 ;  /* 0x00003340595c7816 */ /* 0x000fe4000000005a */
[----:B------:R-:W-:Y:S01]  /*6d520*/  LEA.HI.X.SX32 R69, R69, UR17, 0x1, P2 ;  /* 0x0000001145457c11 */ /* 0x000fe200090f0eff */
[----:B------:R1:W-:Y:S01]  /*6d530*/  STL [R1+0x24], R2 ;  /* 0x0000240201007387 */ /* 0x0003e20000100800 */
[----:B------:R-:W-:-:S03]  /*6d540*/  PRMT R71, R92, 0x5410, R71 ;  /* 0x000054105c477816 */ /* 0x000fc60000000047 */
[----:B------:R-:W-:Y:S01]  /*6d550*/  STL [R1+0x1798], R70 ;  /* 0x0017984601007387 */ /* 0x000fe20000100800 */
[----:B0-----:R-:W-:-:S03]  /*6d560*/  F2FP.SATFINITE.E5M2.F32.PACK_AB_MERGE_C R4, R5, R4, RZ ;  /* 0x000000040504723e */ /* 0x001fc600048060ff */
[----:B------:R-:W-:Y:S01]  /*6d570*/  STL [R1+0x17a8], R72 ;  /* 0x0017a84801007387 */ /* 0x000fe20000100800 */
[----:B------:R-:W-:-:S03]  /*6d580*/  ISETP.LT.AND P2, PT, R3, UR19, !P0 ;  /* 0x0000001303007c0c */ /* 0x000fc6000c741270 */
[----:B------:R-:W-:Y:S01]  /*6d590*/  STL [R1+0x179c], R69 ;  /* 0x00179c4501007387 */ /* 0x000fe20000100800 */
[----:B-1----:R-:W-:-:S03]  /*6d5a0*/  F2FP.SATFINITE.E5M2.F32.PACK_AB_MERGE_C R2, R9, R8, RZ ;  /* 0x000000080902723e */ /* 0x002fc600048060ff */
[----:B------:R0:W-:Y:S04]  /*6d5b0*/  STL [R1+0x17a0], R3 ;  /* 0x0017a00301007387 */ /* 0x0001e80000100800 */
[----:B------:R-:W-:Y:S01]  /*6d5c0*/  STL [R1+0x17ac], R71 ;  /* 0x0017ac4701007387 */ /* 0x000fe20000100800 */
[----:B0-----:R-:W-:-:S03]  /*6d5d0*/  F2FP.SATFINITE.E5M2.F32.PACK_AB_MERGE_C R3, R7, R6, RZ ;  /* 0x000000060703723e */ /* 0x001fc600048060ff */
[----:B------:R0:W-:Y:S04]  /*6d5e0*/  STL [R1+0xf0], R4 ;  /* 0x0000f00401007387 */ /* 0x0001e80000100800 */
[----:B------:R1:W-:Y:S01]  /*6d5f0*/  STL [R1+0xc4], R3 ;  /* 0x0000c40301007387 */ /* 0x0003e20000100800 */
[----:B0-----:R-:W-:-:S03]  /*6d600*/  F2FP.SATFINITE.E5M2.F32.PACK_AB_MERGE_C R4, R11, R10, RZ ;  /* 0x0000000a0b04723e */ /* 0x001fc600048060ff */
[----:B------:R0:W-:Y:S01]  /*6d610*/  STL [R1+0xbc], R2 ;  /* 0x0000bc0201007387 */ /* 0x0001e20000100800 */
[----:B-1----:R-:W-:-:S03]  /*6d620*/  F2FP.SATFINITE.E5M2.F32.PACK_AB_MERGE_C R3, R13, R12, RZ ;  /* 0x0000000c0d03723e */ /* 0x002fc600048060ff */
[----:B------:R1:W-:Y:S04]  /*6d630*/  STL [R1+0x15c], R4 ;  /* 0x00015c0401007387 */ /* 0x0003e80000100800 */
[----:B------:R-:W3:Y:S01]  /*6d640*/  LDL.LU R6, [R1+0x20] ;  /* 0x0000200001067983 */ /* 0x000ee20000300800 */
[----:B0-----:R-:W-:-:S03]  /*6d650*/  F2FP.SATFINITE.E5M2.F32.PACK_AB_MERGE_C R2, R15, R14, RZ ;  /* 0x0000000e0f02723e */ /* 0x001fc600048060ff */
[----:B------:R0:W-:Y:S04]  /*6d660*/  STL [R1+0x68], R3 ;  /* 0x0000680301007387 */ /* 0x0001e80000100800 */
[----:B------:R-:W4:Y:S01]  /*6d670*/  LDL.LU R7, [R1+0x1c] ;  /* 0x00001c0001077983 */ /* 0x000f220000300800 */
[----:B-1----:R-:W-:-:S03]  /*6d680*/  F2FP.SATFINITE.E5M2.F32.PACK_AB_MERGE_C R4, R21, R20, RZ ;  /* 0x000000141504723e */ /* 0x002fc600048060ff */
[----:B------:R1:W-:Y:S01]  /*6d690*/  STL [R1+0x54], R2 ;  /* 0x0000540201007387 */ /* 0x0003e20000100800 */
[----:B0-----:R-:W-:-:S03]  /*6d6a0*/  F2FP.SATFINITE.E5M2.F32.PACK_AB_MERGE_C R3, R17, R16, RZ ;  /* 0x000000101103723e */ /* 0x001fc600048060ff */
[----:B------:R-:W2:Y:S01]  /*6d6b0*/  LDL.LU R70, [R1+0x18] ;  /* 0x0000180001467983 */ /* 0x000ea20000300800 */
[----:B-1----:R-:W-:-:S03]  /*6d6c0*/  F2FP.SATFINITE.E5M2.F32.PACK_AB_MERGE_C R2, R19, R18, RZ ;  /* 0x000000121302723e */ /* 0x002fc600048060ff */
[----:B------:R0:W-:Y:S04]  /*6d6d0*/  STL [R1+0x50], R3 ;  /* 0x0000500301007387 */ /* 0x0001e80000100800 */
[----:B------:R1:W-:Y:S04]  /*6d6e0*/  STL [R1+0x158], R2 ;  /* 0x0001580201007387 */ /* 0x0003e80000100800 */
[----:B------:R1:W-:Y:S01]  /*6d6f0*/  STL [R1+0x4c], R4 ;  /* 0x00004c0401007387 */ /* 0x0003e20000100800 */
[----:B0-----:R-:W-:Y:S02]  /*6d700*/  F2FP.SATFINITE.E5M2.F32.PACK_AB_MERGE_C R3, R23, R22, RZ ;  /* 0x000000161703723e */ /* 0x001fe400048060ff */
[----:B-1----:R-:W-:-:S03]  /*6d710*/  F2FP.SATFINITE.E5M2.F32.PACK_AB_MERGE_C R2, R25, R24, RZ ;  /* 0x000000181902723e */ /* 0x002fc600048060ff */
[----:B------:R0:W-:Y:S01]  /*6d720*/  STL [R1+0x48], R3 ;  /* 0x0000480301007387 */ /* 0x0001e20000100800 */
[----:B------:R-:W-:-:S03]  /*6d730*/  F2FP.SATFINITE.E5M2.F32.PACK_AB_MERGE_C R4, R27, R26, RZ ;  /* 0x0000001a1b04723e */ /* 0x000fc600048060ff */
[----:B------:R1:W-:Y:S04]  /*6d740*/  STL [R1+0x44], R2 ;  /* 0x0000440201007387 */ /* 0x0003e80000100800 */
[----:B------:R-:W-:Y:S04]  /*6d750*/  STL [R1+0x154], R4 ;  /* 0x0001540401007387 */ /* 0x000fe80000100800 */
[----:B------:R-:W2:Y:S01]  /*6d760*/  LDL.LU R13, [R1+0x14] ;  /* 0x00001400010d7983 */ /* 0x000ea20000300800 */
[----:B0-----:R-:W-:Y:S02]  /*6d770*/  F2FP.SATFINITE.E5M2.F32.PACK_AB_MERGE_C R3, R29, R28, RZ ;  /* 0x0000001c1d03723e */ /* 0x001fe400048060ff */
[----:B-1----:R-:W-:-:S03]  /*6d780*/  F2FP.SATFINITE.E5M2.F32.PACK_AB_MERGE_C R2, R31, R30, RZ ;  /* 0x0000001e1f02723e */ /* 0x002fc600048060ff */
[----:B------:R0:W-:Y:S04]  /*6d790*/  STL [R1+0x3c], R3 ;  /* 0x00003c0301007387 */ /* 0x0001e80000100800 */
[----:B------:R-:W2:Y:S04]  /*6d7a0*/  LDL.LU R9, [R1+0x10] ;  /* 0x0000100001097983 */ /* 0x000ea80000300800 */
[----:B------:R1:W-:Y:S01]  /*6d7b0*/  STL [R1+0x38], R2 ;  /* 0x0000380201007387 */ /* 0x0003e20000100800 */
[----:B0-----:R-:W-:-:S03]  /*6d7c0*/  F2FP.SATFINITE.E5M2.F32.PACK_AB_MERGE_C R3, R35, R34, RZ ;  /* 0x000000222303723e */ /* 0x001fc600048060ff */
[----:B------:R-:W2:Y:S01]  /*6d7d0*/  LDL.LU R10, [R1+0xc] ;  /* 0x00000c00010a7983 */ /* 0x000ea20000300800 */
[----:B------:R-:W-:-:S03]  /*6d7e0*/  F2FP.SATFINITE.E5M2.F32.PACK_AB_MERGE_C R4, R39, R38, RZ ;  /* 0x000000262704723e */ /* 0x000fc600048060ff */
[----:B------:R-:W2:Y:S01]  /*6d7f0*/  LDL.LU R11, [R1+0x8] ;  /* 0x00000800010b7983 */ /* 0x000ea20000300800 */
[----:B-1----:R-:W-:-:S03]  /*6d800*/  F2FP.SATFINITE.E5M2.F32.PACK_AB_MERGE_C R2, R37, R36, RZ ;  /* 0x000000242502723e */ /* 0x002fc600048060ff */
[----:B------:R-:W2:Y:S04]  /*6d810*/  LDL.LU R12, [R1+0x4] ;  /* 0x00000400010c7983 */ /* 0x000ea80000300800 */
[----:B------:R0:W-:Y:S04]  /*6d820*/  STL [R1+0xfc], R3 ;  /* 0x0000fc0301007387 */ /* 0x0001e80000100800 */
[----:B------:R1:W-:Y:S01]  /*6d830*/  STL [R1+0x70], R2 ;  /* 0x0000700201007387 */ /* 0x0003e20000100800 */
[----:B0-----:R-:W-:-:S03]  /*6d840*/  F2FP.SATFINITE.E5M2.F32.PACK_AB_MERGE_C R3, R41, R40, RZ ;  /* 0x000000282903723e */ /* 0x001fc600048060ff */
[----:B------:R-:W-:Y:S01]  /*6d850*/  STL [R1+0x58], R4 ;  /* 0x0000580401007387 */ /* 0x000fe20000100800 */
[----:B-1----:R-:W-:-:S03]  /*6d860*/  F2FP.SATFINITE.E5M2.F32.PACK_AB_MERGE_C R2, R43, R42, RZ ;  /* 0x0000002a2b02723e */ /* 0x002fc600048060ff */
[----:B------:R-:W-:Y:S04]  /*6d870*/  STL [R1+0x40], R3 ;  /* 0x0000400301007387 */ /* 0x000fe80000100800 */
[----:B------:R0:W-:Y:S01]  /*6d880*/  STL [R1+0x150], R2 ;  /* 0x0001500201007387 */ /* 0x0001e20000100800 */
[----:B---3--:R-:W-:-:S04]  /*6d890*/  SHF.R.U32.HI R6, RZ, 0x8, R6 ;  /* 0x00000008ff067819 */ /* 0x008fc80000011606 */
[----:B------:R-:W-:Y:S02]  /*6d8a0*/  LOP3.LUT R6, R6, 0xffff, RZ, 0xc0, !PT ;  /* 0x0000ffff06067812 */ /* 0x000fe400078ec0ff */
[----:B----4-:R-:W-:-:S04]  /*6d8b0*/  SHF.R.U32.HI R7, RZ, 0x8, R7 ;  /* 0x00000008ff077819 */ /* 0x010fc80000011607 */
[----:B------:R-:W-:Y:S02]  /*6d8c0*/  LOP3.LUT R7, R7, 0xffff, RZ, 0xc0, !PT ;  /* 0x0000ffff07077812 */ /* 0x000fe400078ec0ff */
[----:B--2---:R-:W-:-:S04]  /*6d8d0*/  SHF.R.U32.HI R8, RZ, 0x8, R70 ;  /* 0x00000008ff087819 */ /* 0x004fc80000011646 */
[----:B------:R-:W-:Y:S02]  /*6d8e0*/  LOP3.LUT R8, R8, 0xffff, RZ, 0xc0, !PT ;  /* 0x0000ffff08087812 */ /* 0x000fe400078ec0ff */
[----:B------:R-:W-:Y:S02]  /*6d8f0*/  PRMT R6, R6, 0x3340, R7 ;  /* 0x0000334006067816 */ /* 0x000fe40000000007 */
[----:B------:R-:W-:Y:S02]  /*6d900*/  PRMT R7, R8, 0x3340, R0 ;  /* 0x0000334008077816 */ /* 0x000fe40000000000 */
[----:B------:R-:W-:Y:S02]  /*6d910*/  SHF.R.U32.HI R8, RZ, 0x8, R13 ;  /* 0x00000008ff087819 */ /* 0x000fe4000001160d */
[----:B------:R-:W-:Y:S02]  /*6d920*/  SHF.R.U32.HI R13, RZ, 0x8, R68 ;  /* 0x00000008ff0d7819 */ /* 0x000fe40000011644 */
[----:B------:R-:W2:Y:S04]  /*6d930*/  LDL.LU R68, [R1+0x17b4] ;  /* 0x0017b40001447983 */ /* 0x000ea80000300800 */
[----:B------:R-:W3:Y:S04]  /*6d940*/  LDL.LU R25, [R1+0x13c] ;  /* 0x00013c0001197983 */ /* 0x000ee80000300800 */
[----:B------:R-:W4:Y:S04]  /*6d950*/  LDL.LU R24, [R1+0x138] ;  /* 0x0001380001187983 */ /* 0x000f280000300800 */
[----:B------:R-:W2:Y:S04]  /*6d960*/  LDL.LU R23, [R1+0x134] ;  /* 0x0001340001177983 */ /* 0x000ea80000300800 */
[----:B------:R-:W2:Y:S04]  /*6d970*/  LDL.LU R22, [R1+0x130] ;  /* 0x0001300001167983 */ /* 0x000ea80000300800 */
[----:B------:R-:W2:Y:S01]  /*6d980*/  LDL.LU R21, [R1+0x12c] ;  /* 0x00012c0001157983 */ /* 0x000ea20000300800 */
[----:B------:R-:W-:-:S03]  /*6d990*/  F2FP.SATFINITE.E5M2.F32.PACK_AB_MERGE_C R5, R33, R32, RZ ;  /* 0x000000202105723e */ /* 0x000fc600048060ff */
[----:B------:R-:W2:Y:S04]  /*6d9a0*/  LDL.LU R20, [R1+0x124] ;  /* 0x0001240001147983 */ /* 0x000ea80000300800 */
[----:B------:R-:W2:Y:S01]  /*6d9b0*/  LDL.LU R15, [R1+0x128] ;  /* 0x00012800010f7983 */ /* 0x000ea20000300800 */
[----:B0-----:R-:W-:-:S03]  /*6d9c0*/  F2FP.SATFINITE.E5M2.F32.PACK_AB_MERGE_C R2, R49, R48, RZ ;  /* 0x000000303102723e */ /* 0x001fc600048060ff */
[----:B------:R-:W2:Y:S01]  /*6d9d0*/  LDL.LU R14, [R1+0x120] ;  /* 0x00012000010e7983 */ /* 0x000ea20000300800 */
[----:B------:R-:W-:-:S03]  /*6d9e0*/  F2FP.SATFINITE.E5M2.F32.PACK_AB_MERGE_C R3, R51, R50, RZ ;  /* 0x000000323303723e */ /* 0x000fc600048060ff */
[----:B------:R-:W2:Y:S01]  /*6d9f0*/  LDL.LU R39, [R1+0x11c] ;  /* 0x00011c0001277983 */ /* 0x000ea20000300800 */
[----:B------:R-:W-:-:S03]  /*6da00*/  F2FP.SATFINITE.E5M2.F32.PACK_AB_MERGE_C R71, R45, R44, RZ ;  /* 0x0000002c2d47723e */ /* 0x000fc600048060ff */
[----:B------:R-:W2:Y:S01]  /*6da10*/  LDL.LU R33, [R1+0x118] ;  /* 0x0001180001217983 */ /* 0x000ea20000300800 */
[----:B------:R-:W-:-:S03]  /*6da20*/  F2FP.SATFINITE.E5M2.F32.PACK_AB_MERGE_C R72, R47, R46, RZ ;  /* 0x0000002e2f48723e */ /* 0x000fc600048060ff */
[----:B------:R-:W2:Y:S04]  /*6da30*/  LDL.LU R32, [R1+0x114] ;  /* 0x0001140001207983 */ /* 0x000ea80000300800 */
[----:B------:R-:W2:Y:S01]  /*6da40*/  LDL.LU R29, [R1+0x110] ;  /* 0x00011000011d7983 */ /* 0x000ea20000300800 */
[----:B------:R-:W-:Y:S02]  /*6da50*/  F2FP.SATFINITE.E5M2.F32.PACK_AB_MERGE_C R60, R61, R60, RZ ;  /* 0x0000003c3d3c723e */ /* 0x000fe400048060ff */
[----:B------:R-:W-:Y:S02]  /*6da60*/  F2FP.SATFINITE.E5M2.F32.PACK_AB_MERGE_C R69, R59, R58, RZ ;  /* 0x0000003a3b45723e */ /* 0x000fe400048060ff */
[----:B------:R-:W-:Y:S02]  /*6da70*/  F2FP.SATFINITE.E5M2.F32.PACK_AB_MERGE_C R4, R57, R56, RZ ;  /* 0x000000383904723e */ /* 0x000fe400048060ff */
[----:B---3--:R-:W-:-:S02]  /*6da80*/  LOP3.LUT R46, R25, 0xffff, RZ, 0xc0, !PT ;  /* 0x0000ffff192e7812 */ /* 0x008fc400078ec0ff */
[----:B----4-:R-:W-:Y:S02]  /*6da90*/  LOP3.LUT R45, R24, 0xffff, RZ, 0xc0, !PT ;  /* 0x0000ffff182d7812 */ /* 0x010fe400078ec0ff */
[----:B--2---:R-:W-:Y:S02]  /*6daa0*/  LOP3.LUT R51, R23, 0xffff, RZ, 0xc0, !PT ;  /* 0x0000ffff17337812 */ /* 0x004fe400078ec0ff */
[----:B------:R-:W-:Y:S02]  /*6dab0*/  LOP3.LUT R48, R22, 0xffff, RZ, 0xc0, !PT ;  /* 0x0000ffff16307812 */ /* 0x000fe400078ec0ff */
[----:B------:R-:W2:Y:S04]  /*6dac0*/  LDL.LU R22, [R1+0x10c] ;  /* 0x00010c0001167983 */ /* 0x000ea80000300800 */
[----:B------:R-:W3:Y:S04]  /*6dad0*/  LDL.LU R23, [R1+0x108] ;  /* 0x0001080001177983 */ /* 0x000ee80000300800 */
[----:B------:R-:W4:Y:S04]  /*6dae0*/  LDL.LU R24, [R1+0x104] ;  /* 0x0001040001187983 */ /* 0x000f280000300800 */
[----:B------:R-:W2:Y:S04]  /*6daf0*/  LDL.LU R25, [R1+0x8c] ;  /* 0x00008c0001197983 */ /* 0x000ea80000300800 */
[----:B------:R-:W2:Y:S04]  /*6db00*/  LDL.LU R26, [R1+0x84] ;  /* 0x00008400011a7983 */ /* 0x000ea80000300800 */
[----:B------:R-:W2:Y:S04]  /*6db10*/  LDL.LU R27, [R1+0x78] ;  /* 0x00007800011b7983 */ /* 0x000ea80000300800 */
[----:B------:R-:W2:Y:S01]  /*6db20*/  LDL.LU R61, [R1+0x14c] ;  /* 0x00014c00013d7983 */ /* 0x000ea20000300800 */
[----:B------:R-:W-:-:S03]  /*6db30*/  LOP3.LUT R50, R21, 0xffff, RZ, 0xc0, !PT ;  /* 0x0000ffff15327812 */ /* 0x000fc600078ec0ff */
[----:B------:R-:W2:Y:S04]  /*6db40*/  LDL.LU R59, [R1+0x148] ;  /* 0x00014800013b7983 */ /* 0x000ea80000300800 */
[----:B------:R-:W2:Y:S04]  /*6db50*/  LDL.LU R58, [R1+0x144] ;  /* 0x00014400013a7983 */ /* 0x000ea80000300800 */
[----:B------:R-:W2:Y:S04]  /*6db60*/  LDL.LU R57, [R1+0x140] ;  /* 0x0001400001397983 */ /* 0x000ea80000300800 */
[----:B------:R-:W2:Y:S04]  /*6db70*/  LDL.LU R30, [R1+0x98] ;  /* 0x00009800011e7983 */ /* 0x000ea80000300800 */
[----:B------:R-:W2:Y:S01]  /*6db80*/  LDL.LU R21, [R1+0x94] ;  /* 0x0000940001157983 */ /* 0x000ea20000300800 */
[----:B------:R-:W-:-:S02]  /*6db90*/  LOP3.LUT R13, R13, 0xffff, RZ, 0xc0, !PT ;  /* 0x0000ffff0d0d7812 */ /* 0x000fc400078ec0ff */
[----:B------:R-:W-:Y:S02]  /*6dba0*/  LOP3.LUT R38, R14, 0xffff, RZ, 0xc0, !PT ;  /* 0x0000ffff0e267812 */ /* 0x000fe400078ec0ff */
[----:B------:R-:W-:Y:S01]  /*6dbb0*/  PRMT R16, R13, 0x3340, R0 ;  /* 0x000033400d107816 */ /* 0x000fe20000000000 */
[----:B------:R-:W3:Y:S01]  /*6dbc0*/  LDL.LU R14, [R1+0x90] ;  /* 0x00009000010e7983 */ /* 0x000ee20000300800 */
[----:B------:R-:W-:Y:S02]  /*6dbd0*/  LOP3.LUT R37, R15, 0xffff, RZ, 0xc0, !PT ;  /* 0x0000ffff0f257812 */ /* 0x000fe400078ec0ff */
[----:B------:R-:W-:Y:S01]  /*6dbe0*/  LOP3.LUT R49, R20, 0xffff, RZ, 0xc0, !PT ;  /* 0x0000ffff14317812 */ /* 0x000fe200078ec0ff */
[----:B------:R-:W3:Y:S04]  /*6dbf0*/  LDL.LU R15, [R1+0x60] ;  /* 0x00006000010f7983 */ /* 0x000ee80000300800 */
[----:B------:R-:W3:Y:S01]  /*6dc00*/  LDL.LU R20, [R1+0x80] ;  /* 0x0000800001147983 */ /* 0x000ee20000300800 */
[----:B------:R-:W-:-:S02]  /*6dc10*/  SHF.R.U32.HI R84, RZ, 0x8, R84 ;  /* 0x00000008ff547819 */ /* 0x000fc40000011654 */
[----:B------:R-:W-:Y:S02]  /*6dc20*/  SHF.R.U32.HI R82, RZ, 0x8, R82 ;  /* 0x00000008ff527819 */ /* 0x000fe40000011652 */
[----:B------:R-:W-:Y:S02]  /*6dc30*/  LOP3.LUT R84, R84, 0xffff, RZ, 0xc0, !PT ;  /* 0x0000ffff54547812 */ /* 0x000fe400078ec0ff */
[----:B------:R-:W-:-:S04]  /*6dc40*/  LOP3.LUT R31, R82, 0xffff, RZ, 0xc0, !PT ;  /* 0x0000ffff521f7812 */ /* 0x000fc800078ec0ff */
[----:B------:R-:W-:Y:S02]  /*6dc50*/  PRMT R31, R31, 0x3340, R84 ;  /* 0x000033401f1f7816 */ /* 0x000fe40000000054 */
[----:B--2---:R-:W-:Y:S02]  /*6dc60*/  LOP3.LUT R13, R21, 0xffff, RZ, 0xc0, !PT ;  /* 0x0000ffff150d7812 */ /* 0x004fe400078ec0ff */
[----:B------:R-:W-:Y:S02]  /*6dc70*/  LOP3.LUT R21, R68, 0xffff, RZ, 0xc0, !PT ;  /* 0x0000ffff44157812 */ /* 0x000fe400078ec0ff */
[----:B------:R-:W2:Y:S04]  /*6dc80*/  LDL.LU R68, [R1+0x17b0] ;  /* 0x0017b00001447983 */ /* 0x000ea80000300800 */
[----:B------:R-:W2:Y:S01]  /*6dc90*/  LDL.LU R84, [R1+0xec] ;  /* 0x0000ec0001547983 */ /* 0x000ea20000300800 */
[----:B------:R-:W-:-:S02]  /*6dca0*/  SHF.R.U32.HI R9, RZ, 0x8, R9 ;  /* 0x00000008ff097819 */ /* 0x000fc40000011609 */
[----:B------:R-:W-:Y:S02]  /*6dcb0*/  LOP3.LUT R8, R8, 0xffff, RZ, 0xc0, !PT ;  /* 0x0000ffff08087812 */ /* 0x000fe400078ec0ff */
[----:B------:R-:W-:Y:S02]  /*6dcc0*/  LOP3.LUT R9, R9, 0xffff, RZ, 0xc0, !PT ;  /* 0x0000ffff09097812 */ /* 0x000fe400078ec0ff */
[----:B------:R-:W-:Y:S02]  /*6dcd0*/  SHF.R.U32.HI R10, RZ, 0x8, R10 ;  /* 0x00000008ff0a7819 */ /* 0x000fe4000001160a */
[----:B------:R-:W-:Y:S02]  /*6dce0*/  SHF.R.U32.HI R11, RZ, 0x8, R11 ;  /* 0x00000008ff0b7819 */ /* 0x000fe4000001160b */
[----:B------:R-:W-:Y:S02]  /*6dcf0*/  SHF.R.U32.HI R12, RZ, 0x8, R12 ;  /* 0x00000008ff0c7819 */ /* 0x000fe4000001160c */
[----:B------:R-:W-:-:S02]  /*6dd00*/  F2FP.SATFINITE.E5M2.F32.PACK_AB_MERGE_C R93, R53, R52, RZ ;  /* 0x00000034355d723e */ /* 0x000fc400048060ff */
[----:B------:R-:W-:Y:S02]  /*6dd10*/  PRMT R19, R8, 0x3340, R9 ;  /* 0x0000334008137816 */ /* 0x000fe40000000009 */
[----:B------:R-:W-:Y:S02]  /*6dd20*/  LOP3.LUT R10, R10, 0xffff, RZ, 0xc0, !PT ;  /* 0x0000ffff0a0a7812 */ /* 0x000fe400078ec0ff */
[----:B------:R-:W-:Y:S02]  /*6dd30*/  LOP3.LUT R11, R11, 0xffff, RZ, 0xc0, !PT ;  /* 0x0000ffff0b0b7812 */ /* 0x000fe400078ec0ff */
[----:B------:R-:W-:Y:S02]  /*6dd40*/  LOP3.LUT R12, R12, 0xffff, RZ, 0xc0, !PT ;  /* 0x0000ffff0c0c7812 */ /* 0x000fe400078ec0ff */
[--C-:B------:R-:W-:Y:S02]  /*6dd50*/  PRMT R53, R51, 0x3340, R0.reuse ;  /* 0x0000334033357816 */ /* 0x100fe40000000000 */
[----:B------:R-:W-:-:S02]  /*6dd60*/  PRMT R35, R49, 0x3340, R0 ;  /* 0x0000334031237816 */ /* 0x000fc40000000000 */
[----:B------:R-:W-:Y:S02]  /*6dd70*/  PRMT R9, R46, 0x3340, R45 ;  /* 0x000033402e097816 */ /* 0x000fe4000000002d */
[----:B------:R-:W-:Y:S02]  /*6dd80*/  PRMT R8, R48, 0x3340, R50 ;  /* 0x0000334030087816 */ /* 0x000fe40000000032 */
[----:B------:R-:W-:Y:S02]  /*6dd90*/  LOP3.LUT R39, R39, 0xffff, RZ, 0xc0, !PT ;  /* 0x0000ffff27277812 */ /* 0x000fe400078ec0ff */
[----:B------:R-:W-:Y:S02]  /*6dda0*/  LOP3.LUT R40, R33, 0xffff, RZ, 0xc0, !PT ;  /* 0x0000ffff21287812 */ /* 0x000fe400078ec0ff */
[----:B------:R-:W-:Y:S02]  /*6ddb0*/  LOP3.LUT R41, R32, 0xffff, RZ, 0xc0, !PT ;  /* 0x0000ffff20297812 */ /* 0x000fe400078ec0ff */
[----:B------:R-:W-:-:S02]  /*6ddc0*/  LOP3.LUT R42, R29, 0xffff, RZ, 0xc0, !PT ;  /* 0x0000ffff1d2a7812 */ /* 0x000fc400078ec0ff */
[----:B------:R-:W-:Y:S02]  /*6ddd0*/  LOP3.LUT R22, R22, 0xffff, RZ, 0xc0, !PT ;  /* 0x0000ffff16167812 */ /* 0x000fe400078ec0ff */
[----:B---3--:R-:W-:Y:S02]  /*6dde0*/  LOP3.LUT R23, R23, 0xffff, RZ, 0xc0, !PT ;  /* 0x0000ffff17177812 */ /* 0x008fe400078ec0ff */
[----:B----4-:R-:W-:Y:S02]  /*6ddf0*/  LOP3.LUT R24, R24, 0xffff, RZ, 0xc0, !PT ;  /* 0x0000ffff18187812 */ /* 0x010fe400078ec0ff */
[----:B------:R-:W-:Y:S02]  /*6de00*/  LOP3.LUT R25, R25, 0xffff, RZ, 0xc0, !PT ;  /* 0x0000ffff19197812 */ /* 0x000fe400078ec0ff */
[----:B------:R-:W-:Y:S02]  /*6de10*/  LOP3.LUT R26, R26, 0xffff, RZ, 0xc0, !PT ;  /* 0x0000ffff1a1a7812 */ /* 0x000fe400078ec0ff */
[----:B------:R-:W-:-:S02]  /*6de20*/  LOP3.LUT R27, R27, 0xffff, RZ, 0xc0, !PT ;  /* 0x0000ffff1b1b7812 */ /* 0x000fc400078ec0ff */
[----:B------:R-:W-:Y:S02]  /*6de30*/  F2FP.SATFINITE.E5M2.F32.PACK_AB_MERGE_C R70, R67, R66, RZ ;  /* 0x000000424346723e */ /* 0x000fe400048060ff */
[----:B------:R-:W-:Y:S02]  /*6de40*/  PRMT R18, R10, 0x3340, R0 ;  /* 0x000033400a127816 */ /* 0x000fe40000000000 */
[----:B------:R-:W-:Y:S02]  /*6de50*/  PRMT R17, R11, 0x3340, R12 ;  /* 0x000033400b117816 */ /* 0x000fe4000000000c */
[----:B------:R-:W-:Y:S02]  /*6de60*/  PRMT R53, R9, 0x5410, R53 ;  /* 0x0000541009357816 */ /* 0x000fe40000000035 */
[----:B------:R-:W-:Y:S02]  /*6de70*/  PRMT R35, R8, 0x5410, R35 ;  /* 0x0000541008237816 */ /* 0x000fe40000000023 */
[----:B------:R-:W-:-:S02]  /*6de80*/  F2FP.SATFINITE.E5M2.F32.PACK_AB_MERGE_C R62, R63, R62, RZ ;  /* 0x0000003e3f3e723e */ /* 0x000fc400048060ff */
[----:B------:R-:W-:Y:S02]  /*6de90*/  F2FP.SATFINITE.E5M2.F32.PACK_AB_MERGE_C R64, R65, R64, RZ ;  /* 0x000000404140723e */ /* 0x000fe400048060ff */
[----:B------:R-:W-:Y:S02]  /*6dea0*/  SHF.R.U32.HI R86, RZ, 0x8, R86 ;  /* 0x00000008ff567819 */ /* 0x000fe40000011656 */
[----:B------:R-:W-:Y:S02]  /*6deb0*/  SHF.R.U32.HI R87, RZ, 0x8, R87 ;  /* 0x00000008ff577819 */ /* 0x000fe40000011657 */
[--C-:B------:R-:W-:Y:S02]  /*6dec0*/  PRMT R33, R39, 0x3340, R0.reuse ;  /* 0x0000334027217816 */ /* 0x100fe40000000000 */
[--C-:B------:R-:W-:Y:S02]  /*6ded0*/  PRMT R32, R42, 0x3340, R0.reuse ;  /* 0x000033402a207816 */ /* 0x100fe40000000000 */
[----:B------:R-:W-:-:S02]  /*6dee0*/  PRMT R56, R24, 0x3340, R0 ;  /* 0x0000334018387816 */ /* 0x000fc40000000000 */
[----:B------:R-:W-:Y:S02]  /*6def0*/  PRMT R29, R27, 0x3340, R0 ;  /* 0x000033401b1d7816 */ /* 0x000fe40000000000 */
[----:B------:R-:W-:Y:S02]  /*6df00*/  PRMT R11, R37, 0x3340, R38 ;  /* 0x00003340250b7816 */ /* 0x000fe40000000026 */
[----:B------:R-:W-:Y:S02]  /*6df10*/  PRMT R10, R40, 0x3340, R41 ;  /* 0x00003340280a7816 */ /* 0x000fe40000000029 */
[----:B------:R-:W-:Y:S02]  /*6df20*/  PRMT R9, R22, 0x3340, R23 ;  /* 0x0000334016097816 */ /* 0x000fe40000000017 */
[----:B------:R-:W-:Y:S02]  /*6df30*/  PRMT R8, R25, 0x3340, R26 ;  /* 0x0000334019087816 */ /* 0x000fe4000000001a */
[----:B------:R-:W-:-:S02]  /*6df40*/  LOP3.LUT R66, R61, 0xffff, RZ, 0xc0, !PT ;  /* 0x0000ffff3d427812 */ /* 0x000fc400078ec0ff */
[----:B------:R-:W-:Y:S02]  /*6df50*/  SHF.R.U32.HI R83, RZ, 0x8, R83 ;  /* 0x00000008ff537819 */ /* 0x000fe40000011653 */
[----:B------:R-:W-:Y:S02]  /*6df60*/  SHF.R.U32.HI R88, RZ, 0x8, R88 ;  /* 0x00000008ff587819 */ /* 0x000fe40000011658 */
[----:B------:R-:W-:Y:S02]  /*6df70*/  LOP3.LUT R65, R59, 0xffff, RZ, 0xc0, !PT ;  /* 0x0000ffff3b417812 */ /* 0x000fe400078ec0ff */
[----:B------:R-:W-:Y:S02]  /*6df80*/  LOP3.LUT R63, R58, 0xffff, RZ, 0xc0, !PT ;  /* 0x0000ffff3a3f7812 */ /* 0x000fe400078ec0ff */
[----:B------:R-:W-:Y:S02]  /*6df90*/  LOP3.LUT R61, R57, 0xffff, RZ, 0xc0, !PT ;  /* 0x0000ffff393d7812 */ /* 0x000fe400078ec0ff */
[----:B------:R-:W-:-:S02]  /*6dfa0*/  SHF.R.U32.HI R85, RZ, 0x8, R85 ;  /* 0x00000008ff557819 */ /* 0x000fc40000011655 */
[----:B------:R-:W-:Y:S02]  /*6dfb0*/  LOP3.LUT R44, R86, 0xffff, RZ, 0xc0, !PT ;  /* 0x0000ffff562c7812 */ /* 0x000fe400078ec0ff */
[----:B------:R-:W-:Y:S02]  /*6dfc0*/  LOP3.LUT R87, R87, 0xffff, RZ, 0xc0, !PT ;  /* 0x0000ffff57577812 */ /* 0x000fe400078ec0ff */
[----:B------:R-:W-:Y:S02]  /*6dfd0*/  PRMT R33, R11, 0x5410, R33 ;  /* 0x000054100b217816 */ /* 0x000fe40000000021 */
[----:B------:R-:W-:Y:S02]  /*6dfe0*/  PRMT R32, R10, 0x5410, R32 ;  /* 0x000054100a207816 */ /* 0x000fe40000000020 */
[----:B------:R-:W-:Y:S02]  /*6dff0*/  PRMT R56, R9, 0x5410, R56 ;  /* 0x0000541009387816 */ /* 0x000fe40000000038 */
[----:B------:R-:W-:-:S02]  /*6e000*/  PRMT R29, R8, 0x5410, R29 ;  /* 0x00005410081d7816 */ /* 0x000fc4000000001d */
[----:B------:R-:W-:Y:S02]  /*6e010*/  SHF.R.U32.HI R77, RZ, 0x8, R77 ;  /* 0x00000008ff4d7819 */ /* 0x000fe4000001164d */
[----:B------:R-:W-:Y:S02]  /*6e020*/  SHF.R.U32.HI R76, RZ, 0x8, R76 ;  /* 0x00000008ff4c7819 */ /* 0x000fe4000001164c */
[----:B------:R-:W-:Y:S02]  /*6e030*/  LOP3.LUT R43, R88, 0xffff, RZ, 0xc0, !PT ;  /* 0x0000ffff582b7812 */ /* 0x000fe400078ec0ff */
[----:B------:R-:W-:Y:S02]  /*6e040*/  PRMT R8, R73, 0x4210, R66 ;  /* 0x0000421049087816 */ /* 0x000fe40000000042 */
[----:B------:R-:W-:Y:S02]  /*6e050*/  PRMT R9, R78, 0x4210, R65 ;  /* 0x000042104e097816 */ /* 0x000fe40000000041 */
[----:B------:R-:W-:-:S02]  /*6e060*/  PRMT R10, R79, 0x4210, R63 ;  /* 0x000042104f0a7816 */ /* 0x000fc4000000003f */
[----:B------:R-:W-:Y:S02]  /*6e070*/  PRMT R11, R80, 0x4210, R61 ;  /* 0x00004210500b7816 */ /* 0x000fe4000000003d */
[----:B------:R-:W-:Y:S02]  /*6e080*/  SHF.R.U32.HI R46, RZ, 0x8, R46 ;  /* 0x00000008ff2e7819 */ /* 0x000fe4000001162e */
[----:B------:R-:W-:Y:S02]  /*6e090*/  LOP3.LUT R28, R83, 0xffff, RZ, 0xc0, !PT ;  /* 0x0000ffff531c7812 */ /* 0x000fe400078ec0ff */
[----:B------:R-:W-:Y:S01]  /*6e0a0*/  SHF.R.U32.HI R45, RZ, 0x8, R45 ;  /* 0x00000008ff2d7819 */ /* 0x000fe2000001162d */
[----:B------:R-:W3:Y:S01]  /*6e0b0*/  LDL.LU R83, [R1+0xe8] ;  /* 0x0000e80001537983 */ /* 0x000ee20000300800 */
[----:B------:R-:W-:Y:S02]  /*6e0c0*/  SHF.R.U32.HI R50, RZ, 0x8, R50 ;  /* 0x00000008ff327819 */ /* 0x000fe40000011632 */
[----:B------:R-:W-:Y:S01]  /*6e0d0*/  LOP3.LUT R34, R85, 0xffff, RZ, 0xc0, !PT ;  /* 0x0000ffff55227812 */ /* 0x000fe200078ec0ff */
[----:B------:R-:W4:Y:S01]  /*6e0e0*/  LDL.LU R82, [R1+0xe4] ;  /* 0x0000e40001527983 */ /* 0x000f220000300800 */
[----:B------:R-:W-:-:S02]  /*6e0f0*/  PRMT R44, R44, 0x3340, R87 ;  /* 0x000033402c2c7816 */ /* 0x000fc40000000057 */
[----:B------:R-:W-:Y:S01]  /*6e100*/  SHF.R.U32.HI R48, RZ, 0x8, R48 ;  /* 0x00000008ff307819 */ /* 0x000fe20000011630 */
[----:B------:R-:W3:Y:S01]  /*6e110*/  LDL.LU R85, [R1+0xe0] ;  /* 0x0000e00001557983 */ /* 0x000ee20000300800 */
[----:B------:R-:W-:Y:S02]  /*6e120*/  LOP3.LUT R36, R77, 0xffff, RZ, 0xc0, !PT ;  /* 0x0000ffff4d247812 */ /* 0x000fe400078ec0ff */
[----:B------:R-:W-:Y:S01]  /*6e130*/  LOP3.LUT R76, R76, 0xffff, RZ, 0xc0, !PT ;  /* 0x0000ffff4c4c7812 */ /* 0x000fe200078ec0ff */
[----:B------:R-:W4:Y:S01]  /*6e140*/  LDL.LU R67, [R1+0xdc] ;  /* 0x0000dc0001437983 */ /* 0x000f220000300800 */
[----:B------:R-:W-:Y:S02]  /*6e150*/  SHF.R.U32.HI R81, RZ, 0x8, R81 ;  /* 0x00000008ff517819 */ /* 0x000fe40000011651 */
[----:B------:R-:W-:Y:S01]  /*6e160*/  PRMT R43, R43, 0x3340, R0 ;  /* 0x000033402b2b7816 */ /* 0x000fe20000000000 */
[----:B------:R-:W4:Y:S01]  /*6e170*/  LDL.LU R73, [R1+0xd8] ;  /* 0x0000d80001497983 */ /* 0x000f220000300800 */
[----:B------:R-:W-:-:S02]  /*6e180*/  LOP3.LUT R46, R46, 0xffff, RZ, 0xc0, !PT ;  /* 0x0000ffff2e2e7812 */ /* 0x000fc400078ec0ff */
[----:B------:R-:W-:Y:S02]  /*6e190*/  SHF.R.U32.HI R90, RZ, 0x8, R90 ;  /* 0x00000008ff5a7819 */ /* 0x000fe4000001165a */
[----:B------:R-:W-:Y:S02]  /*6e1a0*/  LOP3.LUT R45, R45, 0xffff, RZ, 0xc0, !PT ;  /* 0x0000ffff2d2d7812 */ /* 0x000fe400078ec0ff */
[----:B------:R-:W-:Y:S02]  /*6e1b0*/  SHF.R.U32.HI R89, RZ, 0x8, R89 ;  /* 0x00000008ff597819 */ /* 0x000fe40000011659 */
[----:B------:R-:W-:Y:S02]  /*6e1c0*/  LOP3.LUT R50, R50, 0xffff, RZ, 0xc0, !PT ;  /* 0x0000ffff32327812 */ /* 0x000fe400078ec0ff */
[----:B------:R-:W-:Y:S02]  /*6e1d0*/  SHF.R.U32.HI R75, RZ, 0x8, R75 ;  /* 0x00000008ff4b7819 */ /* 0x000fe4000001164b */
[----:B------:R-:W-:-:S02]  /*6e1e0*/  SHF.R.U32.HI R74, RZ, 0x8, R74 ;  /* 0x00000008ff4a7819 */ /* 0x000fc4000001164a */
[----:B------:R-:W-:Y:S02]  /*6e1f0*/  LOP3.LUT R48, R48, 0xffff, RZ, 0xc0, !PT ;  /* 0x0000ffff30307812 */ /* 0x000fe400078ec0ff */
[----:B------:R-:W-:Y:S02]  /*6e200*/  PRMT R36, R36, 0x3340, R76 ;  /* 0x0000334024247816 */ /* 0x000fe4000000004c */
[----:B------:R-:W-:Y:S02]  /*6e210*/  LOP3.LUT R47, R81, 0xffff, RZ, 0xc0, !PT ;  /* 0x0000ffff512f7812 */ /* 0x000fe400078ec0ff */
[----:B------:R-:W-:Y:S02]  /*6e220*/  F2FP.SATFINITE.E5M2.F32.PACK_AB_MERGE_C R92, R55, R54, RZ ;  /* 0x00000036375c723e */ /* 0x000fe400048060ff */
[----:B------:R-:W-:Y:S02]  /*6e230*/  PRMT R34, R34, 0x3340, R0 ;  /* 0x0000334022227816 */ /* 0x000fe40000000000 */
[----:B------:R-:W-:-:S02]  /*6e240*/  LOP3.LUT R90, R90, 0xffff, RZ, 0xc0, !PT ;  /* 0x0000ffff5a5a7812 */ /* 0x000fc400078ec0ff */
[----:B------:R-:W-:Y:S02]  /*6e250*/  PRMT R81, R46, 0x3340, R45 ;  /* 0x000033402e517816 */ /* 0x000fe4000000002d */
[----:B------:R-:W-:Y:S02]  /*6e260*/  SHF.R.U32.HI R91, RZ, 0x8, R91 ;  /* 0x00000008ff5b7819 */ /* 0x000fe4000001165b */
[----:B------:R-:W-:Y:S02]  /*6e270*/  LOP3.LUT R54, R89, 0xffff, RZ, 0xc0, !PT ;  /* 0x0000ffff59367812 */ /* 0x000fe400078ec0ff */
[----:B------:R-:W-:Y:S02]  /*6e280*/  LOP3.LUT R52, R75, 0xffff, RZ, 0xc0, !PT ;  /* 0x0000ffff4b347812 */ /* 0x000fe400078ec0ff */
[----:B------:R-:W-:Y:S02]  /*6e290*/  LOP3.LUT R74, R74, 0xffff, RZ, 0xc0, !PT ;  /* 0x0000ffff4a4a7812 */ /* 0x000fe400078ec0ff */
[----:B------:R-:W-:-:S02]  /*6e2a0*/  PRMT R80, R48, 0x3340, R50 ;  /* 0x0000334030507816 */ /* 0x000fc40000000032 */
[----:B------:R-:W-:Y:S02]  /*6e2b0*/  PRMT R54, R54, 0x3340, R90 ;  /* 0x0000334036367816 */ /* 0x000fe4000000005a */
[----:B------:R-:W-:Y:S02]  /*6e2c0*/  PRMT R52, R52, 0x3340, R74 ;  /* 0x0000334034347816 */ /* 0x000fe4000000004a */
[----:B------:R-:W-:Y:S02]  /*6e2d0*/  PRMT R47, R47, 0x3340, R0 ;  /* 0x000033402f2f7816 */ /* 0x000fe40000000000 */
[----:B------:R-:W-:Y:S01]  /*6e2e0*/  LOP3.LUT R55, R91, 0xffff, RZ, 0xc0, !PT ;  /* 0x0000ffff5b377812 */ /* 0x000fe200078ec0ff */
[----:B--2---:R0:W-:Y:S02]  /*6e2f0*/  STS.128 [R68], R8 ;  /* 0x0000000844007388 */ /* 0x0041e40000000c00 */
[----:B0-----:R-:W-:Y:S02]  /*6e300*/  PRMT R8, R6, 0x5410, R7 ;  /* 0x0000541006087816 */ /* 0x001fe40000000007 */
[----:B------:R-:W2:Y:S01]  /*6e310*/  LDL.LU R6, [R1+0xa4] ;  /* 0x0000a40001067983 */ /* 0x000ea20000300800 */
[----:B------:R-:W-:-:S02]  /*6e320*/  PRMT R9, R19, 0x5410, R18 ;  /* 0x0000541013097816 */ /* 0x000fc40000000012 */
[----:B------:R-:W-:Y:S01]  /*6e330*/  PRMT R18, R44, 0x5410, R43 ;  /* 0x000054102c127816 */ /* 0x000fe2000000002b */
[----:B------:R-:W2:Y:S04]  /*6e340*/  LDL.LU R7, [R1+0xa0] ;  /* 0x0000a00001077983 */ /* 0x000ea80000300800 */
[----:B------:R-:W2:Y:S01]  /*6e350*/  LDL.LU R44, [R1+0xac] ;  /* 0x0000ac00012c7983 */ /* 0x000ea20000300800 */
[----:B------:R-:W-:-:S03]  /*6e360*/  PRMT R11, R36, 0x5410, R34 ;  /* 0x00005410240b7816 */ /* 0x000fc60000000022 */
[----:B------:R-:W2:Y:S04]  /*6e370*/  LDL.LU R46, [R1+0xc0] ;  /* 0x0000c000012e7983 */ /* 0x000ea80000300800 */
[----:B------:R-:W2:Y:S04]  /*6e380*/  LDL.LU R45, [R1+0xb8] ;  /* 0x0000b800012d7983 */ /* 0x000ea80000300800 */
[----:B------:R-:W2:Y:S04]  /*6e390*/  LDL.LU R50, [R1+0xcc] ;  /* 0x0000cc0001327983 */ /* 0x000ea80000300800 */
[----:B------:R-:W2:Y:S04]  /*6e3a0*/  LDL.LU R43, [R1+0xd4] ;  /* 0x0000d400012b7983 */ /* 0x000ea80000300800 */
[----:B------:R-:W2:Y:S01]  /*6e3b0*/  LDL.LU R36, [R1+0xd0] ;  /* 0x0000d00001247983 */ /* 0x000ea20000300800 */
[----:B------:R-:W-:-:S03]  /*6e3c0*/  PRMT R10, R17, 0x5410, R16 ;  /* 0x00005410110a7816 */ /* 0x000fc60000000010 */
[----:B------:R-:W2:Y:S01]  /*6e3d0*/  LDL.LU R90, [R1+0xc8] ;  /* 0x0000c800015a7983 */ /* 0x000ea20000300800 */
[----:B------:R-:W-:-:S03]  /*6e3e0*/  PRMT R17, R52, 0x5410, R47 ;  /* 0x0000541034117816 */ /* 0x000fc6000000002f */
        /* <DEDUP_REMOVED lines=8> */
[----:B------:R-:W-:Y:S02]  /*6e470*/  SHF.R.U32.HI R51, RZ, 0x8, R51 ;  /* 0x00000008ff337819 */ /* 0x000fe40000011633 */
[----:B------:R-:W-:Y:S02]  /*6e480*/  PRMT R55, R55, 0x3340, R0 ;  /* 0x0000334037377816 */ /* 0x000fe40000000000 */
[----:B------:R-:W-:Y:S02]  /*6e490*/  PRMT R59, R12, 0x3340, R13 ;  /* 0x000033400c3b7816 */ /* 0x000fe4000000000d */
[----:B------:R-:W-:Y:S02]  /*6e4a0*/  LOP3.LUT R51, R51, 0xffff, RZ, 0xc0, !PT ;  /* 0x0000ffff33337812 */ /* 0x000fe400078ec0ff */
[----:B------:R-:W-:Y:S02]  /*6e4b0*/  SHF.R.U32.HI R27, RZ, 0x8, R27 ;  /* 0x00000008ff1b7819 */ /* 0x000fe4000001161b */
[----:B------:R-:W-:-:S02]  /*6e4c0*/  SHF.R.U32.HI R12, RZ, 0x8, R12 ;  /* 0x00000008ff0c7819 */ /* 0x000fc4000001160c */
[----:B------:R-:W-:Y:S02]  /*6e4d0*/  SHF.R.U32.HI R13, RZ, 0x8, R13 ;  /* 0x00000008ff0d7819 */ /* 0x000fe4000001160d */
[----:B------:R-:W-:Y:S02]  /*6e4e0*/  SHF.R.U32.HI R37, RZ, 0x8, R37 ;  /* 0x00000008ff257819 */ /* 0x000fe40000011625 */
[----:B------:R-:W-:Y:S02]  /*6e4f0*/  SHF.R.U32.HI R38, RZ, 0x8, R38 ;  /* 0x00000008ff267819 */ /* 0x000fe40000011626 */
[----:B------:R-:W-:Y:S02]  /*6e500*/  PRMT R28, R28, 0x3340, R0 ;  /* 0x000033401c1c7816 */ /* 0x000fe40000000000 */
[----:B------:R-:W-:Y:S02]  /*6e510*/  PRMT R19, R54, 0x5410, R55 ;  /* 0x0000541036137816 */ /* 0x000fe40000000037 */
[----:B------:R-:W-:-:S02]  /*6e520*/  SHF.R.U32.HI R39, RZ, 0x8, R39 ;  /* 0x00000008ff277819 */ /* 0x000fc40000011627 */
[----:B------:R-:W-:Y:S02]  /*6e530*/  PRMT R55, R51, 0x3340, R0 ;  /* 0x0000334033377816 */ /* 0x000fe40000000000 */
        /* <DEDUP_REMOVED lines=8> */
[----:B------:R-:W-:Y:S02]  /*6e5c0*/  PRMT R16, R31, 0x5410, R28 ;  /* 0x000054101f107816 */ /* 0x000fe4000000001c */
[----:B------:R-:W-:Y:S02]  /*6e5d0*/  SHF.R.U32.HI R49, RZ, 0x8, R49 ;  /* 0x00000008ff317819 */ /* 0x000fe40000011631 */
[----:B------:R-:W-:-:S02]  /*6e5e0*/  SHF.R.U32.HI R40, RZ, 0x8, R40 ;  /* 0x00000008ff287819 */ /* 0x000fc40000011628 */
[----:B------:R-:W-:Y:S02]  /*6e5f0*/  SHF.R.U32.HI R41, RZ, 0x8, R41 ;  /* 0x00000008ff297819 */ /* 0x000fe40000011629 */
[----:B------:R-:W-:Y:S02]  /*6e600*/  LOP3.LUT R39, R39, 0xffff, RZ, 0xc0, !PT ;  /* 0x0000ffff27277812 */ /* 0x000fe400078ec0ff */
[----:B------:R-:W-:Y:S02]  /*6e610*/  SHF.R.U32.HI R22, RZ, 0x8, R22 ;  /* 0x00000008ff167819 */ /* 0x000fe40000011616 */
[----:B------:R-:W-:Y:S02]  /*6e620*/  SHF.R.U32.HI R23, RZ, 0x8, R23 ;  /* 0x00000008ff177819 */ /* 0x000fe40000011617 */
[----:B------:R-:W-:Y:S02]  /*6e630*/  SHF.R.U32.HI R25, RZ, 0x8, R25 ;  /* 0x00000008ff197819 */ /* 0x000fe40000011619 */
[----:B------:R-:W-:-:S02]  /*6e640*/  SHF.R.U32.HI R26, RZ, 0x8, R26 ;  /* 0x00000008ff1a7819 */ /* 0x000fc4000001161a */
[----:B------:R-:W-:Y:S02]  /*6e650*/  PRMT R76, R27, 0x3340, R0 ;  /* 0x000033401b4c7816 */ /* 0x000fe40000000000 */
[----:B------:R-:W-:Y:S02]  /*6e660*/  PRMT R31, R12, 0x3340, R13 ;  /* 0x000033400c1f7816 */ /* 0x000fe4000000000d */
[----:B---3--:R-:W-:Y:S02]  /*6e670*/  LOP3.LUT R51, R85, 0xffff, RZ, 0xc0, !PT ;  /* 0x0000ffff55337812 */ /* 0x008fe400078ec0ff */
[----:B----4-:R-:W-:Y:S02]  /*6e680*/  LOP3.LUT R67, R67, 0xffff, RZ, 0xc0, !PT ;  /* 0x0000ffff43437812 */ /* 0x010fe400078ec0ff */
[----:B------:R-:W-:Y:S02]  /*6e690*/  LOP3.LUT R73, R73, 0xffff, RZ, 0xc0, !PT ;  /* 0x0000ffff49497812 */ /* 0x000fe400078ec0ff */
[----:B------:R-:W-:-:S02]  /*6e6a0*/  PRMT R12, R51, 0x3340, R67 ;  /* 0x00003340330c7816 */ /* 0x000fc40000000043 */
[----:B------:R-:W-:Y:S02]  /*6e6b0*/  PRMT R27, R73, 0x3340, R0 ;  /* 0x00003340491b7816 */ /* 0x000fe40000000000 */
[----:B------:R-:W-:Y:S02]  /*6e6c0*/  PRMT R79, R37, 0x3340, R38 ;  /* 0x00003340254f7816 */ /* 0x000fe40000000026 */
[--C-:B------:R-:W-:Y:S02]  /*6e6d0*/  PRMT R57, R14, 0x3340, R0.reuse ;  /* 0x000033400e397816 */ /* 0x100fe40000000000 */
[----:B------:R-:W-:Y:S02]  /*6e6e0*/  PRMT R30, R15, 0x3340, R0 ;  /* 0x000033400f1e7816 */ /* 0x000fe40000000000 */
[----:B------:R-:W-:Y:S02]  /*6e6f0*/  PRMT R58, R20, 0x3340, R21 ;  /* 0x00003340143a7816 */ /* 0x000fe40000000015 */
[----:B------:R-:W-:-:S02]  /*6e700*/  LOP3.LUT R49, R49, 0xffff, RZ, 0xc0, !PT ;  /* 0x0000ffff31317812 */ /* 0x000fc400078ec0ff */
[----:B------:R-:W-:Y:S02]  /*6e710*/  SHF.R.U32.HI R42, RZ, 0x8, R42 ;  /* 0x00000008ff2a7819 */ /* 0x000fe4000001162a */
[----:B------:R-:W-:Y:S02]  /*6e720*/  LOP3.LUT R40, R40, 0xffff, RZ, 0xc0, !PT ;  /* 0x0000ffff28287812 */ /* 0x000fe400078ec0ff */
[----:B------:R-:W-:Y:S02]  /*6e730*/  LOP3.LUT R41, R41, 0xffff, RZ, 0xc0, !PT ;  /* 0x0000ffff29297812 */ /* 0x000fe400078ec0ff */
[----:B------:R-:W-:Y:S02]  /*6e740*/  PRMT R52, R39, 0x3340, R0 ;  /* 0x0000334027347816 */ /* 0x000fe40000000000 */
[----:B------:R-:W-:Y:S02]  /*6e750*/  SHF.R.U32.HI R24, RZ, 0x8, R24 ;  /* 0x00000008ff187819 */ /* 0x000fe40000011618 */
[----:B------:R-:W-:-:S02]  /*6e760*/  LOP3.LUT R22, R22, 0xffff, RZ, 0xc0, !PT ;  /* 0x0000ffff16167812 */ /* 0x000fc400078ec0ff */
[----:B------:R-:W-:Y:S02]  /*6e770*/  LOP3.LUT R23, R23, 0xffff, RZ, 0xc0, !PT ;  /* 0x0000ffff17177812 */ /* 0x000fe400078ec0ff */
[----:B------:R-:W-:Y:S02]  /*6e780*/  LOP3.LUT R25, R25, 0xffff, RZ, 0xc0, !PT ;  /* 0x0000ffff19197812 */ /* 0x000fe400078ec0ff */
[----:B------:R-:W-:Y:S02]  /*6e790*/  LOP3.LUT R26, R26, 0xffff, RZ, 0xc0, !PT ;  /* 0x0000ffff1a1a7812 */ /* 0x000fe400078ec0ff */
[----:B------:R-:W-:Y:S02]  /*6e7a0*/  SHF.R.U32.HI R14, RZ, 0x8, R14 ;  /* 0x00000008ff0e7819 */ /* 0x000fe4000001160e */
[----:B------:R-:W-:Y:S02]  /*6e7b0*/  SHF.R.U32.HI R15, RZ, 0x8, R15 ;  /* 0x00000008ff0f7819 */ /* 0x000fe4000001160f */
[----:B------:R-:W-:-:S02]  /*6e7c0*/  LOP3.LUT R48, R83, 0xffff, RZ, 0xc0, !PT ;  /* 0x0000ffff53307812 */ /* 0x000fc400078ec0ff */
[----:B------:R-:W-:Y:S01]  /*6e7d0*/  PRMT R27, R12, 0x5410, R27 ;  /* 0x000054100c1b7816 */ /* 0x000fe2000000001b */
[----:B------:R-:W3:Y:S01]  /*6e7e0*/  LDL.LU R83, [R1+0x6c] ;  /* 0x00006c0001537983 */ /* 0x000ee20000300800 */
[----:B------:R-:W-:Y:S02]  /*6e7f0*/  SHF.R.U32.HI R20, RZ, 0x8, R20 ;  /* 0x00000008ff147819 */ /* 0x000fe40000011614 */
[----:B------:R-:W-:Y:S02]  /*6e800*/  SHF.R.U32.HI R21, RZ, 0x8, R21 ;  /* 0x00000008ff157819 */ /* 0x000fe40000011615 */
[----:B------:R-:W-:Y:S02]  /*6e810*/  PRMT R30, R58, 0x5410, R30 ;  /* 0x000054103a1e7816 */ /* 0x000fe4000000001e */
[----:B------:R-:W-:Y:S02]  /*6e820*/  PRMT R54, R49, 0x3340, R0 ;  /* 0x0000334031367816 */ /* 0x000fe40000000000 */
[----:B------:R-:W-:-:S02]  /*6e830*/  LOP3.LUT R34, R42, 0xffff, RZ, 0xc0, !PT ;  /* 0x0000ffff2a227812 */ /* 0x000fc400078ec0ff */
[----:B------:R-:W-:Y:S02]  /*6e840*/  PRMT R78, R40, 0x3340, R41 ;  /* 0x00003340284e7816 */ /* 0x000fe40000000029 */
[----:B------:R-:W-:Y:S02]  /*6e850*/  LOP3.LUT R24, R24, 0xffff, RZ, 0xc0, !PT ;  /* 0x0000ffff18187812 */ /* 0x000fe400078ec0ff */
[----:B------:R-:W-:Y:S02]  /*6e860*/  PRMT R77, R22, 0x3340, R23 ;  /* 0x00003340164d7816 */ /* 0x000fe40000000017 */
[----:B------:R-:W-:Y:S02]  /*6e870*/  PRMT R58, R25, 0x3340, R26 ;  /* 0x00003340193a7816 */ /* 0x000fe4000000001a */
[----:B------:R-:W-:Y:S02]  /*6e880*/  LOP3.LUT R14, R14, 0xffff, RZ, 0xc0, !PT ;  /* 0x0000ffff0e0e7812 */ /* 0x000fe400078ec0ff */
[----:B------:R-:W-:-:S02]  /*6e890*/  LOP3.LUT R49, R82, 0xffff, RZ, 0xc0, !PT ;  /* 0x0000ffff52317812 */ /* 0x000fc400078ec0ff */
[----:B------:R-:W-:Y:S01]  /*6e8a0*/  LOP3.LUT R15, R15, 0xffff, RZ, 0xc0, !PT ;  /* 0x0000ffff0f0f7812 */ /* 0x000fe200078ec0ff */
[----:B------:R-:W4:Y:S01]  /*6e8b0*/  LDL.LU R82, [R1+0x64] ;  /* 0x0000640001527983 */ /* 0x000f220000300800 */
[----:B------:R-:W-:Y:S02]  /*6e8c0*/  PRMT R13, R47, 0x3340, R48 ;  /* 0x000033402f0d7816 */ /* 0x000fe40000000030 */
[----:B------:R-:W-:Y:S01]  /*6e8d0*/  PRMT R57, R59, 0x5410, R57 ;  /* 0x000054103b397816 */ /* 0x000fe20000000039 */
[----:B------:R-:W4:Y:S01]  /*6e8e0*/  LDL.LU R85, [R1+0x5c] ;  /* 0x00005c0001557983 */ /* 0x000f220000300800 */
[----:B------:R-:W-:Y:S02]  /*6e8f0*/  LOP3.LUT R20, R20, 0xffff, RZ, 0xc0, !PT ;  /* 0x0000ffff14147812 */ /* 0x000fe400078ec0ff */
[----:B------:R-:W-:Y:S02]  /*6e900*/  LOP3.LUT R21, R21, 0xffff, RZ, 0xc0, !PT ;  /* 0x0000ffff15157812 */ /* 0x000fe400078ec0ff */
[----:B------:R-:W-:-:S02]  /*6e910*/  SHF.R.U32.HI R47, RZ, 0x8, R47 ;  /* 0x00000008ff2f7819 */ /* 0x000fc4000001162f */
[----:B------:R-:W-:Y:S02]  /*6e920*/  PRMT R59, R24, 0x3340, R0 ;  /* 0x00003340183b7816 */ /* 0x000fe40000000000 */
[----:B------:R-:W-:Y:S02]  /*6e930*/  SHF.R.U32.HI R48, RZ, 0x8, R48 ;  /* 0x00000008ff307819 */ /* 0x000fe40000011630 */
[--C-:B------:R-:W-:Y:S02]  /*6e940*/  PRMT R75, R14, 0x3340, R0.reuse ;  /* 0x000033400e4b7816 */ /* 0x100fe40000000000 */
[----:B------:R-:W-:Y:S02]  /*6e950*/  SHF.R.U32.HI R67, RZ, 0x8, R67 ;  /* 0x00000008ff437819 */ /* 0x000fe40000011643 */
[----:B------:R-:W-:Y:S02]  /*6e960*/  PRMT R74, R15, 0x3340, R0 ;  /* 0x000033400f4a7816 */ /* 0x000fe40000000000 */
[----:B------:R-:W-:-:S02]  /*6e970*/  PRMT R55, R81, 0x5410, R55 ;  /* 0x0000541051377816 */ /* 0x000fc40000000037 */
[----:B------:R-:W-:Y:S02]  /*6e980*/  SHF.R.U32.HI R51, RZ, 0x8, R51 ;  /* 0x00000008ff337819 */ /* 0x000fe40000011633 */
[----:B------:R-:W-:Y:S02]  /*6e990*/  SHF.R.U32.HI R73, RZ, 0x8, R73 ;  /* 0x00000008ff497819 */ /* 0x000fe40000011649 */
[----:B------:R-:W-:Y:S02]  /*6e9a0*/  PRMT R28, R20, 0x3340, R21 ;  /* 0x00003340141c7816 */ /* 0x000fe40000000015 */
[----:B------:R-:W-:Y:S02]  /*6e9b0*/  PRMT R52, R79, 0x5410, R52 ;  /* 0x000054104f347816 */ /* 0x000fe40000000034 */
[----:B------:R-:W-:Y:S02]  /*6e9c0*/  LOP3.LUT R47, R47, 0xffff, RZ, 0xc0, !PT ;  /* 0x0000ffff2f2f7812 */ /* 0x000fe400078ec0ff */
[----:B------:R-:W-:-:S02]  /*6e9d0*/  PRMT R59, R77, 0x5410, R59 ;  /* 0x000054104d3b7816 */ /* 0x000fc4000000003b */
[----:B------:R-:W-:Y:S02]  /*6e9e0*/  LOP3.LUT R48, R48, 0xffff, RZ, 0xc0, !PT ;  /* 0x0000ffff30307812 */ /* 0x000fe400078ec0ff */
[----:B------:R-:W-:Y:S02]  /*6e9f0*/  PRMT R58, R58, 0x5410, R76 ;  /* 0x000054103a3a7816 */ /* 0x000fe4000000004c */
[----:B------:R-:W-:Y:S02]  /*6ea00*/  LOP3.LUT R67, R67, 0xffff, RZ, 0xc0, !PT ;  /* 0x0000ffff43437812 */ /* 0x000fe400078ec0ff */
[----:B------:R-:W-:Y:S02]  /*6ea10*/  PRMT R31, R31, 0x5410, R75 ;  /* 0x000054101f1f7816 */ /* 0x000fe4000000004b */
[----:B------:R-:W-:Y:S02]  /*6ea20*/  LOP3.LUT R51, R51, 0xffff, RZ, 0xc0, !PT ;  /* 0x0000ffff33337812 */ /* 0x000fe400078ec0ff */
[----:B------:R-:W-:-:S02]  /*6ea30*/  LOP3.LUT R73, R73, 0xffff, RZ, 0xc0, !PT ;  /* 0x0000ffff49497812 */ /* 0x000fc400078ec0ff */
[----:B------:R-:W-:Y:S02]  /*6ea40*/  PRMT R28, R28, 0x5410, R74 ;  /* 0x000054101c1c7816 */ /* 0x000fe4000000004a */
[----:B------:R-:W-:Y:S02]  /*6ea50*/  PRMT R51, R51, 0x3340, R67 ;  /* 0x0000334033337816 */ /* 0x000fe40000000043 */
[----:B--2---:R-:W-:Y:S02]  /*6ea60*/  LOP3.LUT R44, R44, 0xffff, RZ, 0xc0, !PT ;  /* 0x0000ffff2c2c7812 */ /* 0x004fe400078ec0ff */
[----:B------:R-:W-:Y:S02]  /*6ea70*/  LOP3.LUT R40, R46, 0xffff, RZ, 0xc0, !PT ;  /* 0x0000ffff2e287812 */ /* 0x000fe400078ec0ff */
[----:B------:R-:W-:Y:S02]  /*6ea80*/  LOP3.LUT R46, R7, 0xffff, RZ, 0xc0, !PT ;  /* 0x0000ffff072e7812 */ /* 0x000fe400078ec0ff */
[----:B------:R-:W-:-:S02]  /*6ea90*/  LOP3.LUT R42, R45, 0xffff, RZ, 0xc0, !PT ;  /* 0x0000ffff2d2a7812 */ /* 0x000fc400078ec0ff */
[----:B------:R-:W-:Y:S02]  /*6eaa0*/  LOP3.LUT R45, R6, 0xffff, RZ, 0xc0, !PT ;  /* 0x0000ffff062d7812 */ /* 0x000fe400078ec0ff */
[----:B------:R-:W-:Y:S02]  /*6eab0*/  LOP3.LUT R26, R50, 0xffff, RZ, 0xc0, !PT ;  /* 0x0000ffff321a7812 */ /* 0x000fe400078ec0ff */
[--C-:B------:R-:W-:Y:S02]  /*6eac0*/  PRMT R50, R49, 0x3340, R0.reuse ;  /* 0x0000334031327816 */ /* 0x100fe40000000000 */
[----:B------:R-:W-:Y:S02]  /*6ead0*/  PRMT R24, R46, 0x3340, R0 ;  /* 0x000033402e187816 */ /* 0x000fe40000000000 */
[----:B------:R-:W-:Y:S02]  /*6eae0*/  LOP3.LUT R22, R36, 0xffff, RZ, 0xc0, !PT ;  /* 0x0000ffff24167812 */ /* 0x000fe400078ec0ff */
[----:B------:R-:W-:-:S02]  /*6eaf0*/  LOP3.LUT R37, R91, 0xffff, RZ, 0xc0, !PT ;  /* 0x0000ffff5b257812 */ /* 0x000fc400078ec0ff */
[----:B------:R-:W-:Y:S02]  /*6eb00*/  LOP3.LUT R38, R89, 0xffff, RZ, 0xc0, !PT ;  /* 0x0000ffff59267812 */ /* 0x000fe400078ec0ff */
[----:B------:R-:W-:Y:S02]  /*6eb10*/  LOP3.LUT R39, R87, 0xffff, RZ, 0xc0, !PT ;  /* 0x0000ffff57277812 */ /* 0x000fe400078ec0ff */
[----:B------:R-:W-:Y:S02]  /*6eb20*/  LOP3.LUT R36, R90, 0xffff, RZ, 0xc0, !PT ;  /* 0x0000ffff5a247812 */ /* 0x000fe400078ec0ff */
[----:B------:R-:W-:Y:S01]  /*6eb30*/  PRMT R41, R39, 0x3340, R0 ;  /* 0x0000334027297816 */ /* 0x000fe20000000000 */
[----:B------:R-:W2:Y:S01]  /*6eb40*/  LDL.LU R90, [R1+0x58] ;  /* 0x00005800015a7983 */ /* 0x000ea20000300800 */
[----:B------:R-:W-:-:S03]  /*6eb50*/  LOP3.LUT R12, R84, 0xffff, RZ, 0xc0, !PT ;  /* 0x0000ffff540c7812 */ /* 0x000fc600078ec0ff */
[----:B------:R-:W2:Y:S01]  /*6eb60*/  LDL.LU R91, [R1+0x40] ;  /* 0x00004000015b7983 */ /* 0x000ea20000300800 */
[----:B------:R-:W-:Y:S02]  /*6eb70*/  PRMT R84, R37, 0x3340, R38 ;  /* 0x0000334025547816 */ /* 0x000fe40000000026 */
[----:B------:R-:W-:Y:S02]  /*6eb80*/  PRMT R7, R26, 0x3340, R40 ;  /* 0x000033401a077816 */ /* 0x000fe40000000028 */
[----:B------:R-:W-:Y:S02]  /*6eb90*/  PRMT R41, R84, 0x5410, R41 ;  /* 0x0000541054297816 */ /* 0x000fe40000000029 */
[----:B------:R-:W-:Y:S01]  /*6eba0*/  PRMT R6, R44, 0x3340, R45 ;  /* 0x000033402c067816 */ /* 0x000fe2000000002d */
[----:B------:R-:W2:Y:S01]  /*6ebb0*/  LDL.LU R84, [R1+0x70] ;  /* 0x0000700001547983 */ /* 0x000ea20000300800 */
[----:B------:R-:W-:Y:S02]  /*6ebc0*/  SHF.R.U32.HI R49, RZ, 0x8, R49 ;  /* 0x00000008ff317819 */ /* 0x000fe40000011631 */
[----:B------:R-:W-:Y:S01]  /*6ebd0*/  SHF.R.U32.HI R26, RZ, 0x8, R26 ;  /* 0x00000008ff1a7819 */ /* 0x000fe2000001161a */
[----:B------:R-:W2:Y:S01]  /*6ebe0*/  LDL.LU R81, [R1+0x38] ;  /* 0x0000380001517983 */ /* 0x000ea20000300800 */
[----:B------:R-:W-:-:S02]  /*6ebf0*/  SHF.R.U32.HI R40, RZ, 0x8, R40 ;  /* 0x00000008ff287819 */ /* 0x000fc40000011628 */
[----:B------:R-:W-:Y:S01]  /*6ec00*/  SHF.R.U32.HI R45, RZ, 0x8, R45 ;  /* 0x00000008ff2d7819 */ /* 0x000fe2000001162d */
[----:B------:R-:W2:Y:S01]  /*6ec10*/  LDL.LU R79, [R1+0x3c] ;  /* 0x00003c00014f7983 */ /* 0x000ea20000300800 */
[----:B------:R-:W-:Y:S02]  /*6ec20*/  SHF.R.U32.HI R44, RZ, 0x8, R44 ;  /* 0x00000008ff2c7819 */ /* 0x000fe4000001162c */
[----:B------:R-:W-:Y:S01]  /*6ec30*/  PRMT R24, R6, 0x5410, R24 ;  /* 0x0000541006187816 */ /* 0x000fe20000000018 */
[----:B------:R-:W2:Y:S01]  /*6ec40*/  LDL.LU R77, [R1+0x44] ;  /* 0x00004400014d7983 */ /* 0x000ea20000300800 */
[----:B------:R-:W-:Y:S02]  /*6ec50*/  LOP3.LUT R49, R49, 0xffff, RZ, 0xc0, !PT ;  /* 0x0000ffff31317812 */ /* 0x000fe400078ec0ff */
[----:B------:R-:W-:Y:S01]  /*6ec60*/  LOP3.LUT R6, R88, 0xffff, RZ, 0xc0, !PT ;  /* 0x0000ffff58067812 */ /* 0x000fe200078ec0ff */
[----:B------:R-:W2:Y:S01]  /*6ec70*/  LDL.LU R76, [R1+0x48] ;  /* 0x00004800014c7983 */ /* 0x000ea20000300800 */
[----:B------:R-:W-:-:S02]  /*6ec80*/  LOP3.LUT R26, R26, 0xffff, RZ, 0xc0, !PT ;  /* 0x0000ffff1a1a7812 */ /* 0x000fc400078ec0ff */
[----:B------:R-:W-:Y:S01]  /*6ec90*/  LOP3.LUT R40, R40, 0xffff, RZ, 0xc0, !PT ;  /* 0x0000ffff28287812 */ /* 0x000fe200078ec0ff */
[----:B------:R-:W2:Y:S01]  /*6eca0*/  LDL.LU R75, [R1+0x4c] ;  /* 0x00004c00014b7983 */ /* 0x000ea20000300800 */
[----:B------:R-:W-:Y:S02]  /*6ecb0*/  LOP3.LUT R45, R45, 0xffff, RZ, 0xc0, !PT ;  /* 0x0000ffff2d2d7812 */ /* 0x000fe400078ec0ff */
[----:B------:R-:W-:Y:S01]  /*6ecc0*/  PRMT R88, R47, 0x3340, R48 ;  /* 0x000033402f587816 */ /* 0x000fe20000000030 */
[----:B------:R-:W2:Y:S01]  /*6ecd0*/  LDL.LU R74, [R1+0x50] ;  /* 0x00005000014a7983 */ /* 0x000ea20000300800 */
[----:B------:R-:W-:Y:S02]  /*6ece0*/  LOP3.LUT R44, R44, 0xffff, RZ, 0xc0, !PT ;  /* 0x0000ffff2c2c7812 */ /* 0x000fe400078ec0ff */
[--C-:B------:R-:W-:Y:S01]  /*6ecf0*/  PRMT R89, R49, 0x3340, R0.reuse ;  /* 0x0000334031597816 */ /* 0x100fe20000000000 */
[----:B------:R-:W2:Y:S01]  /*6ed00*/  LDL.LU R47, [R1+0x68] ;  /* 0x00006800012f7983 */ /* 0x000ea20000300800 */
[----:B------:R-:W-:-:S02]  /*6ed10*/  PRMT R87, R73, 0x3340, R0 ;  /* 0x0000334049577816 */ /* 0x000fc40000000000 */
[----:B------:R-:W-:Y:S01]  /*6ed20*/  PRMT R49, R26, 0x3340, R40 ;  /* 0x000033401a317816 */ /* 0x000fe20000000028 */
[----:B------:R-:W2:Y:S01]  /*6ed30*/  LDL.LU R48, [R1+0x54] ;  /* 0x0000540001307983 */ /* 0x000ea20000300800 */
[----:B------:R-:W-:-:S03]  /*6ed40*/  PRMT R26, R44, 0x3340, R45 ;  /* 0x000033402c1a7816 */ /* 0x000fc6000000002d */
[----:B------:R-:W2:Y:S04]  /*6ed50*/  LDL.LU R67, [R1+0xbc] ;  /* 0x0000bc0001437983 */ /* 0x000ea80000300800 */
[----:B------:R-:W2:Y:S04]  /*6ed60*/  LDL.LU R73, [R1+0xc4] ;  /* 0x0000c40001497983 */ /* 0x000ea80000300800 */
[----:B------:R-:W2:Y:S01]  /*6ed70*/  LDL.LU R45, [R1+0xf0] ;  /* 0x0000f000012d7983 */ /* 0x000ea20000300800 */
[----:B------:R-:W-:Y:S02]  /*6ed80*/  PRMT R25, R42, 0x3340, R0 ;  /* 0x000033402a197816 */ /* 0x000fe40000000000 */
[----:B------:R-:W-:-:S02]  /*6ed90*/  PRMT R50, R13, 0x5410, R50 ;  /* 0x000054100d327816 */ /* 0x000fc40000000032 */
[----:B------:R-:W-:Y:S02]  /*6eda0*/  LOP3.LUT R20, R43, 0xffff, RZ, 0xc0, !PT ;  /* 0x0000ffff2b147812 */ /* 0x000fe400078ec0ff */
[----:B------:R-:W-:Y:S02]  /*6edb0*/  PRMT R25, R7, 0x5410, R25 ;  /* 0x0000541007197816 */ /* 0x000fe40000000019 */
[--C-:B------:R-:W-:Y:S02]  /*6edc0*/  PRMT R23, R12, 0x3340, R0.reuse ;  /* 0x000033400c177816 */ /* 0x100fe40000000000 */
[----:B------:R-:W-:Y:S02]  /*6edd0*/  LOP3.LUT R7, R86, 0xffff, RZ, 0xc0, !PT ;  /* 0x0000ffff56077812 */ /* 0x000fe400078ec0ff */
[----:B------:R-:W-:Y:S02]  /*6ede0*/  PRMT R43, R36, 0x3340, R0 ;  /* 0x00003340242b7816 */ /* 0x000fe40000000000 */
[----:B------:R-:W-:-:S02]  /*6edf0*/  SHF.R.U32.HI R42, RZ, 0x8, R42 ;  /* 0x00000008ff2a7819 */ /* 0x000fc4000001162a */
[----:B------:R-:W-:Y:S02]  /*6ee00*/  SHF.R.U32.HI R12, RZ, 0x8, R12 ;  /* 0x00000008ff0c7819 */ /* 0x000fe4000001160c */
[----:B------:R-:W-:Y:S02]  /*6ee10*/  SHF.R.U32.HI R46, RZ, 0x8, R46 ;  /* 0x00000008ff2e7819 */ /* 0x000fe4000001162e */
[----:B------:R-:W-:Y:S02]  /*6ee20*/  SHF.R.U32.HI R36, RZ, 0x8, R36 ;  /* 0x00000008ff247819 */ /* 0x000fe40000011624 */
[----:B------:R-:W-:Y:S02]  /*6ee30*/  SHF.R.U32.HI R37, RZ, 0x8, R37 ;  /* 0x00000008ff257819 */ /* 0x000fe40000011625 */
[----:B------:R-:W-:Y:S02]  /*6ee40*/  SHF.R.U32.HI R38, RZ, 0x8, R38 ;  /* 0x00000008ff267819 */ /* 0x000fe40000011626 */
        /* <DEDUP_REMOVED lines=9> */
[----:B------:R-:W-:Y:S02]  /*6eee0*/  PRMT R54, R80, 0x5410, R54 ;  /* 0x0000541050367816 */ /* 0x000fe40000000036 */
[----:B------:R-:W-:Y:S02]  /*6eef0*/  PRMT R34, R78, 0x5410, R34 ;  /* 0x000054104e227816 */ /* 0x000fe40000000022 */
[--C-:B------:R-:W-:Y:S02]  /*6ef00*/  PRMT R86, R42, 0x3340, R0.reuse ;  /* 0x000033402a567816 */ /* 0x100fe40000000000 */
[----:B------:R-:W-:-:S02]  /*6ef10*/  PRMT R80, R12, 0x3340, R0 ;  /* 0x000033400c507816 */ /* 0x000fc40000000000 */
[----:B---3--:R-:W-:Y:S02]  /*6ef20*/  LOP3.LUT R13, R83, 0xffff, RZ, 0xc0, !PT ;  /* 0x0000ffff530d7812 */ /* 0x008fe400078ec0ff */
[--C-:B------:R-:W-:Y:S02]  /*6ef30*/  PRMT R83, R6, 0x3340, R7.reuse ;  /* 0x0000334006537816 */ /* 0x100fe40000000007 */
[----:B------:R-:W-:Y:S02]  /*6ef40*/  SHF.R.U32.HI R6, RZ, 0x8, R6 ;  /* 0x00000008ff067819 */ /* 0x000fe40000011606 */
[----:B------:R-:W-:Y:S02]  /*6ef50*/  SHF.R.U32.HI R7, RZ, 0x8, R7 ;  /* 0x00000008ff077819 */ /* 0x000fe40000011607 */
[----:B------:R-:W-:Y:S02]  /*6ef60*/  PRMT R23, R83, 0x5410, R23 ;  /* 0x0000541053177816 */ /* 0x000fe40000000017 */
[----:B------:R-:W-:-:S02]  /*6ef70*/  PRMT R83, R36, 0x3340, R0 ;  /* 0x0000334024537816 */ /* 0x000fc40000000000 */
[----:B------:R-:W-:Y:S02]  /*6ef80*/  PRMT R40, R37, 0x3340, R38 ;  /* 0x0000334025287816 */ /* 0x000fe40000000026 */
[----:B----4-:R-:W-:Y:S02]  /*6ef90*/  LOP3.LUT R14, R82, 0xffff, RZ, 0xc0, !PT ;  /* 0x0000ffff520e7812 */ /* 0x010fe400078ec0ff */
[----:B------:R-:W-:Y:S02]  /*6efa0*/  LOP3.LUT R15, R85, 0xffff, RZ, 0xc0, !PT ;  /* 0x0000ffff550f7812 */ /* 0x000fe400078ec0ff */
[----:B------:R-:W-:Y:S02]  /*6efb0*/  PRMT R85, R20, 0x3340, R22 ;  /* 0x0000334014557816 */ /* 0x000fe40000000016 */
[----:B------:R-:W-:Y:S02]  /*6efc0*/  PRMT R21, R15, 0x3340, R0 ;  /* 0x000033400f157816 */ /* 0x000fe40000000000 */
[----:B------:R-:W-:-:S02]  /*6efd0*/  SHF.R.U32.HI R15, RZ, 0x8, R15 ;  /* 0x00000008ff0f7819 */ /* 0x000fc4000001160f */
[----:B------:R-:W-:Y:S02]  /*6efe0*/  PRMT R82, R13, 0x3340, R14 ;  /* 0x000033400d527816 */ /* 0x000fe4000000000e */
[----:B------:R-:W-:Y:S02]  /*6eff0*/  SHF.R.U32.HI R20, RZ, 0x8, R20 ;  /* 0x00000008ff147819 */ /* 0x000fe40000011614 */
[----:B------:R-:W-:Y:S02]  /*6f000*/  SHF.R.U32.HI R22, RZ, 0x8, R22 ;  /* 0x00000008ff167819 */ /* 0x000fe40000011616 */
[----:B------:R-:W-:Y:S02]  /*6f010*/  SHF.R.U32.HI R13, RZ, 0x8, R13 ;  /* 0x00000008ff0d7819 */ /* 0x000fe4000001160d */
[----:B------:R-:W-:Y:S02]  /*6f020*/  SHF.R.U32.HI R14, RZ, 0x8, R14 ;  /* 0x00000008ff0e7819 */ /* 0x000fe4000001160e */
[----:B------:R-:W-:-:S02]  /*6f030*/  LOP3.LUT R15, R15, 0xffff, RZ, 0xc0, !PT ;  /* 0x0000ffff0f0f7812 */ /* 0x000fc400078ec0ff */
[----:B------:R-:W-:Y:S02]  /*6f040*/  LOP3.LUT R20, R20, 0xffff, RZ, 0xc0, !PT ;  /* 0x0000ffff14147812 */ /* 0x000fe400078ec0ff */
[----:B------:R-:W-:Y:S02]  /*6f050*/  LOP3.LUT R22, R22, 0xffff, RZ, 0xc0, !PT ;  /* 0x0000ffff16167812 */ /* 0x000fe400078ec0ff */
[----:B------:R-:W-:Y:S02]  /*6f060*/  LOP3.LUT R13, R13, 0xffff, RZ, 0xc0, !PT ;  /* 0x0000ffff0d0d7812 */ /* 0x000fe400078ec0ff */
[----:B------:R-:W-:Y:S02]  /*6f070*/  LOP3.LUT R14, R14, 0xffff, RZ, 0xc0, !PT ;  /* 0x0000ffff0e0e7812 */ /* 0x000fe400078ec0ff */
[----:B------:R-:W-:Y:S02]  /*6f080*/  PRMT R43, R85, 0x5410, R43 ;  /* 0x00005410552b7816 */ /* 0x000fe4000000002b */
[----:B------:R-:W-:-:S02]  /*6f090*/  PRMT R21, R82, 0x5410, R21 ;  /* 0x0000541052157816 */ /* 0x000fc40000000015 */
[--C-:B------:R-:W-:Y:S02]  /*6f0a0*/  PRMT R78, R15, 0x3340, R0.reuse ;  /* 0x000033400f4e7816 */ /* 0x100fe40000000000 */
[----:B------:R-:W-:Y:S02]  /*6f0b0*/  PRMT R85, R46, 0x3340, R0 ;  /* 0x000033402e557816 */ /* 0x000fe40000000000 */
[----:B------:R-:W-:Y:S02]  /*6f0c0*/  PRMT R42, R20, 0x3340, R22 ;  /* 0x00003340142a7816 */ /* 0x000fe40000000016 */
[----:B------:R-:W-:Y:S02]  /*6f0d0*/  PRMT R82, R39, 0x3340, R0 ;  /* 0x0000334027527816 */ /* 0x000fe40000000000 */
[----:B------:R-:W-:Y:S02]  /*6f0e0*/  LOP3.LUT R6, R6, 0xffff, RZ, 0xc0, !PT ;  /* 0x0000ffff06067812 */ /* 0x000fe400078ec0ff */
[----:B------:R-:W-:-:S02]  /*6f0f0*/  LOP3.LUT R7, R7, 0xffff, RZ, 0xc0, !PT ;  /* 0x0000ffff07077812 */ /* 0x000fc400078ec0ff */
[----:B------:R-:W-:Y:S02]  /*6f100*/  PRMT R20, R13, 0x3340, R14 ;  /* 0x000033400d147816 */ /* 0x000fe4000000000e */
[----:B------:R-:W-:Y:S02]  /*6f110*/  PRMT R22, R6, 0x3340, R7 ;  /* 0x0000334006167816 */ /* 0x000fe40000000007 */
[----:B------:R-:W-:Y:S02]  /*6f120*/  PRMT R10, R10, 0x5210, R63 ;  /* 0x000052100a0a7816 */ /* 0x000fe4000000003f */
[----:B------:R-:W-:Y:S02]  /*6f130*/  PRMT R11, R11, 0x5210, R61 ;  /* 0x000052100b0b7816 */ /* 0x000fe4000000003d */
[----:B------:R-:W-:Y:S02]  /*6f140*/  PRMT R9, R9, 0x5210, R65 ;  /* 0x0000521009097816 */ /* 0x000fe40000000041 */
        /* <DEDUP_REMOVED lines=24> */
[----:B------:R-:W-:-:S02]  /*6f2d0*/  PRMT R7, R74, 0x5410, R7 ;  /* 0x000054104a077816 */ /* 0x000fc40000000007 */
[----:B------:R-:W-:Y:S02]  /*6f2e0*/  PRMT R6, R73, 0x5410, R6 ;  /* 0x0000541049067816 */ /* 0x000fe40000000006 */
[----:B------:R-:W-:Y:S02]  /*6f2f0*/  PRMT R5, R67, 0x5410, R5 ;  /* 0x0000541043057816 */ /* 0x000fe40000000005 */
[----:B------:R-:W-:Y:S02]  /*6f300*/  LOP3.LUT R61, R84, 0xffff, RZ, 0xc0, !PT ;  /* 0x0000ffff543d7812 */ /* 0x000fe400078ec0ff */
[----:B------:R-:W-:Y:S02]  /*6f310*/  PRMT R48, R75, 0x5410, R48 ;  /* 0x000054104b307816 */ /* 0x000fe40000000030 */
[----:B------:R-:W-:Y:S02]  /*6f320*/  LOP3.LUT R67, R91, 0xffff, RZ, 0xc0, !PT ;  /* 0x0000ffff5b437812 */ /* 0x000fe400078ec0ff */
[----:B------:R-:W-:-:S02]  /*6f330*/  LOP3.LUT R73, R71, 0xffff, RZ, 0xc0, !PT ;  /* 0x0000ffff47497812 */ /* 0x000fc400078ec0ff */
[----:B------:R-:W-:Y:S01]  /*6f340*/  LOP3.LUT R74, R72, 0xffff, RZ, 0xc0, !PT ;  /* 0x0000ffff484a7812 */ /* 0x000fe200078ec0ff */
[----:B------:R-:W2:Y:S01]  /*6f350*/  LDL.LU R71, [R1+0x17ac] ;  /* 0x0017ac0001477983 */ /* 0x000ea20000300800 */
[----:B------:R-:W-:Y:S02]  /*6f360*/  LOP3.LUT R75, R2, 0xffff, RZ, 0xc0, !PT ;  /* 0x0000ffff024b7812 */ /* 0x000fe400078ec0ff */
[----:B------:R-:W-:Y:S01]  /*6f370*/  LOP3.LUT R76, R93, 0xffff, RZ, 0xc0, !PT ;  /* 0x0000ffff5d4c7812 */ /* 0x000fe200078ec0ff */
[----:B------:R-:W3:Y:S01]  /*6f380*/  LDL.LU R72, [R1+0x17a8] ;  /* 0x0017a80001487983 */ /* 0x000ee20000300800 */
[----:B------:R-:W-:Y:S02]  /*6f390*/  LOP3.LUT R77, R92, 0xffff, RZ, 0xc0, !PT ;  /* 0x0000ffff5c4d7812 */ /* 0x000fe400078ec0ff */
[----:B------:R-:W-:Y:S01]  /*6f3a0*/  LOP3.LUT R79, R4, 0xffff, RZ, 0xc0, !PT ;  /* 0x0000ffff044f7812 */ /* 0x000fe200078ec0ff */
[----:B------:R-:W4:Y:S01]  /*6f3b0*/  LDL.LU R2, [R1+0x17a4] ;  /* 0x0017a40001027983 */ /* 0x000f220000300800 */
[----:B------:R-:W-:-:S02]  /*6f3c0*/  LOP3.LUT R84, R64, 0xffff, RZ, 0xc0, !PT ;  /* 0x0000ffff40547812 */ /* 0x000fc400078ec0ff */
[----:B------:R-:W-:Y:S01]  /*6f3d0*/  PRMT R92, R61, 0x3340, R63 ;  /* 0x000033403d5c7816 */ /* 0x000fe2000000003f */
[----:B------:R-:W2:Y:S01]  /*6f3e0*/  LDL.LU R93, [R1+0x19c] ;  /* 0x00019c00015d7983 */ /* 0x000ea20000300800 */
[----:B------:R-:W-:Y:S02]  /*6f3f0*/  LOP3.LUT R81, R60, 0xffff, RZ, 0xc0, !PT ;  /* 0x0000ffff3c517812 */ /* 0x000fe400078ec0ff */
[----:B------:R-:W-:Y:S02]  /*6f400*/  PRMT R64, R67, 0x3340, R0 ;  /* 0x0000334043407816 */ /* 0x000fe40000000000 */
[----:B------:R-:W-:Y:S02]  /*6f410*/  PRMT R91, R73, 0x3340, R74 ;  /* 0x00003340495b7816 */ /* 0x000fe4000000004a */
[----:B------:R-:W-:Y:S02]  /*6f420*/  PRMT R65, R75, 0x3340, R0 ;  /* 0x000033404b417816 */ /* 0x000fe40000000000 */
[----:B------:R-:W-:-:S02]  /*6f430*/  PRMT R90, R76, 0x3340, R77 ;  /* 0x000033404c5a7816 */ /* 0x000fc4000000004d */
[--C-:B------:R-:W-:Y:S02]  /*6f440*/  PRMT R66, R79, 0x3340, R0.reuse ;  /* 0x000033404f427816 */ /* 0x100fe40000000000 */
[----:B------:R-:W-:Y:S02]  /*6f450*/  PRMT R4, R84, 0x3340, R0 ;  /* 0x0000334054047816 */ /* 0x000fe40000000000 */
[----:B------:R-:W-:Y:S02]  /*6f460*/  PRMT R60, R81, 0x3340, R62 ;  /* 0x00003340513c7816 */ /* 0x000fe4000000003e */
[----:B------:R-:W-:Y:S02]  /*6f470*/  PRMT R64, R92, 0x5410, R64 ;  /* 0x000054105c407816 */ /* 0x000fe40000000040 */
[----:B------:R-:W2:Y:S01]  /*6f480*/  LDL.LU R92, [R1+0x198] ;  /* 0x00019800015c7983 */ /* 0x000ea20000300800 */
[----:B------:R-:W-:Y:S02]  /*6f490*/  PRMT R65, R91, 0x5410, R65 ;  /* 0x000054105b417816 */ /* 0x000fe40000000041 */
[----:B------:R-:W-:Y:S01]  /*6f4a0*/  PRMT R66, R90, 0x5410, R66 ;  /* 0x000054105a427816 */ /* 0x000fe20000000042 */
[----:B------:R-:W2:Y:S01]  /*6f4b0*/  LDL.LU R91, [R1+0x1a4] ;  /* 0x0001a400015b7983 */ /* 0x000ea20000300800 */
[----:B------:R-:W-:-:S03]  /*6f4c0*/  PRMT R4, R60, 0x5410, R4 ;  /* 0x000054103c047816 */ /* 0x000fc60000000004 */
[----:B------:R-:W2:Y:S01]  /*6f4d0*/  LDL.LU R90, [R1+0x1ac] ;  /* 0x0001ac00015a7983 */ /* 0x000ea20000300800 */
[----:B------:R-:W-:-:S03]  /*6f4e0*/  PRMT R60, R88, 0x5410, R89 ;  /* 0x00005410583c7816 */ /* 0x000fc60000000059 */
[----:B------:R-:W3:Y:S04]  /*6f4f0*/  LDL.LU R88, [R1+0x24] ;  /* 0x0000240001587983 */ /* 0x000ee80000300800 */
[----:B------:R-:W3:Y:S01]  /*6f500*/  LDL.LU R87, [R1+0x28] ;  /* 0x0000280001577983 */ /* 0x000ee20000300800 */
[----:B------:R-:W-:-:S03]  /*6f510*/  PRMT R49, R49, 0x5410, R86 ;  /* 0x0000541031317816 */ /* 0x000fc60000000056 */
[----:B------:R-:W4:Y:S01]  /*6f520*/  LDL.LU R86, [R1+0x1a8] ;  /* 0x0001a80001567983 */ /* 0x000f220000300800 */
[----:B------:R-:W-:Y:S02]  /*6f530*/  SHF.R.U32.HI R38, RZ, 0x8, R38 ;  /* 0x00000008ff267819 */ /* 0x000fe40000011626 */
[----:B------:R-:W-:Y:S01]  /*6f540*/  SHF.R.U32.HI R39, RZ, 0x8, R39 ;  /* 0x00000008ff277819 */ /* 0x000fe20000011627 */
[----:B------:R0:W-:Y:S01]  /*6f550*/  STS.128 [R68+0x400], R8 ;  /* 0x0004000844007388 */ /* 0x0001e20000000c00 */
[----:B------:R-:W-:Y:S02]  /*6f560*/  SHF.R.U32.HI R44, RZ, 0x8, R44 ;  /* 0x00000008ff2c7819 */ /* 0x000fe4000001162c */
[----:B------:R-:W-:Y:S01]  /*6f570*/  SHF.R.U32.HI R45, RZ, 0x8, R45 ;  /* 0x00000008ff2d7819 */ /* 0x000fe2000001162d */
[----:B------:R-:W4:Y:S01]  /*6f580*/  LDL.LU R89, [R1+0x194] ;  /* 0x0001940001597983 */ /* 0x000f220000300800 */
[----:B------:R-:W-:Y:S02]  /*6f590*/  SHF.R.U32.HI R46, RZ, 0x8, R46 ;  /* 0x00000008ff2e7819 */ /* 0x000fe4000001162e */
[----:B------:R-:W-:-:S02]  /*6f5a0*/  SHF.R.U32.HI R12, RZ, 0x8, R12 ;  /* 0x00000008ff0c7819 */ /* 0x000fc4000001160c */
[----:B------:R-:W-:Y:S02]  /*6f5b0*/  SHF.R.U32.HI R13, RZ, 0x8, R13 ;  /* 0x00000008ff0d7819 */ /* 0x000fe4000001160d */
[----:B------:R-:W-:Y:S02]  /*6f5c0*/  SHF.R.U32.HI R14, RZ, 0x8, R14 ;  /* 0x00000008ff0e7819 */ /* 0x000fe4000001160e */
        /* <DEDUP_REMOVED lines=8> */
[----:B------:R-:W-:Y:S02]  /*6f650*/  PRMT R38, R38, 0x3340, R39 ;  /* 0x0000334026267816 */ /* 0x000fe40000000027 */
[----:B0-----:R-:W-:-:S02]  /*6f660*/  PRMT R8, R44, 0x3340, R0 ;  /* 0x000033402c087816 */ /* 0x001fc40000000000 */
[----:B------:R-:W-:Y:S02]  /*6f670*/  PRMT R9, R45, 0x3340, R46 ;  /* 0x000033402d097816 */ /* 0x000fe4000000002e */
[----:B------:R-:W-:Y:S02]  /*6f680*/  PRMT R12, R12, 0x3340, R13 ;  /* 0x000033400c0c7816 */ /* 0x000fe4000000000d */
[----:B------:R-:W-:Y:S02]  /*6f690*/  PRMT R14, R14, 0x3340, R0 ;  /* 0x000033400e0e7816 */ /* 0x000fe40000000000 */
[----:B------:R-:W-:Y:S02]  /*6f6a0*/  PRMT R46, R38, 0x5410, R8 ;  /* 0x00005410262e7816 */ /* 0x000fe40000000008 */
[----:B------:R-:W-:Y:S02]  /*6f6b0*/  PRMT R44, R12, 0x5410, R14 ;  /* 0x000054100c2c7816 */ /* 0x000fe4000000000e */
[----:B------:R-:W-:-:S02]  /*6f6c0*/  SHF.R.U32.HI R47, RZ, 0x8, R47 ;  /* 0x00000008ff2f7819 */ /* 0x000fc4000001162f */
[----:B------:R-:W-:Y:S02]  /*6f6d0*/  SHF.R.U32.HI R73, RZ, 0x8, R73 ;  /* 0x00000008ff497819 */ /* 0x000fe40000011649 */
[----:B------:R-:W-:Y:S02]  /*6f6e0*/  SHF.R.U32.HI R74, RZ, 0x8, R74 ;  /* 0x00000008ff4a7819 */ /* 0x000fe4000001164a */
[----:B------:R-:W-:Y:S02]  /*6f6f0*/  SHF.R.U32.HI R75, RZ, 0x8, R75 ;  /* 0x00000008ff4b7819 */ /* 0x000fe4000001164b */
[----:B------:R-:W-:Y:S02]  /*6f700*/  LOP3.LUT R47, R47, 0xffff, RZ, 0xc0, !PT ;  /* 0x0000ffff2f2f7812 */ /* 0x000fe400078ec0ff */
[----:B------:R-:W-:Y:S02]  /*6f710*/  SHF.R.U32.HI R76, RZ, 0x8, R76 ;  /* 0x00000008ff4c7819 */ /* 0x000fe4000001164c */
[----:B------:R-:W-:-:S02]  /*6f720*/  SHF.R.U32.HI R77, RZ, 0x8, R77 ;  /* 0x00000008ff4d7819 */ /* 0x000fc4000001164d */
[----:B------:R-:W-:Y:S02]  /*6f730*/  SHF.R.U32.HI R79, RZ, 0x8, R79 ;  /* 0x00000008ff4f7819 */ /* 0x000fe4000001164f */
[----:B------:R-:W-:Y:S02]  /*6f740*/  LOP3.LUT R73, R73, 0xffff, RZ, 0xc0, !PT ;  /* 0x0000ffff49497812 */ /* 0x000fe400078ec0ff */
[----:B------:R-:W-:Y:S02]  /*6f750*/  LOP3.LUT R74, R74, 0xffff, RZ, 0xc0, !PT ;  /* 0x0000ffff4a4a7812 */ /* 0x000fe400078ec0ff */
[----:B------:R-:W-:Y:S02]  /*6f760*/  LOP3.LUT R75, R75, 0xffff, RZ, 0xc0, !PT ;  /* 0x0000ffff4b4b7812 */ /* 0x000fe400078ec0ff */
[----:B------:R-:W-:Y:S02]  /*6f770*/  PRMT R47, R47, 0x3340, R0 ;  /* 0x000033402f2f7816 */ /* 0x000fe40000000000 */
[----:B------:R-:W-:-:S02]  /*6f780*/  LOP3.LUT R11, R76, 0xffff, RZ, 0xc0, !PT ;  /* 0x0000ffff4c0b7812 */ /* 0x000fc400078ec0ff */
[----:B------:R-:W-:Y:S02]  /*6f790*/  LOP3.LUT R77, R77, 0xffff, RZ, 0xc0, !PT ;  /* 0x0000ffff4d4d7812 */ /* 0x000fe400078ec0ff */
[----:B------:R-:W-:Y:S02]  /*6f7a0*/  LOP3.LUT R13, R79, 0xffff, RZ, 0xc0, !PT ;  /* 0x0000ffff4f0d7812 */ /* 0x000fe400078ec0ff */
[----:B------:R-:W-:Y:S02]  /*6f7b0*/  PRMT R73, R73, 0x3340, R74 ;  /* 0x0000334049497816 */ /* 0x000fe4000000004a */
[--C-:B------:R-:W-:Y:S02]  /*6f7c0*/  PRMT R75, R75, 0x3340, R0.reuse ;  /* 0x000033404b4b7816 */ /* 0x100fe40000000000 */
[----:B------:R-:W-:Y:S02]  /*6f7d0*/  PRMT R11, R11, 0x3340, R77 ;  /* 0x000033400b0b7816 */ /* 0x000fe4000000004d */
[----:B------:R-:W-:-:S02]  /*6f7e0*/  PRMT R13, R13, 0x3340, R0 ;  /* 0x000033400d0d7816 */ /* 0x000fc40000000000 */
[----:B------:R-:W-:Y:S02]  /*6f7f0*/  PRMT R47, R9, 0x5410, R47 ;  /* 0x00005410092f7816 */ /* 0x000fe4000000002f */
[----:B------:R-:W-:Y:S02]  /*6f800*/  PRMT R73, R73, 0x5410, R75 ;  /* 0x0000541049497816 */ /* 0x000fe4000000004b */
[----:B------:R-:W-:Y:S02]  /*6f810*/  PRMT R75, R11, 0x5410, R13 ;  /* 0x000054100b4b7816 */ /* 0x000fe4000000000d */
[----:B--2---:R-:W-:Y:S02]  /*6f820*/  LOP3.LUT R8, R90, 0xffff, RZ, 0xc0, !PT ;  /* 0x0000ffff5a087812 */ /* 0x004fe400078ec0ff */
[----:B------:R-:W2:Y:S02]  /*6f830*/  LDL.LU R90, [R1+0x190] ;  /* 0x00019000015a7983 */ /* 0x000ea40000300800 */
[----:B------:R-:W-:-:S02]  /*6f840*/  PRMT R16, R16, 0x5210, R8 ;  /* 0x0000521010107816 */ /* 0x000fc40000000008 */
[----:B---3--:R-:W-:Y:S02]  /*6f850*/  PRMT R12, R87, 0x4210, R8 ;  /* 0x00004210570c7816 */ /* 0x008fe40000000008 */
[----:B------:R-:W-:Y:S02]  /*6f860*/  LOP3.LUT R8, R91, 0xffff, RZ, 0xc0, !PT ;  /* 0x0000ffff5b087812 */ /* 0x000fe400078ec0ff */
[----:B------:R-:W3:Y:S01]  /*6f870*/  LDL.LU R91, [R1+0x18c] ;  /* 0x00018c00015b7983 */ /* 0x000ee20000300800 */
[----:B----4-:R-:W-:-:S03]  /*6f880*/  LOP3.LUT R9, R86, 0xffff, RZ, 0xc0, !PT ;  /* 0x0000ffff56097812 */ /* 0x010fc600078ec0ff */
[----:B------:R-:W4:Y:S01]  /*6f890*/  LDL.LU R87, [R1+0x188] ;  /* 0x0001880001577983 */ /* 0x000f220000300800 */
[--C-:B------:R-:W-:Y:S02]  /*6f8a0*/  PRMT R13, R88, 0x4210, R9.reuse ;  /* 0x00004210580d7816 */ /* 0x100fe40000000009 */
[----:B------:R-:W-:Y:S01]  /*6f8b0*/  PRMT R17, R17, 0x5210, R9 ;  /* 0x0000521011117816 */ /* 0x000fe20000000009 */
[----:B------:R-:W4:Y:S01]  /*6f8c0*/  LDL.LU R88, [R1+0x184] ;  /* 0x0001840001587983 */ /* 0x000f220000300800 */
[----:B------:R-:W-:Y:S02]  /*6f8d0*/  LOP3.LUT R9, R2, 0xffff, RZ, 0xc0, !PT ;  /* 0x0000ffff02097812 */ /* 0x000fe400078ec0ff */
[----:B------:R-:W0:Y:S02]  /*6f8e0*/  S2R R2, SR_TID.X ;  /* 0x0000000000027919 */ /* 0x000e240000002100 */
[----:B0-----:R-:W-:-:S04]  /*6f8f0*/  LOP3.LUT R2, R2, 0x7f, RZ, 0xc0, !PT ;  /* 0x0000007f02027812 */ /* 0x001fc800078ec0ff */
[----:B------:R-:W-:Y:S02]  /*6f900*/  LEA R77, R2, UR10, 0x4 ;  /* 0x0000000a024d7c11 */ /* 0x000fe4000f8e20ff */
[----:B------:R-:W-:Y:S02]  /*6f910*/  LOP3.LUT R2, R92, 0xffff, RZ, 0xc0, !PT ;  /* 0x0000ffff5c027812 */ /* 0x000fe400078ec0ff */
[----:B------:R-:W4:Y:S01]  /*6f920*/  LDL.LU R92, [R1+0x180] ;  /* 0x00018000015c7983 */ /* 0x000f220000300800 */
[----:B------:R-:W-:Y:S02]  /*6f930*/  SHF.R.U32.HI R15, RZ, 0x8, R15 ;  /* 0x00000008ff0f7819 */ /* 0x000fe4000001160f */
[----:B------:R-:W-:Y:S02]  /*6f940*/  SHF.R.U32.HI R36, RZ, 0x8, R36 ;  /* 0x00000008ff247819 */ /* 0x000fe40000011624 */
[----:B------:R-:W-:Y:S02]  /*6f950*/  SHF.R.U32.HI R37, RZ, 0x8, R37 ;  /* 0x00000008ff257819 */ /* 0x000fe40000011625 */
[----:B------:R-:W-:-:S02]  /*6f960*/  SHF.R.U32.HI R61, RZ, 0x8, R61 ;  /* 0x00000008ff3d7819 */ /* 0x000fc4000001163d */
[----:B------:R-:W-:Y:S02]  /*6f970*/  SHF.R.U32.HI R63, RZ, 0x8, R63 ;  /* 0x00000008ff3f7819 */ /* 0x000fe4000001163f */
        /* <DEDUP_REMOVED lines=19> */
[----:B------:R-:W-:Y:S01]  /*6fab0*/  PRMT R45, R15, 0x5410, R37 ;  /* 0x000054100f2d7816 */ /* 0x000fe20000000025 */
[----:B------:R-:W-:Y:S01]  /*6fac0*/  BAR.SYNC.DEFER_BLOCKING 0x0 ;  /* 0x0000000000007b1d */ /* 0x000fe20000010000 */
[----:B------:R-:W-:Y:S02]  /*6fad0*/  PRMT R74, R61, 0x5410, R67 ;  /* 0x000054103d4a7816 */ /* 0x000fe40000000043 */
[----:B------:R-:W-:Y:S02]  /*6fae0*/  PRMT R76, R76, 0x5410, R10 ;  /* 0x000054104c4c7816 */ /* 0x000fe4000000000a */
[----:B------:R-:W-:-:S02]  /*6faf0*/  PRMT R14, R72, 0x4210, R8 ;  /* 0x00004210480e7816 */ /* 0x000fc40000000008 */
[----:B------:R-:W-:Y:S02]  /*6fb00*/  PRMT R18, R18, 0x5210, R8 ;  /* 0x0000521012127816 */ /* 0x000fe40000000008 */
[--C-:B------:R-:W-:Y:S02]  /*6fb10*/  PRMT R15, R71, 0x4210, R9.reuse ;  /* 0x00004210470f7816 */ /* 0x100fe40000000009 */
[----:B------:R-:W-:Y:S02]  /*6fb20*/  PRMT R19, R19, 0x5210, R9 ;  /* 0x0000521013137816 */ /* 0x000fe40000000009 */
[----:B------:R-:W-:Y:S02]  /*6fb30*/  LOP3.LUT R61, R93, 0xffff, RZ, 0xc0, !PT ;  /* 0x0000ffff5d3d7812 */ /* 0x000fe400078ec0ff */
[----:B------:R-:W4:Y:S04]  /*6fb40*/  LDL.LU R93, [R1+0x17c] ;  /* 0x00017c00015d7983 */ /* 0x000f280000300800 */
[----:B------:R-:W0:Y:S04]  /*6fb50*/  LDS.128 R8, [R77] ;  /* 0x000000004d087984 */ /* 0x000e280000000c00 */
[----:B------:R-:W-:Y:S01]  /*6fb60*/  LDS.128 R36, [R77+0x800] ;  /* 0x000800004d247984 */ /* 0x000fe20000000c00 */
[----:B------:R-:W-:Y:S06]  /*6fb70*/  BAR.SYNC.DEFER_BLOCKING 0x0 ;  /* 0x0000000000007b1d */ /* 0x000fec0000010000 */
[----:B------:R1:W-:Y:S04]  /*6fb80*/  STS.128 [R68], R12 ;  /* 0x0000000c44007388 */ /* 0x0003e80000000c00 */
[----:B------:R1:W-:Y:S02]  /*6fb90*/  STS.128 [R68+0x400], R16 ;  /* 0x0004001044007388 */ /* 0x0003e40000000c00 */
[----:B-1----:R-:W-:-:S02]  /*6fba0*/  PRMT R12, R53, 0x4210, R2 ;  /* 0x00004210350c7816 */ /* 0x002fc40000000002 */
[----:B------:R-:W-:Y:S02]  /*6fbb0*/  PRMT R16, R55, 0x5210, R2 ;  /* 0x0000521037107816 */ /* 0x000fe40000000002 */
[----:B------:R-:W-:Y:S02]  /*6fbc0*/  LOP3.LUT R2, R89, 0xffff, RZ, 0xc0, !PT ;  /* 0x0000ffff59027812 */ /* 0x000fe400078ec0ff */
[----:B------:R-:W4:Y:S02]  /*6fbd0*/  LDL.LU R89, [R1+0x178] ;  /* 0x0001780001597983 */ /* 0x000f240000300800 */
[--C-:B------:R-:W-:Y:S02]  /*6fbe0*/  PRMT R14, R33, 0x4210, R2.reuse ;  /* 0x00004210210e7816 */ /* 0x100fe40000000002 */
[----:B------:R-:W-:Y:S02]  /*6fbf0*/  PRMT R18, R52, 0x5210, R2 ;  /* 0x0000521034127816 */ /* 0x000fe40000000002 */
[----:B--2---:R-:W-:-:S02]  /*6fc00*/  LOP3.LUT R53, R90, 0xffff, RZ, 0xc0, !PT ;  /* 0x0000ffff5a357812 */ /* 0x004fc400078ec0ff */
[----:B------:R-:W2:Y:S01]  /*6fc10*/  LDL.LU R90, [R1+0x174] ;  /* 0x00017400015a7983 */ /* 0x000ea20000300800 */
[----:B---3--:R-:W-:-:S03]  /*6fc20*/  LOP3.LUT R2, R91, 0xffff, RZ, 0xc0, !PT ;  /* 0x0000ffff5b027812 */ /* 0x008fc600078ec0ff */
[----:B------:R-:W3:Y:S01]  /*6fc30*/  LDL.LU R91, [R1+0x170] ;  /* 0x00017000015b7983 */ /* 0x000ee20000300800 */
[--C-:B------:R-:W-:Y:S02]  /*6fc40*/  PRMT R13, R35, 0x4210, R61.reuse ;  /* 0x00004210230d7816 */ /* 0x100fe4000000003d */
[----:B------:R-:W-:Y:S02]  /*6fc50*/  PRMT R17, R54, 0x5210, R61 ;  /* 0x0000521036117816 */ /* 0x000fe4000000003d */
[--C-:B------:R-:W-:Y:S01]  /*6fc60*/  PRMT R15, R32, 0x4210, R53.reuse ;  /* 0x00004210200f7816 */ /* 0x100fe20000000035 */
[----:B------:R-:W-:Y:S01]  /*6fc70*/  BAR.SYNC.DEFER_BLOCKING 0x0 ;  /* 0x0000000000007b1d */ /* 0x000fe20000010000 */
[----:B------:R-:W-:-:S05]  /*6fc80*/  PRMT R19, R34, 0x5210, R53 ;  /* 0x0000521022137816 */ /* 0x000fca0000000035 */
[----:B------:R-:W1:Y:S04]  /*6fc90*/  LDS.128 R52, [R77] ;  /* 0x000000004d347984 */ /* 0x000e680000000c00 */
[----:B------:R-:W-:Y:S01]  /*6fca0*/  LDS.128 R32, [R77+0x800] ;  /* 0x000800004d207984 */ /* 0x000fe20000000c00 */
[----:B------:R-:W-:Y:S06]  /*6fcb0*/  BAR.SYNC.DEFER_BLOCKING 0x0 ;  /* 0x0000000000007b1d */ /* 0x000fec0000010000 */
[----:B------:R0:W-:Y:S02]  /*6fcc0*/  STS.128 [R68+0x400], R16 ;  /* 0x0004001044007388 */ /* 0x0001e40000000c00 */
[----:B0-----:R-:W-:-:S02]  /*6fcd0*/  PRMT R16, R59, 0x5210, R2 ;  /* 0x000052103b107816 */ /* 0x001fc40000000002 */
[----:B----4-:R-:W-:Y:S02]  /*6fce0*/  LOP3.LUT R59, R92, 0xffff, RZ, 0xc0, !PT ;  /* 0x0000ffff5c3b7812 */ /* 0x010fe400078ec0ff */
[----:B------:R-:W4:Y:S04]  /*6fcf0*/  LDL.LU R92, [R1+0x16c] ;  /* 0x00016c00015c7983 */ /* 0x000f280000300800 */
[----:B------:R0:W-:Y:S01]  /*6fd00*/  STS.128 [R68], R12 ;  /* 0x0000000c44007388 */ /* 0x0001e20000000c00 */
[----:B------:R-:W-:-:S03]  /*6fd10*/  LOP3.LUT R61, R87, 0xffff, RZ, 0xc0, !PT ;  /* 0x0000ffff573d7812 */ /* 0x000fc600078ec0ff */
[----:B------:R-:W4:Y:S01]  /*6fd20*/  LDL.LU R87, [R1+0x168] ;  /* 0x0001680001577983 */ /* 0x000f220000300800 */
[----:B------:R-:W-:Y:S02]  /*6fd30*/  PRMT R17, R58, 0x5210, R61 ;  /* 0x000052103a117816 */ /* 0x000fe4000000003d */
[----:B------:R-:W-:Y:S02]  /*6fd40*/  PRMT R19, R28, 0x5210, R59 ;  /* 0x000052101c137816 */ /* 0x000fe4000000003b */
[----:B0-----:R-:W-:Y:S02]  /*6fd50*/  PRMT R12, R56, 0x4210, R2 ;  /* 0x00004210380c7816 */ /* 0x001fe40000000002 */
[----:B------:R-:W-:Y:S02]  /*6fd60*/  LOP3.LUT R2, R88, 0xffff, RZ, 0xc0, !PT ;  /* 0x0000ffff58027812 */ /* 0x000fe400078ec0ff */
[----:B------:R-:W-:Y:S01]  /*6fd70*/  PRMT R13, R29, 0x4210, R61 ;  /* 0x000042101d0d7816 */ /* 0x000fe2000000003d */
[----:B------:R-:W4:Y:S01]  /*6fd80*/  LDL.LU R88, [R1+0x164] ;  /* 0x0001640001587983 */ /* 0x000f220000300800 */
[----:B------:R-:W-:-:S02]  /*6fd90*/  PRMT R14, R57, 0x4210, R2 ;  /* 0x00004210390e7816 */ /* 0x000fc40000000002 */
[----:B------:R-:W-:Y:S01]  /*6fda0*/  PRMT R18, R31, 0x5210, R2 ;  /* 0x000052101f127816 */ /* 0x000fe20000000002 */
[----:B------:R-:W-:Y:S01]  /*6fdb0*/  BAR.SYNC.DEFER_BLOCKING 0x0 ;  /* 0x0000000000007b1d */ /* 0x000fe20000010000 */
[----:B------:R-:W-:-:S05]  /*6fdc0*/  LOP3.LUT R61, R93, 0xffff, RZ, 0xc0, !PT ;  /* 0x0000ffff5d3d7812 */ /* 0x000fca00078ec0ff */
[----:B------:R-:W4:Y:S01]  /*6fdd0*/  LDL.LU R93, [R1+0x160] ;  /* 0x00016000015d7983 */ /* 0x000f220000300800 */
[----:B------:R-:W-:-:S03]  /*6fde0*/  PRMT R15, R30, 0x4210, R59 ;  /* 0x000042101e0f7816 */ /* 0x000fc6000000003b */
[----:B------:R-:W0:Y:S04]  /*6fdf0*/  LDS.128 R56, [R77] ;  /* 0x000000004d387984 */ /* 0x000e280000000c00 */
[----:B------:R-:W-:Y:S01]  /*6fe00*/  LDS.128 R28, [R77+0x800] ;  /* 0x000800004d1c7984 */ /* 0x000fe20000000c00 */
[----:B------:R-:W-:Y:S06]  /*6fe10*/  BAR.SYNC.DEFER_BLOCKING 0x0 ;  /* 0x0000000000007b1d */ /* 0x000fec0000010000 */
[----:B------:R1:W-:Y:S04]  /*6fe20*/  STS.128 [R68], R12 ;  /* 0x0000000c44007388 */ /* 0x0003e80000000c00 */
[----:B------:R1:W-:Y:S01]  /*6fe30*/  STS.128 [R68+0x400], R16 ;  /* 0x0004001044007388 */ /* 0x0003e20000000c00 */
[----:B------:R-:W-:-:S03]  /*6fe40*/  LOP3.LUT R2, R89, 0xffff, RZ, 0xc0, !PT ;  /* 0x0000ffff59027812 */ /* 0x000fc600078ec0ff */
[----:B------:R-:W4:Y:S01]  /*6fe50*/  LDL.LU R89, [R1+0x15c] ;  /* 0x00015c0001597983 */ /* 0x000f220000300800 */
[--C-:B-1----:R-:W-:Y:S02]  /*6fe60*/  PRMT R12, R50, 0x4210, R61.reuse ;  /* 0x00004210320c7816 */ /* 0x102fe4000000003d */
[----:B------:R-:W-:Y:S02]  /*6fe70*/  PRMT R16, R60, 0x5210, R61 ;  /* 0x000052103c107816 */ /* 0x000fe4000000003d */
[----:B--2---:R-:W-:Y:S02]  /*6fe80*/  LOP3.LUT R50, R90, 0xffff, RZ, 0xc0, !PT ;  /* 0x0000ffff5a327812 */ /* 0x004fe400078ec0ff */
[----:B------:R-:W2:Y:S01]  /*6fe90*/  LDL.LU R90, [R1+0x158] ;  /* 0x00015800015a7983 */ /* 0x000ea20000300800 */
[----:B---3--:R-:W-:-:S03]  /*6fea0*/  LOP3.LUT R61, R91, 0xffff, RZ, 0xc0, !PT ;  /* 0x0000ffff5b3d7812 */ /* 0x008fc600078ec0ff */
[----:B------:R-:W3:Y:S01]  /*6feb0*/  LDL.LU R91, [R1+0x154] ;  /* 0x00015400015b7983 */ /* 0x000ee20000300800 */
[--C-:B------:R-:W-:Y:S02]  /*6fec0*/  PRMT R13, R27, 0x4210, R2.reuse ;  /* 0x000042101b0d7816 */ /* 0x100fe40000000002 */
[----:B------:R-:W-:Y:S02]  /*6fed0*/  PRMT R17, R51, 0x5210, R2 ;  /* 0x0000521033117816 */ /* 0x000fe40000000002 */
[----:B------:R-:W-:Y:S02]  /*6fee0*/  PRMT R26, R26, 0x5410, R85 ;  /* 0x000054101a1a7816 */ /* 0x000fe40000000055 */
[----:B------:R-:W-:Y:S02]  /*6fef0*/  PRMT R14, R25, 0x4210, R50 ;  /* 0x00004210190e7816 */ /* 0x000fe40000000032 */
[--C-:B------:R-:W-:Y:S01]  /*6ff00*/  PRMT R15, R24, 0x4210, R61.reuse ;  /* 0x00004210180f7816 */ /* 0x100fe2000000003d */
[----:B------:R-:W-:Y:S01]  /*6ff10*/  BAR.SYNC.DEFER_BLOCKING 0x0 ;  /* 0x0000000000007b1d */ /* 0x000fe20000010000 */
[----:B------:R-:W-:-:S02]  /*6ff20*/  PRMT R19, R26, 0x5210, R61 ;  /* 0x000052101a137816 */ /* 0x000fc4000000003d */
[----:B------:R-:W-:-:S03]  /*6ff30*/  PRMT R18, R49, 0x5210, R50 ;  /* 0x0000521031127816 */ /* 0x000fc60000000032 */
[----:B------:R-:W1:Y:S04]  /*6ff40*/  LDS.128 R60, [R77] ;  /* 0x000000004d3c7984 */ /* 0x000e680000000c00 */
[----:B------:R-:W-:Y:S01]  /*6ff50*/  LDS.128 R24, [R77+0x800] ;  /* 0x000800004d187984 */ /* 0x000fe20000000c00 */
[----:B------:R-:W-:Y:S01]  /*6ff60*/  BAR.SYNC.DEFER_BLOCKING 0x0 ;  /* 0x0000000000007b1d */ /* 0x000fe20000010000 */
[----:B----4-:R-:W-:-:S05]  /*6ff70*/  LOP3.LUT R2, R92, 0xffff, RZ, 0xc0, !PT ;  /* 0x0000ffff5c027812 */ /* 0x010fca00078ec0ff */
[----:B------:R-:W4:Y:S04]  /*6ff80*/  LDL.LU R92, [R1+0xfc] ;  /* 0x0000fc00015c7983 */ /* 0x000f280000300800 */
[----:B------:R0:W-:Y:S04]  /*6ff90*/  STS.128 [R68], R12 ;  /* 0x0000000c44007388 */ /* 0x0001e80000000c00 */
[----:B------:R1:W-:Y:S01]  /*6ffa0*/  STS.128 [R68+0x400], R16 ;  /* 0x0004001044007388 */ /* 0x0003e20000000c00 */
[----:B------:R-:W-:Y:S02]  /*6ffb0*/  PRMT R42, R42, 0x5410, R83 ;  /* 0x000054102a2a7816 */ /* 0x000fe40000000053 */
[----:B------:R-:W-:-:S02]  /*6ffc0*/  PRMT R40, R40, 0x5410, R82 ;  /* 0x0000541028287816 */ /* 0x000fc40000000052 */
[----:B------:R-:W-:Y:S02]  /*6ffd0*/  PRMT R22, R22, 0x5410, R80 ;  /* 0x0000541016167816 */ /* 0x000fe40000000050 */
[----:B------:R-:W-:Y:S02]  /*6ffe0*/  PRMT R20, R20, 0x5410, R78 ;  /* 0x0000541014147816 */ /* 0x000fe4000000004e */
[----:B------:R-:W-:Y:S02]  /*6fff0*/  LOP3.LUT R49, R87, 0xffff, RZ, 0xc0, !PT ;  /* 0x0000ffff57317812 */ /* 0x000fe400078ec0ff */
[--C-:B0-----:R-:W-:Y:S02]  /*70000*/  PRMT R12, R43, 0x4210, R2.reuse ;  /* 0x000042102b0c7816 */ /* 0x101fe40000000002 */
[----:B-1----:R-:W-:Y:S02]  /*70010*/  PRMT R16, R42, 0x5210, R2 ;  /* 0x000052102a107816 */ /* 0x002fe40000000002 */
[----:B------:R-:W-:-:S02]  /*70020*/  LOP3.LUT R2, R88, 0xffff, RZ, 0xc0, !PT ;  /* 0x0000ffff58027812 */ /* 0x000fc400078ec0ff */
[--C-:B------:R-:W-:Y:S02]  /*70030*/  PRMT R13, R41, 0x4210, R49.reuse ;  /* 0x00004210290d7816 */ /* 0x100fe40000000031 */
[----:B------:R-:W-:Y:S02]  /*70040*/  PRMT R17, R40, 0x5210, R49 ;  /* 0x0000521028117816 */ /* 0x000fe40000000031 */
[----:B------:R-:W-:Y:S02]  /*70050*/  LOP3.LUT R42, R93, 0xffff, RZ, 0xc0, !PT ;  /* 0x0000ffff5d2a7812 */ /* 0x000fe400078ec0ff */
[--C-:B------:R-:W-:Y:S01]  /*70060*/  PRMT R14, R23, 0x4210, R2.reuse ;  /* 0x00004210170e7816 */ /* 0x100fe20000000002 */
[----:B------:R-:W4:Y:S01]  /*70070*/  LDL.LU R93, [R1+0x150] ;  /* 0x00015000015d7983 */ /* 0x000f220000300800 */
[----:B------:R-:W-:Y:S02]  /*70080*/  PRMT R18, R22, 0x5210, R2 ;  /* 0x0000521016127816 */ /* 0x000fe40000000002 */
[--C-:B------:R-:W-:Y:S01]  /*70090*/  PRMT R15, R21, 0x4210, R42.reuse ;  /* 0x00004210150f7816 */ /* 0x100fe2000000002a */
[----:B------:R-:W-:Y:S01]  /*700a0*/  BAR.SYNC.DEFER_BLOCKING 0x0 ;  /* 0x0000000000007b1d */ /* 0x000fe20000010000 */
[----:B------:R-:W-:-:S05]  /*700b0*/  PRMT R19, R20, 0x5210, R42 ;  /* 0x0000521014137816 */ /* 0x000fca000000002a */
[----:B------:R-:W0:Y:S04]  /*700c0*/  LDS.128 R40, [R77] ;  /* 0x000000004d287984 */ /* 0x000e280000000c00 */
[----:B------:R-:W-:Y:S01]  /*700d0*/  LDS.128 R20, [R77+0x800] ;  /* 0x000800004d147984 */ /* 0x000fe20000000c00 */
[----:B------:R-:W-:Y:S01]  /*700e0*/  BAR.SYNC.DEFER_BLOCKING 0x0 ;  /* 0x0000000000007b1d */ /* 0x000fe20000010000 */
[----:B------:R-:W-:Y:S02]  /*700f0*/  LOP3.LUT R71, R70, 0xffff, RZ, 0xc0, !PT ;  /* 0x0000ffff46477812 */ /* 0x000fe400078ec0ff */
[----:B------:R-:W-:-:S03]  /*70100*/  LOP3.LUT R49, R89, 0xffff, RZ, 0xc0, !PT ;  /* 0x0000ffff59317812 */ /* 0x000fc600078ec0ff */
[----:B------:R1:W-:Y:S01]  /*70110*/  STS.128 [R68], R12 ;  /* 0x0000000c44007388 */ /* 0x0003e20000000c00 */
[--C-:B------:R-:W-:Y:S02]  /*70120*/  PRMT R44, R44, 0x5210, R49.reuse ;  /* 0x000052102c2c7816 */ /* 0x100fe40000000031 */
[----:B-1----:R-:W-:Y:S02]  /*70130*/  PRMT R12, R48, 0x4210, R49 ;  /* 0x00004210300c7816 */ /* 0x002fe40000000031 */
[----:B--2---:R-:W-:Y:S02]  /*70140*/  LOP3.LUT R2, R90, 0xffff, RZ, 0xc0, !PT ;  /* 0x0000ffff5a027812 */ /* 0x004fe400078ec0ff */
[----:B---3--:R-:W-:-:S04]  /*70150*/  LOP3.LUT R49, R91, 0xffff, RZ, 0xc0, !PT ;  /* 0x0000ffff5b317812 */ /* 0x008fc800078ec0ff */
[--C-:B------:R-:W-:Y:S02]  /*70160*/  PRMT R14, R6, 0x4210, R49.reuse ;  /* 0x00004210060e7816 */ /* 0x100fe40000000031 */
[----:B------:R-:W-:Y:S02]  /*70170*/  LOP3.LUT R6, R3, 0xffff, RZ, 0xc0, !PT ;  /* 0x0000ffff03067812 */ /* 0x000fe400078ec0ff */
[----:B------:R-:W2:Y:S01]  /*70180*/  LDL.LU R3, [R1+0x17a0] ;  /* 0x0017a00001037983 */ /* 0x000ea20000300800 */
[----:B------:R-:W-:Y:S02]  /*70190*/  PRMT R13, R7, 0x4210, R2 ;  /* 0x00004210070d7816 */ /* 0x000fe40000000002 */
[----:B------:R-:W-:Y:S02]  /*701a0*/  LOP3.LUT R7, R69, 0xffff, RZ, 0xc0, !PT ;  /* 0x0000ffff45077812 */ /* 0x000fe400078ec0ff */
[----:B------:R-:W3:Y:S04]  /*701b0*/  LDL.LU R69, [R1+0x179c] ;  /* 0x00179c0001457983 */ /* 0x000ee80000300800 */
[----:B------:R-:W3:Y:S04]  /*701c0*/  LDL.LU R70, [R1+0x1798] ;  /* 0x0017980001467983 */ /* 0x000ee80000300800 */
[----:B------:R-:W-:Y:S01]  /*701d0*/  STS.128 [R68+0x400], R16 ;  /* 0x0004001044007388 */ /* 0x000fe20000000c00 */
[----:B------:R-:W-:Y:S01]  /*701e0*/  BAR.SYNC.DEFER_BLOCKING 0x0 ;  /* 0x0000000000007b1d */ /* 0x000fe20000010000 */
[----:B------:R-:W-:-:S02]  /*701f0*/  PRMT R46, R46, 0x5210, R49 ;  /* 0x000052102e2e7816 */ /* 0x000fc40000000031 */
[----:B------:R-:W-:-:S05]  /*70200*/  PRMT R45, R45, 0x5210, R2 ;  /* 0x000052102d2d7816 */ /* 0x000fca0000000002 */
[----:B------:R-:W1:Y:S01]  /*70210*/  LDC R2, c[0x0][0x3b8] ;  /* 0x0000ee00ff027b82 */ /* 0x000e620000000800 */
[----:B------:R-:W-:Y:S01]  /*70220*/  LDS.128 R16, [R77+0x800] ;  /* 0x000800004d107984 */ /* 0x000fe20000000c00 */
[----:B----4-:R-:W-:-:S04]  /*70230*/  LOP3.LUT R48, R92, 0xffff, RZ, 0xc0, !PT ;  /* 0x0000ffff5c307812 */ /* 0x010fc800078ec0ff */
[--C-:B------:R-:W-:Y:S02]  /*70240*/  PRMT R15, R5, 0x4210, R48.reuse ;  /* 0x00004210050f7816 */ /* 0x100fe40000000030 */
[----:B------:R-:W-:Y:S02]  /*70250*/  PRMT R47, R47, 0x5210, R48 ;  /* 0x000052102f2f7816 */ /* 0x000fe40000000030 */
[----:B------:R-:W4:Y:S01]  /*70260*/  LDS.128 R48, [R77] ;  /* 0x000000004d307984 */ /* 0x000f220000000c00 */
[----:B------:R-:W-:Y:S06]  /*70270*/  BAR.SYNC.DEFER_BLOCKING 0x0 ;  /* 0x0000000000007b1d */ /* 0x000fec0000010000 */
[----:B------:R-:W-:Y:S04]  /*70280*/  STS.128 [R68], R12 ;  /* 0x0000000c44007388 */ /* 0x000fe80000000c00 */
[----:B------:R-:W-:Y:S01]  /*70290*/  STS.128 [R68+0x400], R44 ;  /* 0x0004002c44007388 */ /* 0x000fe20000000c00 */
[----:B------:R-:W-:Y:S06]  /*702a0*/  BAR.SYNC.DEFER_BLOCKING 0x0 ;  /* 0x0000000000007b1d */ /* 0x000fec0000010000 */
[----:B------:R-:W0:Y:S01]  /*702b0*/  S2R R78, SR_TID.X ;  /* 0x00000000004e7919 */ /* 0x000e220000002100 */
[----:B------:R-:W-:Y:S01]  /*702c0*/  LOP3.LUT R5, R93, 0xffff, RZ, 0xc0, !PT ;  /* 0x0000ffff5d057812 */ /* 0x000fe200078ec0ff */
[----:B------:R-:W2:Y:S04]  /*702d0*/  LDS.128 R44, [R77] ;  /* 0x000000004d2c7984 */ /* 0x000ea80000000c00 */
[----:B------:R-:W-:Y:S01]  /*702e0*/  LDS.128 R12, [R77+0x800] ;  /* 0x000800004d0c7984 */ /* 0x000fe20000000c00 */
[----:B------:R-:W-:-:S02]  /*702f0*/  PRMT R72, R74, 0x5210, R5 ;  /* 0x000052104a487816 */ /* 0x000fc40000000005 */
[----:B------:R-:W-:Y:S02]  /*70300*/  PRMT R74, R75, 0x5210, R7 ;  /* 0x000052104b4a7816 */ /* 0x000fe40000000007 */
[----:B------:R-:W-:Y:S02]  /*70310*/  PRMT R64, R64, 0x4210, R5 ;  /* 0x0000421040407816 */ /* 0x000fe40000000005 */
[--C-:B------:R-:W-:Y:S02]  /*70320*/  PRMT R65, R65, 0x4210, R6.reuse ;  /* 0x0000421041417816 */ /* 0x100fe40000000006 */
[----:B------:R-:W-:Y:S02]  /*70330*/  PRMT R66, R66, 0x4210, R7 ;  /* 0x0000421042427816 */ /* 0x000fe40000000007 */
[----:B------:R-:W-:Y:S01]  /*70340*/  PRMT R67, R4, 0x4210, R71 ;  /* 0x0000421004437816 */ /* 0x000fe20000000047 */
[----:B------:R-:W-:Y:S01]  /*70350*/  BAR.SYNC.DEFER_BLOCKING 0x0 ;  /* 0x0000000000007b1d */ /* 0x000fe20000010000 */
[----:B------:R-:W-:-:S02]  /*70360*/  PRMT R73, R73, 0x5210, R6 ;  /* 0x0000521049497816 */ /* 0x000fc40000000006 */
[----:B------:R-:W-:Y:S02]  /*70370*/  PRMT R75, R76, 0x5210, R71 ;  /* 0x000052104c4b7816 */ /* 0x000fe40000000047 */
[----:B0-----:R-:W-:-:S04]  /*70380*/  SHF.R.U32.HI R93, RZ, 0x6, R78 ;  /* 0x00000006ff5d7819 */ /* 0x001fc8000001164e */
[----:B------:R-:W-:-:S04]  /*70390*/  SGXT.U32 R93, R93, 0x1 ;  /* 0x000000015d5d781a */ /* 0x000fc80000000000 */
[--C-:B------:R-:W-:Y:S01]  /*703a0*/  LOP3.LUT R7, R0, 0x2, R93.reuse, 0xfe, !PT ;  /* 0x0000000200077812 */ /* 0x100fe200078efe5d */
[----:B------:R0:W-:Y:S04]  /*703b0*/  STS.128 [R68], R64 ;  /* 0x0000004044007388 */ /* 0x0001e80000000c00 */
[----:B------:R4:W-:Y:S01]  /*703c0*/  STS.128 [R68+0x400], R72 ;  /* 0x0004004844007388 */ /* 0x0009e20000000c00 */
[C---:B------:R-:W-:Y:S01]  /*703d0*/  ISETP.LT.AND P3, PT, R7.reuse, UR4, !P0 ;  /* 0x0000000407007c0c */ /* 0x040fe2000c761270 */
[----:B------:R-:W2:Y:S01]  /*703e0*/  LDCU UR4, c[0x0][0x39c] ;  /* 0x00007380ff0477ac */ /* 0x000ea20008000800 */
[----:B-1----:R-:W-:Y:S01]  /*703f0*/  IMAD R7, R7, R2, RZ ;  /* 0x0000000207077224 */ /* 0x002fe200078e02ff */
[----:B------:R-:W-:Y:S02]  /*70400*/  PRMT R71, R8, 0x7770, RZ ;  /* 0x0000777008477816 */ /* 0x000fe400000000ff */
[----:B0-----:R-:W-:-:S02]  /*70410*/  LOP3.LUT R65, R0, 0x4, R93, 0xfe, !PT ;  /* 0x0000000400417812 */ /* 0x001fc400078efe5d */
[----:B------:R-:W-:Y:S02]  /*70420*/  PRMT R67, R8, 0x7771, RZ ;  /* 0x0000777108437816 */ /* 0x000fe400000000ff */
[C-C-:B----4-:R-:W-:Y:S02]  /*70430*/  LOP3.LUT R73, R0.reuse, 0x6, R93.reuse, 0xfe, !PT ;  /* 0x0000000600497812 */ /* 0x150fe400078efe5d */
[----:B------:R-:W-:Y:S01]  /*70440*/  LOP3.LUT R75, R0, 0xa, R93, 0xfe, !PT ;  /* 0x0000000a004b7812 */ /* 0x000fe200078efe5d */
[----:B------:R-:W-:Y:S03]  /*70450*/  BAR.SYNC.DEFER_BLOCKING 0x0 ;  /* 0x0000000000007b1d */ /* 0x000fe60000010000 */
[----:B------:R-:W-:-:S03]  /*70460*/  ISETP.LT.AND P6, PT, R75, UR7, !P0 ;  /* 0x000000074b007c0c */ /* 0x000fc6000c7c1270 */
[----:B------:R-:W0:Y:S01]  /*70470*/  LDCU UR7, c[0x0][0x39c] ;  /* 0x00007380ff0777ac */ /* 0x000e220008000800 */
[C---:B------:R-:W-:Y:S02]  /*70480*/  PRMT R83, R9.reuse, 0x7771, RZ ;  /* 0x0000777109537816 */ /* 0x040fe400000000ff */
[C---:B------:R-:W-:Y:S02]  /*70490*/  PRMT R79, R9.reuse, 0x7773, RZ ;  /* 0x00007773094f7816 */ /* 0x040fe400000000ff */
[----:B------:R-:W-:Y:S02]  /*704a0*/  PRMT R81, R9, 0x7772, RZ ;  /* 0x0000777209517816 */ /* 0x000fe400000000ff */
[----:B------:R-:W-:Y:S01]  /*704b0*/  LOP3.LUT R85, R0, 0x14, R93, 0xfe, !PT ;  /* 0x0000001400557812 */ /* 0x000fe200078efe5d */
[----:B--2---:R-:W-:-:S05]  /*704c0*/  IMAD R5, R3, R2, RZ ;  /* 0x0000000203057224 */ /* 0x004fca00078e02ff */
[----:B---3--:R-:W-:-:S04]  /*704d0*/  IADD3 R4, P1, PT, R5, R70, RZ ;  /* 0x0000004605047210 */ /* 0x008fc80007f3e0ff */
[----:B------:R-:W-:Y:S02]  /*704e0*/  LEA.HI.X.SX32 R5, R5, R69, 0x1, P1 ;  /* 0x0000004505057211 */ /* 0x000fe400008f0eff */
[----:B------:R-:W-:-:S03]  /*704f0*/  IADD3 R6, P1, PT, R7, R70, RZ ;  /* 0x0000004607067210 */ /* 0x000fc60007f3e0ff */
[----:B------:R1:W-:Y:S01]  /*70500*/  @P2 STG.E.U8 desc[UR20][R4.64], R71 ;  /* 0x0000004704002986 */ /* 0x0003e2000c101114 */
[-C--:B------:R-:W-:Y:S02]  /*70510*/  LEA.HI.X.SX32 R7, R7, R69.reuse, 0x1, P1 ;  /* 0x0000004507077211 */ /* 0x080fe400008f0eff */
[C---:B------:R-:W-:Y:S01]  /*70520*/  ISETP.LT.AND P2, PT, R65.reuse, UR5, !P0 ;  /* 0x0000000541007c0c */ /* 0x040fe2000c741270 */
[-C--:B------:R-:W-:Y:S01]  /*70530*/  IMAD R65, R65, R2.reuse, RZ ;  /* 0x0000000241417224 */ /* 0x080fe200078e02ff */
[----:B------:R-:W2:Y:S01]  /*70540*/  LDCU UR5, c[0x0][0x39c] ;  /* 0x00007380ff0577ac */ /* 0x000ea20008000800 */
[----:B------:R3:W-:Y:S01]  /*70550*/  @P3 STG.E.U8 desc[UR20][R6.64], R67 ;  /* 0x0000004306003986 */ /* 0x0007e2000c101114 */
[----:B-1----:R-:W-:Y:S01]  /*70560*/  LOP3.LUT R71, R0, 0x8, R93, 0xfe, !PT ;  /* 0x0000000800477812 */ /* 0x002fe200078efe5d */
[----:B------:R-:W-:Y:S01]  /*70570*/  IMAD R5, R73, R2, RZ ;  /* 0x0000000249057224 */ /* 0x000fe200078e02ff */
[----:B------:R-:W-:Y:S02]  /*70580*/  IADD3 R64, P3, PT, R65, R70, RZ ;  /* 0x0000004641407210 */ /* 0x000fe40007f7e0ff */
[----:B------:R-:W-:Y:S01]  /*70590*/  ISETP.LT.AND P4, PT, R71, UR4, !P0 ;  /* 0x0000000447007c0c */ /* 0x000fe2000c781270 */
[----:B------:R-:W1:Y:S01]  /*705a0*/  LDCU UR4, c[0x0][0x39c] ;  /* 0x00007380ff0477ac */ /* 0x000e620008000800 */
[----:B------:R-:W-:Y:S01]  /*705b0*/  ISETP.LT.AND P1, PT, R73, UR6, !P0 ;  /* 0x0000000649007c0c */ /* 0x000fe2000c721270 */
[----:B------:R-:W-:Y:S01]  /*705c0*/  IMAD R66, R71, R2, RZ ;  /* 0x0000000247427224 */ /* 0x000fe200078e02ff */
[----:B------:R-:W-:Y:S01]  /*705d0*/  LEA.HI.X.SX32 R65, R65, R69, 0x1, P3 ;  /* 0x0000004541417211 */ /* 0x000fe200018f0eff */
[----:B------:R-:W4:Y:S01]  /*705e0*/  LDCU UR6, c[0x0][0x39c] ;  /* 0x00007380ff0677ac */ /* 0x000f220008000800 */
[----:B------:R-:W-:-:S02]  /*705f0*/  PRMT R73, R8, 0x7772, RZ ;  /* 0x0000777208497816 */ /* 0x000fc400000000ff */
[C---:B------:R-:W-:Y:S02]  /*70600*/  IADD3 R4, P3, PT, R5.reuse, R70, RZ ;  /* 0x0000004605047210 */ /* 0x040fe40007f7e0ff */
[----:B------:R-:W-:Y:S01]  /*70610*/  PRMT R71, R8, 0x7773, RZ ;  /* 0x0000777308477816 */ /* 0x000fe200000000ff */
[----:B------:R0:W-:Y:S01]  /*70620*/  @P2 STG.E.U8 desc[UR20][R64.64], R73 ;  /* 0x0000004940002986 */ /* 0x0001e2000c101114 */
[-C--:B------:R-:W-:Y:S01]  /*70630*/  LEA.HI.X.SX32 R5, R5, R69.reuse, 0x1, P3 ;  /* 0x0000004505057211 */ /* 0x080fe200018f0eff */
[----:B------:R-:W-:Y:S01]  /*70640*/  IMAD R8, R75, R2, RZ ;  /* 0x000000024b087224 */ /* 0x000fe200078e02ff */
[C---:B---3--:R-:W-:Y:S02]  /*70650*/  IADD3 R6, P2, PT, R66.reuse, R70, RZ ;  /* 0x0000004642067210 */ /* 0x048fe40007f5e0ff */
[----:B------:R-:W-:Y:S01]  /*70660*/  PRMT R67, R9, 0x7770, RZ ;  /* 0x0000777009437816 */ /* 0x000fe200000000ff */
[----:B------:R3:W-:Y:S01]  /*70670*/  @P1 STG.E.U8 desc[UR20][R4.64], R71 ;  /* 0x0000004704001986 */ /* 0x0007e2000c101114 */
[----:B------:R-:W-:-:S02]  /*70680*/  LEA.HI.X.SX32 R7, R66, R69, 0x1, P2 ;  /* 0x0000004542077211 */ /* 0x000fc400010f0eff */
[C-C-:B0-----:R-:W-:Y:S02]  /*70690*/  LOP3.LUT R73, R0.reuse, 0xc, R93.reuse, 0xfe, !PT ;  /* 0x0000000c00497812 */ /* 0x141fe400078efe5d */
[----:B------:R-:W-:Y:S02]  /*706a0*/  LOP3.LUT R65, R0, UR15, RZ, 0xfc, !PT ;  /* 0x0000000f00417c12 */ /* 0x000fe4000f8efcff */
[----:B------:R-:W-:Y:S02]  /*706b0*/  IADD3 R64, P1, PT, R8, R70, RZ ;  /* 0x0000004608407210 */ /* 0x000fe40007f3e0ff */
[----:B---3--:R-:W-:Y:S01]  /*706c0*/  LOP3.LUT R71, R0, 0x10, R93, 0xfe, !PT ;  /* 0x0000001000477812 */ /* 0x008fe200078efe5d */
[CC--:B------:R-:W-:Y:S01]  /*706d0*/  IMAD R5, R73.reuse, R2.reuse, RZ ;  /* 0x0000000249057224 */ /* 0x0c0fe200078e02ff */
[----:B-1----:R-:W-:Y:S01]  /*706e0*/  ISETP.LT.AND P3, PT, R73, UR4, !P0 ;  /* 0x0000000449007c0c */ /* 0x002fe2000c761270 */
[CC--:B------:R-:W-:Y:S01]  /*706f0*/  IMAD R66, R65.reuse, R2.reuse, RZ ;  /* 0x0000000241427224 */ /* 0x0c0fe200078e02ff */
[----:B--2---:R-:W-:Y:S01]  /*70700*/  ISETP.LT.AND P2, PT, R65, UR5, !P0 ;  /* 0x0000000541007c0c */ /* 0x004fe2000c741270 */
[----:B------:R-:W0:Y:S01]  /*70710*/  LDCU UR4, c[0x0][0x39c] ;  /* 0x00007380ff0477ac */ /* 0x000e220008000800 */
[----:B------:R1:W-:Y:S01]  /*70720*/  @P4 STG.E.U8 desc[UR20][R6.64], R67 ;  /* 0x0000004306004986 */ /* 0x0003e2000c101114 */
[----:B------:R-:W-:Y:S01]  /*70730*/  LEA.HI.X.SX32 R65, R8, R69, 0x1, P1 ;  /* 0x0000004508417211 */ /* 0x000fe200008f0eff */
[----:B------:R-:W-:Y:S01]  /*70740*/  IMAD R68, R71, R2, RZ ;  /* 0x0000000247447224 */ /* 0x000fe200078e02ff */
[----:B------:R-:W2:Y:S01]  /*70750*/  LDCU UR5, c[0x0][0x39c] ;  /* 0x00007380ff0577ac */ /* 0x000ea20008000800 */
[----:B------:R-:W-:-:S02]  /*70760*/  IADD3 R4, P4, PT, R5, R70, RZ ;  /* 0x0000004605047210 */ /* 0x000fc40007f9e0ff */
[----:B----4-:R-:W-:Y:S01]  /*70770*/  ISETP.LT.AND P1, PT, R71, UR6, !P0 ;  /* 0x0000000647007c0c */ /* 0x010fe2000c721270 */
[----:B------:R3:W-:Y:S01]  /*70780*/  @P6 STG.E.U8 desc[UR20][R64.64], R83 ;  /* 0x0000005340006986 */ /* 0x0007e2000c101114 */
[-C--:B------:R-:W-:Y:S01]  /*70790*/  LEA.HI.X.SX32 R5, R5, R69.reuse, 0x1, P4 ;  /* 0x0000004505057211 */ /* 0x080fe200020f0eff */
[----:B------:R-:W4:Y:S01]  /*707a0*/  LDCU UR6, c[0x0][0x39c] ;  /* 0x00007380ff0677ac */ /* 0x000f220008000800 */
[-C--:B------:R-:W-:Y:S02]  /*707b0*/  IADD3 R8, P4, PT, R68, R70.reuse, RZ ;  /* 0x0000004644087210 */ /* 0x080fe40007f9e0ff */
[----:B-1----:R-:W-:Y:S02]  /*707c0*/  IADD3 R6, P6, PT, R66, R70, RZ ;  /* 0x0000004642067210 */ /* 0x002fe40007fde0ff */
[----:B------:R-:W-:Y:S02]  /*707d0*/  LEA.HI.X.SX32 R9, R68, R69, 0x1, P4 ;  /* 0x0000004544097211 */ /* 0x000fe400020f0eff */
[----:B---3--:R-:W-:-:S02]  /*707e0*/  LOP3.LUT R83, R0, 0x12, R93, 0xfe, !PT ;  /* 0x0000001200537812 */ /* 0x008fc400078efe5d */
[----:B------:R-:W-:Y:S02]  /*707f0*/  LEA.HI.X.SX32 R7, R66, R69, 0x1, P6 ;  /* 0x0000004542077211 */ /* 0x000fe400030f0eff */
[----:B------:R-:W-:Y:S01]  /*70800*/  PRMT R73, R10, 0x7770, RZ ;  /* 0x000077700a497816 */ /* 0x000fe200000000ff */
[CC--:B------:R-:W-:Y:S01]  /*70810*/  IMAD R66, R83.reuse, R2.reuse, RZ ;  /* 0x0000000253427224 */ /* 0x0c0fe200078e02ff */
[----:B------:R-:W-:Y:S01]  /*70820*/  ISETP.LT.AND P4, PT, R83, UR7, !P0 ;  /* 0x0000000753007c0c */ /* 0x000fe2000c781270 */
[----:B------:R1:W-:Y:S01]  /*70830*/  @P3 STG.E.U8 desc[UR20][R4.64], R81 ;  /* 0x0000005104003986 */ /* 0x0003e2000c101114 */
[----:B------:R-:W-:Y:S01]  /*70840*/  LOP3.LUT R83, R0, 0x16, R93, 0xfe, !PT ;  /* 0x0000001600537812 */ /* 0x000fe200078efe5d */
[C---:B------:R-:W-:Y:S01]  /*70850*/  IMAD R68, R85.reuse, R2, RZ ;  /* 0x0000000255447224 */ /* 0x040fe200078e02ff */
[----:B------:R-:W-:Y:S01]  /*70860*/  PRMT R75, R10, 0x7771, RZ ;  /* 0x000077710a4b7816 */ /* 0x000fe200000000ff */
[----:B------:R3:W-:Y:S01]  /*70870*/  @P2 STG.E.U8 desc[UR20][R6.64], R79 ;  /* 0x0000004f06002986 */ /* 0x0007e2000c101114 */
[----:B0-----:R-:W-:Y:S01]  /*70880*/  ISETP.LT.AND P2, PT, R85, UR4, !P0 ;  /* 0x0000000455007c0c */ /* 0x001fe2000c741270 */
[----:B------:R-:W0:Y:S02]  /*70890*/  LDCU UR4, c[0x0][0x39c] ;  /* 0x00007380ff0477ac */ /* 0x000e240008000800 */
[----:B------:R4:W-:Y:S01]  /*708a0*/  @P1 STG.E.U8 desc[UR20][R8.64], R73 ;  /* 0x0000004908001986 */ /* 0x0009e2000c101114 */
[----:B--2---:R-:W-:Y:S01]  /*708b0*/  ISETP.LT.AND P1, PT, R83, UR5, !P0 ;  /* 0x0000000553007c0c */ /* 0x004fe2000c721270 */
[----:B------:R-:W2:Y:S01]  /*708c0*/  LDCU UR5, c[0x0][0x39c] ;  /* 0x00007380ff0577ac */ /* 0x000ea20008000800 */
[----:B-1----:R-:W-:-:S02]  /*708d0*/  IADD3 R4, P6, PT, R68, R70, RZ ;  /* 0x0000004644047210 */ /* 0x002fc40007fde0ff */
[----:B------:R-:W-:Y:S01]  /*708e0*/  PRMT R71, R10, 0x7772, RZ ;  /* 0x000077720a477816 */ /* 0x000fe200000000ff */
[----:B------:R-:W1:Y:S01]  /*708f0*/  LDCU UR7, c[0x0][0x39c] ;  /* 0x00007380ff0777ac */ /* 0x000e620008000800 */
[----:B---3--:R-:W-:Y:S01]  /*70900*/  IADD3 R6, P3, PT, R66, R70, RZ ;  /* 0x0000004642067210 */ /* 0x008fe20007f7e0ff */
[----:B----4-:R-:W-:-:S03]  /*70910*/  IMAD R9, R83, R2, RZ ;  /* 0x0000000253097224 */ /* 0x010fc600078e02ff */
[-C--:B------:R-:W-:Y:S02]  /*70920*/  LEA.HI.X.SX32 R7, R66, R69.reuse, 0x1, P3 ;  /* 0x0000004542077211 */ /* 0x080fe400018f0eff */
[----:B------:R-:W-:Y:S02]  /*70930*/  LOP3.LUT R73, R0, 0x18, R93, 0xfe, !PT ;  /* 0x0000001800497812 */ /* 0x000fe400078efe5d */
[----:B------:R-:W-:Y:S01]  /*70940*/  IADD3 R8, P3, PT, R9, R70, RZ ;  /* 0x0000004609087210 */ /* 0x000fe20007f7e0ff */
[----:B------:R3:W-:Y:S01]  /*70950*/  @P4 STG.E.U8 desc[UR20][R6.64], R75 ;  /* 0x0000004b06004986 */ /* 0x0007e2000c101114 */
[-C--:B------:R-:W-:Y:S01]  /*70960*/  LEA.HI.X.SX32 R5, R68, R69.reuse, 0x1, P6 ;  /* 0x0000004544057211 */ /* 0x080fe200030f0eff */
[----:B------:R-:W-:Y:S01]  /*70970*/  IMAD R66, R73, R2, RZ ;  /* 0x0000000249427224 */ /* 0x000fe200078e02ff */
[----:B------:R-:W-:Y:S02]  /*70980*/  PRMT R67, R10, 0x7773, RZ ;  /* 0x000077730a437816 */ /* 0x000fe400000000ff */
[----:B------:R-:W-:-:S02]  /*70990*/  LEA.HI.X.SX32 R9, R9, R69, 0x1, P3 ;  /* 0x0000004509097211 */ /* 0x000fc400018f0eff */
[----:B------:R-:W-:Y:S01]  /*709a0*/  ISETP.LT.AND P4, PT, R73, UR6, !P0 ;  /* 0x0000000649007c0c */ /* 0x000fe2000c781270 */
[----:B------:R-:W4:Y:S01]  /*709b0*/  LDCU UR6, c[0x0][0x39c] ;  /* 0x00007380ff0677ac */ /* 0x000f220008000800 */
[----:B------:R0:W-:Y:S01]  /*709c0*/  @P2 STG.E.U8 desc[UR20][R4.64], R71 ;  /* 0x0000004704002986 */ /* 0x0001e2000c101114 */
[C-C-:B------:R-:W-:Y:S02]  /*709d0*/  LOP3.LUT R81, R0.reuse, 0x1a, R93.reuse, 0xfe, !PT ;  /* 0x0000001a00517812 */ /* 0x140fe400078efe5d */
[----:B------:R-:W-:Y:S01]  /*709e0*/  LOP3.LUT R79, R0, 0x1c, R93, 0xfe, !PT ;  /* 0x0000001c004f7812 */ /* 0x000fe200078efe5d */
[----:B------:R0:W-:Y:S01]  /*709f0*/  @P1 STG.E.U8 desc[UR20][R8.64], R67 ;  /* 0x0000004308001986 */ /* 0x0001e2000c101114 */
[----:B------:R-:W-:Y:S01]  /*70a00*/  IADD3 R72, P1, PT, R66, R70, RZ ;  /* 0x0000004642487210 */ /* 0x000fe20007f3e0ff */
[----:B---3--:R-:W-:Y:S01]  /*70a10*/  IMAD R7, R81, R2, RZ ;  /* 0x0000000251077224 */ /* 0x008fe200078e02ff */
[C---:B------:R-:W-:Y:S02]  /*70a20*/  PRMT R10, R11.reuse, 0x7773, RZ ;  /* 0x000077730b0a7816 */ /* 0x040fe400000000ff */
[----:B------:R-:W-:-:S02]  /*70a30*/  PRMT R64, R11, 0x7772, RZ ;  /* 0x000077720b407816 */ /* 0x000fc400000000ff */
[C---:B------:R-:W-:Y:S02]  /*70a40*/  PRMT R65, R11.reuse, 0x7771, RZ ;  /* 0x000077710b417816 */ /* 0x040fe400000000ff */
[----:B------:R-:W-:Y:S02]  /*70a50*/  PRMT R11, R11, 0x7770, RZ ;  /* 0x000077700b0b7816 */ /* 0x000fe400000000ff */
[----:B------:R-:W-:Y:S01]  /*70a60*/  LEA.HI.X.SX32 R73, R66, R69, 0x1, P1 ;  /* 0x0000004542497211 */ /* 0x000fe200008f0eff */
[----:B------:R-:W-:Y:S01]  /*70a70*/  IMAD R66, R79, R2, RZ ;  /* 0x000000024f427224 */ /* 0x000fe200078e02ff */
[----:B0-----:R-:W-:Y:S01]  /*70a80*/  ISETP.LT.AND P2, PT, R81, UR4, !P0 ;  /* 0x0000000451007c0c */ /* 0x001fe2000c741270 */
[----:B------:R-:W0:Y:S01]  /*70a90*/  LDCU UR4, c[0x0][0x39c] ;  /* 0x00007380ff0477ac */ /* 0x000e220008000800 */
[----:B--2---:R-:W-:Y:S01]  /*70aa0*/  ISETP.LT.AND P1, PT, R79, UR5, !P0 ;  /* 0x000000054f007c0c */ /* 0x004fe2000c721270 */
[----:B------:R2:W-:Y:S01]  /*70ab0*/  @P4 STG.E.U8 desc[UR20][R72.64], R11 ;  /* 0x0000000b48004986 */ /* 0x0005e2000c101114 */
[----:B------:R-:W-:Y:S01]  /*70ac0*/  IADD3 R4, P3, PT, R7, R70, RZ ;  /* 0x0000004607047210 */ /* 0x000fe20007f7e0ff */
[----:B------:R-:W3:Y:S01]  /*70ad0*/  LDCU UR5, c[0x0][0x39c] ;  /* 0x00007380ff0577ac */ /* 0x000ee20008000800 */
[----:B------:R-:W-:-:S02]  /*70ae0*/  LOP3.LUT R9, R0, UR22, RZ, 0xfc, !PT ;  /* 0x0000001600097c12 */ /* 0x000fc4000f8efcff */
[C---:B------:R-:W-:Y:S02]  /*70af0*/  IADD3 R6, P4, PT, R66.reuse, R70, RZ ;  /* 0x0000004642067210 */ /* 0x040fe40007f9e0ff */
[-C--:B------:R-:W-:Y:S02]  /*70b00*/  LEA.HI.X.SX32 R5, R7, R69.reuse, 0x1, P3 ;  /* 0x0000004507057211 */ /* 0x080fe400018f0eff */
[C---:B----4-:R-:W-:Y:S01]  /*70b10*/  ISETP.LT.AND P3, PT, R9.reuse, UR6, !P0 ;  /* 0x0000000609007c0c */ /* 0x050fe2000c761270 */
[----:B------:R-:W-:Y:S01]  /*70b20*/  IMAD R9, R9, R2, RZ ;  /* 0x0000000209097224 */ /* 0x000fe200078e02ff */
[----:B------:R-:W-:Y:S01]  /*70b30*/  LEA.HI.X.SX32 R7, R66, R69, 0x1, P4 ;  /* 0x0000004542077211 */ /* 0x000fe200020f0eff */
[----:B------:R4:W-:Y:S01]  /*70b40*/  @P2 STG.E.U8 desc[UR20][R4.64], R65 ;  /* 0x0000004104002986 */ /* 0x0009e2000c101114 */
[----:B--2---:R-:W-:Y:S01]  /*70b50*/  LOP3.LUT R11, R0, 0x20, R93, 0xfe, !PT ;  /* 0x00000020000b7812 */ /* 0x004fe200078efe5d */
[----:B------:R-:W2:Y:S02]  /*70b60*/  LDCU UR6, c[0x0][0x39c] ;  /* 0x00007380ff0677ac */ /* 0x000ea40008000800 */
[----:B------:R3:W-:Y:S01]  /*70b70*/  @P1 STG.E.U8 desc[UR20][R6.64], R64 ;  /* 0x0000004006001986 */ /* 0x0007e2000c101114 */
[----:B------:R-:W-:-:S02]  /*70b80*/  IADD3 R8, P1, PT, R9, R70, RZ ;  /* 0x0000004609087210 */ /* 0x000fc40007f3e0ff */
[----:B------:R-:W-:Y:S02]  /*70b90*/  LOP3.LUT R67, R0, 0x22, R93, 0xfe, !PT ;  /* 0x0000002200437812 */ /* 0x000fe400078efe5d */
[----:B------:R-:W-:Y:S02]  /*70ba0*/  LEA.HI.X.SX32 R9, R9, R69, 0x1, P1 ;  /* 0x0000004509097211 */ /* 0x000fe400008f0eff */
[C---:B-1----:R-:W-:Y:S01]  /*70bb0*/  ISETP.LT.AND P1, PT, R11.reuse, UR7, !P0 ;  /* 0x000000070b007c0c */ /* 0x042fe2000c721270 */
[-C--:B------:R-:W-:Y:S01]  /*70bc0*/  IMAD R11, R11, R2.reuse, RZ ;  /* 0x000000020b0b7224 */ /* 0x080fe200078e02ff */
[C---:B0-----:R-:W-:Y:S01]  /*70bd0*/  ISETP.LT.AND P2, PT, R67.reuse, UR4, !P0 ;  /* 0x0000000443007c0c */ /* 0x041fe2000c741270 */
[----:B------:R-:W0:Y:S01]  /*70be0*/  LDCU UR4, c[0x0][0x39c] ;  /* 0x00007380ff0477ac */ /* 0x000e220008000800 */
[----:B------:R1:W-:Y:S01]  /*70bf0*/  @P3 STG.E.U8 desc[UR20][R8.64], R10 ;  /* 0x0000000a08003986 */ /* 0x0003e2000c101114 */
[----:B----4-:R-:W-:Y:S01]  /*70c00*/  IMAD R65, R67, R2, RZ ;  /* 0x0000000243417224 */ /* 0x010fe200078e02ff */
[----:B------:R-:W-:Y:S01]  /*70c10*/  IADD3 R4, P3, PT, R11, R70, RZ ;  /* 0x000000460b047210 */ /* 0x000fe20007f7e0ff */
[----:B------:R-:W4:Y:S01]  /*70c20*/  LDCU UR7, c[0x0][0x39c] ;  /* 0x00007380ff0777ac */ /* 0x000f220008000800 */
[----:B---3--:R-:W-:-:S02]  /*70c30*/  LOP3.LUT R7, R3, 0x84, RZ, 0xfc, !PT ;  /* 0x0000008403077812 */ /* 0x008fc400078efcff */
[-C--:B------:R-:W-:Y:S02]  /*70c40*/  LEA.HI.X.SX32 R5, R11, R69.reuse, 0x1, P3 ;  /* 0x000000450b057211 */ /* 0x080fe400018f0eff */
[----:B------:R-:W-:Y:S02]  /*70c50*/  IADD3 R6, P4, PT, R65, R70, RZ ;  /* 0x0000004641067210 */ /* 0x000fe40007f9e0ff */
[----:B------:R-:W-:Y:S02]  /*70c60*/  PRMT R11, R52, 0x7770, RZ ;  /* 0x00007770340b7816 */ /* 0x000fe400000000ff */
[----:B------:R-:W-:Y:S02]  /*70c70*/  LOP3.LUT R67, R0, 0x24, R93, 0xfe, !PT ;  /* 0x0000002400437812 */ /* 0x000fe400078efe5d */
[----:B------:R-:W-:Y:S01]  /*70c80*/  ISETP.LT.AND P6, PT, R7, UR8, !P0 ;  /* 0x0000000807007c0c */ /* 0x000fe2000c7c1270 */
[----:B------:R3:W-:Y:S01]  /*70c90*/  @P1 STG.E.U8 desc[UR20][R4.64], R11 ;  /* 0x0000000b04001986 */ /* 0x0007e2000c101114 */
[----:B------:R-:W-:Y:S01]  /*70ca0*/  LEA.HI.X.SX32 R7, R65, R69, 0x1, P4 ;  /* 0x0000004541077211 */ /* 0x000fe200020f0eff */
[C---:B-1----:R-:W-:Y:S01]  /*70cb0*/  IMAD R9, R67.reuse, R2, RZ ;  /* 0x0000000243097224 */ /* 0x042fe200078e02ff */
[----:B------:R-:W-:Y:S01]  /*70cc0*/  PRMT R65, R52, 0x7771, RZ ;  /* 0x0000777134417816 */ /* 0x000fe200000000ff */
[----:B------:R-:W1:Y:S01]  /*70cd0*/  LDCU UR8, c[0x0][0x39c] ;  /* 0x00007380ff0877ac */ /* 0x000e620008000800 */
[----:B------:R-:W-:-:S02]  /*70ce0*/  ISETP.LT.AND P1, PT, R67, UR5, !P0 ;  /* 0x0000000543007c0c */ /* 0x000fc4000c721270 */
[C-C-:B------:R-:W-:Y:S01]  /*70cf0*/  LOP3.LUT R67, R0.reuse, 0x28, R93.reuse, 0xfe, !PT ;  /* 0x0000002800437812 */ /* 0x140fe200078efe5d */
[----:B------:R1:W-:Y:S01]  /*70d00*/  @P2 STG.E.U8 desc[UR20][R6.64], R65 ;  /* 0x0000004106002986 */ /* 0x0003e2000c101114 */
[----:B------:R-:W-:Y:S01]  /*70d10*/  LOP3.LUT R71, R0, 0x26, R93, 0xfe, !PT ;  /* 0x0000002600477812 */ /* 0x000fe200078efe5d */
[----:B------:R-:W4:Y:S01]  /*70d20*/  LDCU UR5, c[0x0][0x39c] ;  /* 0x00007380ff0577ac */ /* 0x000f220008000800 */
[----:B------:R-:W-:Y:S02]  /*70d30*/  IADD3 R8, P4, PT, R9, R70, RZ ;  /* 0x0000004609087210 */ /* 0x000fe40007f9e0ff */
[----:B0-----:R-:W-:Y:S01]  /*70d40*/  ISETP.LT.AND P2, PT, R67, UR4, !P0 ;  /* 0x0000000443007c0c */ /* 0x001fe2000c741270 */
[----:B------:R-:W0:Y:S01]  /*70d50*/  LDCU UR4, c[0x0][0x39c] ;  /* 0x00007380ff0477ac */ /* 0x000e220008000800 */
[C---:B--2---:R-:W-:Y:S01]  /*70d60*/  ISETP.LT.AND P3, PT, R71.reuse, UR6, !P0 ;  /* 0x0000000647007c0c */ /* 0x044fe2000c761270 */
[-C--:B------:R-:W-:Y:S01]  /*70d70*/  IMAD R10, R71, R2.reuse, RZ ;  /* 0x00000002470a7224 */ /* 0x080fe200078e02ff */
[----:B------:R-:W-:Y:S01]  /*70d80*/  LEA.HI.X.SX32 R9, R9, R69, 0x1, P4 ;  /* 0x0000004509097211 */ /* 0x000fe200020f0eff */
[----:B---3--:R-:W-:Y:S01]  /*70d90*/  IMAD R11, R67, R2, RZ ;  /* 0x00000002430b7224 */ /* 0x008fe200078e02ff */
[----:B------:R-:W-:Y:S01]  /*70da0*/  PRMT R71, R52, 0x7772, RZ ;  /* 0x0000777234477816 */ /* 0x000fe200000000ff */
[----:B------:R-:W2:Y:S01]  /*70db0*/  LDCU UR6, c[0x0][0x39c] ;  /* 0x00007380ff0677ac */ /* 0x000ea20008000800 */
[----:B------:R-:W-:-:S03]  /*70dc0*/  IADD3 R4, P4, PT, R10, R70, RZ ;  /* 0x000000460a047210 */ /* 0x000fc60007f9e0ff */
[----:B------:R3:W-:Y:S01]  /*70dd0*/  @P1 STG.E.U8 desc[UR20][R8.64], R71 ;  /* 0x0000004708001986 */ /* 0x0007e2000c101114 */
[C---:B-1----:R-:W-:Y:S02]  /*70de0*/  IADD3 R6, P1, PT, R11.reuse, R70, RZ ;  /* 0x000000460b067210 */ /* 0x042fe40007f3e0ff */
[-C--:B------:R-:W-:Y:S02]  /*70df0*/  LEA.HI.X.SX32 R5, R10, R69.reuse, 0x1, P4 ;  /* 0x000000450a057211 */ /* 0x080fe400020f0eff */
[----:B------:R-:W-:Y:S02]  /*70e00*/  PRMT R65, R52, 0x7773, RZ ;  /* 0x0000777334417816 */ /* 0x000fe400000000ff */
[C-C-:B------:R-:W-:Y:S02]  /*70e10*/  LOP3.LUT R73, R0.reuse, 0x2a, R93.reuse, 0xfe, !PT ;  /* 0x0000002a00497812 */ /* 0x140fe400078efe5d */
[----:B------:R-:W-:Y:S02]  /*70e20*/  LEA.HI.X.SX32 R7, R11, R69, 0x1, P1 ;  /* 0x000000450b077211 */ /* 0x000fe400008f0eff */
[C---:B------:R-:W-:Y:S01]  /*70e30*/  LOP3.LUT R11, R0.reuse, 0x2c, R93, 0xfe, !PT ;  /* 0x0000002c000b7812 */ /* 0x040fe200078efe5d */
[----:B------:R1:W-:Y:S01]  /*70e40*/  @P3 STG.E.U8 desc[UR20][R4.64], R65 ;  /* 0x0000004104003986 */ /* 0x0003e2000c101114 */
[----:B----4-:R-:W-:Y:S01]  /*70e50*/  ISETP.LT.AND P1, PT, R73, UR5, !P0 ;  /* 0x0000000549007c0c */ /* 0x010fe2000c721270 */
[----:B------:R-:W4:Y:S01]  /*70e60*/  LDCU UR5, c[0x0][0x39c] ;  /* 0x00007380ff0577ac */ /* 0x000f220008000800 */
[----:B------:R-:W-:Y:S01]  /*70e70*/  PRMT R67, R53, 0x7770, RZ ;  /* 0x0000777035437816 */ /* 0x000fe200000000ff */
[-C--:B------:R-:W-:Y:S01]  /*70e80*/  IMAD R10, R73, R2.reuse, RZ ;  /* 0x00000002490a7224 */ /* 0x080fe200078e02ff */
[C---:B0-----:R-:W-:Y:S01]  /*70e90*/  ISETP.LT.AND P3, PT, R11.reuse, UR4, !P0 ;  /* 0x000000040b007c0c */ /* 0x041fe2000c761270 */
[----:B------:R-:W-:Y:S01]  /*70ea0*/  IMAD R11, R11, R2, RZ ;  /* 0x000000020b0b7224 */ /* 0x000fe200078e02ff */
[----:B---3--:R-:W-:Y:S01]  /*70eb0*/  LOP3.LUT R71, R0, UR23, RZ, 0xfc, !PT ;  /* 0x0000001700477c12 */ /* 0x008fe2000f8efcff */
[----:B------:R0:W-:Y:S01]  /*70ec0*/  @P2 STG.E.U8 desc[UR20][R6.64], R67 ;  /* 0x0000004306002986 */ /* 0x0001e2000c101114 */
[-C--:B------:R-:W-:Y:S01]  /*70ed0*/  IADD3 R8, P2, PT, R10, R70.reuse, RZ ;  /* 0x000000460a087210 */ /* 0x080fe20007f5e0ff */
[----:B------:R-:W3:Y:S01]  /*70ee0*/  LDCU UR4, c[0x0][0x39c] ;  /* 0x00007380ff0477ac */ /* 0x000ee20008000800 */
[----:B-1----:R-:W-:-:S02]  /*70ef0*/  IADD3 R4, P4, PT, R11, R70, RZ ;  /* 0x000000460b047210 */ /* 0x002fc40007f9e0ff */
[-C--:B------:R-:W-:Y:S02]  /*70f00*/  LEA.HI.X.SX32 R9, R10, R69.reuse, 0x1, P2 ;  /* 0x000000450a097211 */ /* 0x080fe400010f0eff */
[----:B------:R-:W-:Y:S02]  /*70f10*/  PRMT R65, R53, 0x7771, RZ ;  /* 0x0000777135417816 */ /* 0x000fe400000000ff */
[-C--:B------:R-:W-:Y:S01]  /*70f20*/  LEA.HI.X.SX32 R5, R11, R69.reuse, 0x1, P4 ;  /* 0x000000450b057211 */ /* 0x080fe200020f0eff */
[----:B0-----:R-:W-:Y:S01]  /*70f30*/  IMAD R7, R71, R2, RZ ;  /* 0x0000000247077224 */ /* 0x001fe200078e02ff */
[----:B------:R-:W-:Y:S02]  /*70f40*/  PRMT R11, R53, 0x7772, RZ ;  /* 0x00007772350b7816 */ /* 0x000fe400000000ff */
[----:B------:R-:W-:Y:S01]  /*70f50*/  LOP3.LUT R67, R0, 0x30, R93, 0xfe, !PT ;  /* 0x0000003000437812 */ /* 0x000fe200078efe5d */
[----:B------:R0:W-:Y:S01]  /*70f60*/  @P1 STG.E.U8 desc[UR20][R8.64], R65 ;  /* 0x0000004108001986 */ /* 0x0001e2000c101114 */
[----:B--2---:R-:W-:Y:S01]  /*70f70*/  ISETP.LT.AND P2, PT, R71, UR6, !P0 ;  /* 0x0000000647007c0c */ /* 0x004fe2000c741270 */
[----:B------:R-:W1:Y:S01]  /*70f80*/  LDCU UR6, c[0x0][0x39c] ;  /* 0x00007380ff0677ac */ /* 0x000e620008000800 */
[----:B------:R-:W-:Y:S01]  /*70f90*/  IADD3 R6, P1, PT, R7, R70, RZ ;  /* 0x0000004607067210 */ /* 0x000fe20007f3e0ff */
[----:B------:R2:W-:Y:S01]  /*70fa0*/  @P3 STG.E.U8 desc[UR20][R4.64], R11 ;  /* 0x0000000b04003986 */ /* 0x0005e2000c101114 */
[C---:B------:R-:W-:Y:S01]  /*70fb0*/  IMAD R10, R67.reuse, R2, RZ ;  /* 0x00000002430a7224 */ /* 0x040fe200078e02ff */
[----:B----4-:R-:W-:Y:S01]  /*70fc0*/  ISETP.LT.AND P3, PT, R67, UR5, !P0 ;  /* 0x0000000543007c0c */ /* 0x010fe2000c761270 */
[----:B------:R-:W4:Y:S01]  /*70fd0*/  LDCU UR5, c[0x0][0x39c] ;  /* 0x00007380ff0577ac */ /* 0x000f220008000800 */
[----:B------:R-:W-:-:S02]  /*70fe0*/  LEA.HI.X.SX32 R7, R7, R69, 0x1, P1 ;  /* 0x0000004507077211 */ /* 0x000fc400008f0eff */
[--C-:B------:R-:W-:Y:S02]  /*70ff0*/  LOP3.LUT R71, R0, 0x32, R93.reuse, 0xfe, !PT ;  /* 0x0000003200477812 */ /* 0x100fe400078efe5d */
[C---:B0-----:R-:W-:Y:S02]  /*71000*/  IADD3 R8, P1, PT, R10.reuse, R70, RZ ;  /* 0x000000460a087210 */ /* 0x041fe40007f3e0ff */
[----:B------:R-:W-:Y:S02]  /*71010*/  PRMT R53, R53, 0x7773, RZ ;  /* 0x0000777335357816 */ /* 0x000fe400000000ff */
[----:B------:R-:W-:Y:S01]  /*71020*/  LEA.HI.X.SX32 R9, R10, R69, 0x1, P1 ;  /* 0x000000450a097211 */ /* 0x000fe200008f0eff */
[C---:B--2---:R-:W-:Y:S01]  /*71030*/  IMAD R5, R71.reuse, R2, RZ ;  /* 0x0000000247057224 */ /* 0x044fe200078e02ff */
[----:B------:R-:W-:Y:S01]  /*71040*/  PRMT R67, R54, 0x7770, RZ ;  /* 0x0000777036437816 */ /* 0x000fe200000000ff */
[----:B------:R0:W-:Y:S01]  /*71050*/  @P2 STG.E.U8 desc[UR20][R6.64], R53 ;  /* 0x0000003506002986 */ /* 0x0001e2000c101114 */
[----:B---3--:R-:W-:Y:S01]  /*71060*/  ISETP.LT.AND P2, PT, R71, UR4, !P0 ;  /* 0x0000000447007c0c */ /* 0x008fe2000c741270 */
[----:B------:R-:W2:Y:S01]  /*71070*/  LDCU UR4, c[0x0][0x39c] ;  /* 0x00007380ff0477ac */ /* 0x000ea20008000800 */
[----:B------:R-:W-:Y:S01]  /*71080*/  LOP3.LUT R65, R0, 0x34, R93, 0xfe, !PT ;  /* 0x0000003400417812 */ /* 0x000fe200078efe5d */
[----:B------:R3:W-:Y:S01]  /*71090*/  @P3 STG.E.U8 desc[UR20][R8.64], R67 ;  /* 0x0000004308003986 */ /* 0x0007e2000c101114 */
[----:B------:R-:W-:-:S02]  /*710a0*/  IADD3 R4, P3, PT, R5, R70, RZ ;  /* 0x0000004605047210 */ /* 0x000fc40007f7e0ff */
[----:B------:R-:W-:Y:S01]  /*710b0*/  LOP3.LUT R11, R0, 0x36, R93, 0xfe, !PT ;  /* 0x00000036000b7812 */ /* 0x000fe200078efe5d */
[CC--:B------:R-:W-:Y:S01]  /*710c0*/  IMAD R10, R65.reuse, R2.reuse, RZ ;  /* 0x00000002410a7224 */ /* 0x0c0fe200078e02ff */
[----:B-1----:R-:W-:Y:S01]  /*710d0*/  ISETP.LT.AND P1, PT, R65, UR6, !P0 ;  /* 0x0000000641007c0c */ /* 0x002fe2000c721270 */
[----:B------:R-:W1:Y:S01]  /*710e0*/  LDCU UR6, c[0x0][0x39c] ;  /* 0x00007380ff0677ac */ /* 0x000e620008000800 */
[----:B------:R-:W-:Y:S02]  /*710f0*/  LEA.HI.X.SX32 R5, R5, R69, 0x1, P3 ;  /* 0x0000004505057211 */ /* 0x000fe400018f0eff */
[C---:B----4-:R-:W-:Y:S01]  /*71100*/  ISETP.LT.AND P3, PT, R11.reuse, UR5, !P0 ;  /* 0x000000050b007c0c */ /* 0x050fe2000c761270 */
[----:B------:R-:W-:Y:S01]  /*71110*/  IMAD R11, R11, R2, RZ ;  /* 0x000000020b0b7224 */ /* 0x000fe200078e02ff */
[----:B------:R-:W-:Y:S01]  /*71120*/  PRMT R65, R54, 0x7771, RZ ;  /* 0x0000777136417816 */ /* 0x000fe200000000ff */
[----:B------:R-:W4:Y:S01]  /*71130*/  LDCU UR5, c[0x0][0x39c] ;  /* 0x00007380ff0577ac */ /* 0x000f220008000800 */
[----:B0-----:R-:W-:-:S02]  /*71140*/  IADD3 R6, P4, PT, R10, R70, RZ ;  /* 0x000000460a067210 */ /* 0x001fc40007f9e0ff */
[--C-:B---3--:R-:W-:Y:S01]  /*71150*/  LOP3.LUT R67, R0, 0x38, R93.reuse, 0xfe, !PT ;  /* 0x0000003800437812 */ /* 0x108fe200078efe5d */
[----:B------:R0:W-:Y:S01]  /*71160*/  @P2 STG.E.U8 desc[UR20][R4.64], R65 ;  /* 0x0000004104002986 */ /* 0x0001e2000c101114 */
[----:B------:R-:W-:Y:S02]  /*71170*/  IADD3 R8, P2, PT, R11, R70, RZ ;  /* 0x000000460b087210 */ /* 0x000fe40007f5e0ff */
[-C--:B------:R-:W-:Y:S01]  /*71180*/  LEA.HI.X.SX32 R7, R10, R69.reuse, 0x1, P4 ;  /* 0x000000450a077211 */ /* 0x080fe200020f0eff */
[----:B------:R-:W-:Y:S01]  /*71190*/  IMAD R10, R67, R2, RZ ;  /* 0x00000002430a7224 */ /* 0x000fe200078e02ff */
[C---:B------:R-:W-:Y:S02]  /*711a0*/  PRMT R53, R54.reuse, 0x7772, RZ ;  /* 0x0000777236357816 */ /* 0x040fe400000000ff */
[----:B------:R-:W-:Y:S02]  /*711b0*/  LEA.HI.X.SX32 R9, R11, R69, 0x1, P2 ;  /* 0x000000450b097211 */ /* 0x000fe400010f0eff */
[----:B------:R-:W-:Y:S01]  /*711c0*/  ISETP.LT.AND P2, PT, R67, UR7, !P0 ;  /* 0x0000000743007c0c */ /* 0x000fe2000c741270 */
[----:B------:R3:W-:Y:S01]  /*711d0*/  @P1 STG.E.U8 desc[UR20][R6.64], R53 ;  /* 0x0000003506001986 */ /* 0x0007e2000c101114 */
[----:B------:R-:W-:Y:S01]  /*711e0*/  PRMT R11, R54, 0x7773, RZ ;  /* 0x00007773360b7816 */ /* 0x000fe200000000ff */
[----:B------:R-:W1:Y:S01]  /*711f0*/  LDCU UR7, c[0x0][0x39c] ;  /* 0x00007380ff0777ac */ /* 0x000e620008000800 */
[----:B0-----:R-:W-:-:S02]  /*71200*/  LOP3.LUT R5, R0, 0x3a, R93, 0xfe, !PT ;  /* 0x0000003a00057812 */ /* 0x001fc400078efe5d */
[----:B------:R-:W-:Y:S01]  /*71210*/  IADD3 R4, P1, PT, R10, R70, RZ ;  /* 0x000000460a047210 */ /* 0x000fe20007f3e0ff */
[----:B------:R0:W-:Y:S01]  /*71220*/  @P3 STG.E.U8 desc[UR20][R8.64], R11 ;  /* 0x0000000b08003986 */ /* 0x0001e2000c101114 */
[C---:B--2---:R-:W-:Y:S01]  /*71230*/  ISETP.LT.AND P3, PT, R5.reuse, UR4, !P0 ;  /* 0x0000000405007c0c */ /* 0x044fe2000c761270 */
[----:B------:R-:W2:Y:S01]  /*71240*/  LDCU UR4, c[0x0][0x39c] ;  /* 0x00007380ff0477ac */ /* 0x000ea20008000800 */
[----:B---3--:R-:W-:Y:S01]  /*71250*/  LOP3.LUT R53, R0, 0x3c, R93, 0xfe, !PT ;  /* 0x0000003c00357812 */ /* 0x008fe200078efe5d */
[-C--:B------:R-:W-:Y:S01]  /*71260*/  IMAD R7, R5, R2.reuse, RZ ;  /* 0x0000000205077224 */ /* 0x080fe200078e02ff */
[----:B------:R-:W-:Y:S02]  /*71270*/  LEA.HI.X.SX32 R5, R10, R69, 0x1, P1 ;  /* 0x000000450a057211 */ /* 0x000fe400008f0eff */
[----:B------:R-:W-:Y:S01]  /*71280*/  PRMT R65, R55, 0x7770, RZ ;  /* 0x0000777037417816 */ /* 0x000fe200000000ff */
[C---:B------:R-:W-:Y:S01]  /*71290*/  IMAD R10, R53.reuse, R2, RZ ;  /* 0x00000002350a7224 */ /* 0x040fe200078e02ff */
[----:B----4-:R-:W-:Y:S01]  /*712a0*/  ISETP.LT.AND P1, PT, R53, UR5, !P0 ;  /* 0x0000000535007c0c */ /* 0x010fe2000c721270 */
[----:B------:R-:W3:Y:S01]  /*712b0*/  LDCU UR5, c[0x0][0x39c] ;  /* 0x00007380ff0577ac */ /* 0x000ee20008000800 */
[-C--:B------:R-:W-:Y:S01]  /*712c0*/  IADD3 R6, P4, PT, R7, R70.reuse, RZ ;  /* 0x0000004607067210 */ /* 0x080fe20007f9e0ff */
[----:B------:R4:W-:Y:S01]  /*712d0*/  @P2 STG.E.U8 desc[UR20][R4.64], R65 ;  /* 0x0000004104002986 */ /* 0x0009e2000c101114 */
[----:B0-----:R-:W-:-:S02]  /*712e0*/  IADD3 R8, P2, PT, R10, R70, RZ ;  /* 0x000000460a087210 */ /* 0x001fc40007f5e0ff */
[----:B------:R-:W-:Y:S02]  /*712f0*/  LOP3.LUT R67, R0, UR24, RZ, 0xfc, !PT ;  /* 0x0000001800437c12 */ /* 0x000fe4000f8efcff */
[-C--:B------:R-:W-:Y:S02]  /*71300*/  LEA.HI.X.SX32 R7, R7, R69.reuse, 0x1, P4 ;  /* 0x0000004507077211 */ /* 0x080fe400020f0eff */
[C---:B------:R-:W-:Y:S02]  /*71310*/  PRMT R53, R55.reuse, 0x7773, RZ ;  /* 0x0000777337357816 */ /* 0x040fe400000000ff */
[C---:B------:R-:W-:Y:S02]  /*71320*/  PRMT R11, R55.reuse, 0x7771, RZ ;  /* 0x00007771370b7816 */ /* 0x040fe400000000ff */
[----:B------:R-:W-:Y:S01]  /*71330*/  PRMT R55, R55, 0x7772, RZ ;  /* 0x0000777237377816 */ /* 0x000fe200000000ff */
[C---:B----4-:R-:W-:Y:S01]  /*71340*/  IMAD R5, R67.reuse, R2, RZ ;  /* 0x0000000243057224 */ /* 0x050fe200078e02ff */
[----:B------:R-:W-:Y:S01]  /*71350*/  LEA.HI.X.SX32 R9, R10, R69, 0x1, P2 ;  /* 0x000000450a097211 */ /* 0x000fe200010f0eff */
[----:B------:R0:W-:Y:S01]  /*71360*/  @P3 STG.E.U8 desc[UR20][R6.64], R11 ;  /* 0x0000000b06003986 */ /* 0x0001e2000c101114 */
[----:B-1----:R-:W-:Y:S01]  /*71370*/  ISETP.LT.AND P2, PT, R67, UR6, !P0 ;  /* 0x0000000643007c0c */ /* 0x002fe2000c741270 */
[----:B------:R-:W1:Y:S02]  /*71380*/  LDCU UR6, c[0x0][0x39c] ;  /* 0x00007380ff0677ac */ /* 0x000e640008000800 */
[----:B------:R4:W-:Y:S01]  /*71390*/  @P1 STG.E.U8 desc[UR20][R8.64], R55 ;  /* 0x0000003708001986 */ /* 0x0009e2000c101114 */
[----:B------:R-:W-:-:S02]  /*713a0*/  IADD3 R4, P1, PT, R5, R70, RZ ;  /* 0x0000004605047210 */ /* 0x000fc40007f3e0ff */
[C-C-:B------:R-:W-:Y:S02]  /*713b0*/  LOP3.LUT R65, R0.reuse, 0x42, R93.reuse, 0xfe, !PT ;  /* 0x0000004200417812 */ /* 0x140fe400078efe5d */
[C-C-:B------:R-:W-:Y:S02]  /*713c0*/  LOP3.LUT R67, R0.reuse, 0x40, R93.reuse, 0xfe, !PT ;  /* 0x0000004000437812 */ /* 0x140fe400078efe5d */
[----:B------:R-:W-:Y:S02]  /*713d0*/  LEA.HI.X.SX32 R5, R5, R69, 0x1, P1 ;  /* 0x0000004505057211 */ /* 0x000fe400008f0eff */
[----:B--2---:R-:W-:Y:S01]  /*713e0*/  ISETP.LT.AND P1, PT, R65, UR4, !P0 ;  /* 0x0000000441007c0c */ /* 0x004fe2000c721270 */
[----:B------:R-:W2:Y:S01]  /*713f0*/  LDCU UR4, c[0x0][0x39c] ;  /* 0x00007380ff0477ac */ /* 0x000ea20008000800 */
[CC--:B------:R-:W-:Y:S01]  /*71400*/  IMAD R10, R67.reuse, R2.reuse, RZ ;  /* 0x00000002430a7224 */ /* 0x0c0fe200078e02ff */
[----:B------:R-:W-:Y:S01]  /*71410*/  ISETP.LT.AND P3, PT, R67, UR7, !P0 ;  /* 0x0000000743007c0c */ /* 0x000fe2000c761270 */
[----:B0-----:R-:W-:Y:S01]  /*71420*/  IMAD R11, R65, R2, RZ ;  /* 0x00000002410b7224 */ /* 0x001fe200078e02ff */
[----:B------:R0:W-:Y:S01]  /*71430*/  @P2 STG.E.U8 desc[UR20][R4.64], R53 ;  /* 0x0000003504002986 */ /* 0x0001e2000c101114 */
[----:B------:R-:W-:Y:S01]  /*71440*/  LOP3.LUT R67, R0, 0x44, R93, 0xfe, !PT ;  /* 0x0000004400437812 */ /* 0x000fe200078efe5d */
[----:B------:R-:W1:Y:S01]  /*71450*/  LDCU UR7, c[0x0][0x39c] ;  /* 0x00007380ff0777ac */ /* 0x000e620008000800 */
[----:B------:R-:W-:-:S02]  /*71460*/  IADD3 R6, P4, PT, R10, R70, RZ ;  /* 0x000000460a067210 */ /* 0x000fc40007f9e0ff */
[----:B----4-:R-:W-:Y:S02]  /*71470*/  IADD3 R8, P2, PT, R11, R70, RZ ;  /* 0x000000460b087210 */ /* 0x010fe40007f5e0ff */
[-C--:B------:R-:W-:Y:S02]  /*71480*/  LEA.HI.X.SX32 R7, R10, R69.reuse, 0x1, P4 ;  /* 0x000000450a077211 */ /* 0x080fe400020f0eff */
[C---:B------:R-:W-:Y:S01]  /*71490*/  PRMT R55, R56.reuse, 0x7770, RZ ;  /* 0x0000777038377816 */ /* 0x040fe200000000ff */
[----:B------:R-:W-:Y:S01]  /*714a0*/  IMAD R10, R67, R2, RZ ;  /* 0x00000002430a7224 */ /* 0x000fe200078e02ff */
[----:B------:R-:W-:Y:S02]  /*714b0*/  LEA.HI.X.SX32 R9, R11, R69, 0x1, P2 ;  /* 0x000000450b097211 */ /* 0x000fe400010f0eff */
[----:B------:R-:W-:Y:S02]  /*714c0*/  PRMT R65, R56, 0x7771, RZ ;  /* 0x0000777138417816 */ /* 0x000fe400000000ff */
[----:B---3--:R-:W-:Y:S01]  /*714d0*/  ISETP.LT.AND P2, PT, R67, UR5, !P0 ;  /* 0x0000000543007c0c */ /* 0x008fe2000c741270 */
[----:B------:R3:W-:Y:S01]  /*714e0*/  @P3 STG.E.U8 desc[UR20][R6.64], R55 ;  /* 0x0000003706003986 */ /* 0x0007e2000c101114 */
[C-C-:B------:R-:W-:Y:S01]  /*714f0*/  LOP3.LUT R11, R0.reuse, 0x46, R93.reuse, 0xfe, !PT ;  /* 0x00000046000b7812 */ /* 0x140fe200078efe5d */
[----:B------:R-:W4:Y:S01]  /*71500*/  LDCU UR5, c[0x0][0x39c] ;  /* 0x00007380ff0577ac */ /* 0x000f220008000800 */
[----:B0-----:R-:W-:Y:S01]  /*71510*/  LOP3.LUT R53, R0, 0x48, R93, 0xfe, !PT ;  /* 0x0000004800357812 */ /* 0x001fe200078efe5d */
[----:B------:R0:W-:Y:S01]  /*71520*/  @P1 STG.E.U8 desc[UR20][R8.64], R65 ;  /* 0x0000004108001986 */ /* 0x0001e2000c101114 */
[----:B------:R-:W-:-:S02]  /*71530*/  IADD3 R4, P1, PT, R10, R70, RZ ;  /* 0x000000460a047210 */ /* 0x000fc40007f3e0ff */
[C---:B--2---:R-:W-:Y:S01]  /*71540*/  ISETP.LT.AND P3, PT, R11.reuse, UR4, !P0 ;  /* 0x000000040b007c0c */ /* 0x044fe2000c761270 */
[-C--:B------:R-:W-:Y:S01]  /*71550*/  IMAD R11, R11, R2.reuse, RZ ;  /* 0x000000020b0b7224 */ /* 0x080fe200078e02ff */
[----:B------:R-:W-:Y:S01]  /*71560*/  LEA.HI.X.SX32 R5, R10, R69, 0x1, P1 ;  /* 0x000000450a057211 */ /* 0x000fe200008f0eff */
[----:B------:R-:W2:Y:S01]  /*71570*/  LDCU UR4, c[0x0][0x39c] ;  /* 0x00007380ff0477ac */ /* 0x000ea20008000800 */
[C---:B---3--:R-:W-:Y:S02]  /*71580*/  PRMT R55, R56.reuse, 0x7772, RZ ;  /* 0x0000777238377816 */ /* 0x048fe400000000ff */
[C---:B-1----:R-:W-:Y:S01]  /*71590*/  ISETP.LT.AND P1, PT, R53.reuse, UR6, !P0 ;  /* 0x0000000635007c0c */ /* 0x042fe2000c721270 */
[----:B------:R-:W1:Y:S01]  /*715a0*/  LDCU UR6, c[0x0][0x39c] ;  /* 0x00007380ff0677ac */ /* 0x000e620008000800 */
[----:B0-----:R-:W-:Y:S01]  /*715b0*/  IMAD R9, R53, R2, RZ ;  /* 0x0000000235097224 */ /* 0x001fe200078e02ff */
[----:B------:R-:W-:Y:S01]  /*715c0*/  IADD3 R6, P4, PT, R11, R70, RZ ;  /* 0x000000460b067210 */ /* 0x000fe20007f9e0ff */
[----:B------:R0:W-:Y:S01]  /*715d0*/  @P2 STG.E.U8 desc[UR20][R4.64], R55 ;  /* 0x0000003704002986 */ /* 0x0001e2000c101114 */
[----:B------:R-:W-:-:S02]  /*715e0*/  PRMT R53, R56, 0x7773, RZ ;  /* 0x0000777338357816 */ /* 0x000fc400000000ff */
[-C--:B------:R-:W-:Y:S02]  /*715f0*/  LEA.HI.X.SX32 R7, R11, R69.reuse, 0x1, P4 ;  /* 0x000000450b077211 */ /* 0x080fe400020f0eff */
[C---:B------:R-:W-:Y:S02]  /*71600*/  IADD3 R8, P2, PT, R9.reuse, R70, RZ ;  /* 0x0000004609087210 */ /* 0x040fe40007f5e0ff */
[C-C-:B------:R-:W-:Y:S01]  /*71610*/  LOP3.LUT R65, R0.reuse, 0x4a, R93.reuse, 0xfe, !PT ;  /* 0x0000004a00417812 */ /* 0x140fe200078efe5d */
[----:B------:R3:W-:Y:S01]  /*71620*/  @P3 STG.E.U8 desc[UR20][R6.64], R53 ;  /* 0x0000003506003986 */ /* 0x0007e2000c101114 */
[----:B------:R-:W-:Y:S02]  /*71630*/  LEA.HI.X.SX32 R9, R9, R69, 0x1, P2 ;  /* 0x0000004509097211 */ /* 0x000fe400010f0eff */
[----:B------:R-:W-:Y:S01]  /*71640*/  PRMT R11, R57, 0x7770, RZ ;  /* 0x00007770390b7816 */ /* 0x000fe200000000ff */
[C---:B------:R-:W-:Y:S01]  /*71650*/  IMAD R10, R65.reuse, R2, RZ ;  /* 0x00000002410a7224 */ /* 0x040fe200078e02ff */
[----:B----4-:R-:W-:Y:S01]  /*71660*/  ISETP.LT.AND P3, PT, R65, UR5, !P0 ;  /* 0x0000000541007c0c */ /* 0x010fe2000c761270 */
[----:B------:R-:W4:Y:S01]  /*71670*/  LDCU UR5, c[0x0][0x39c] ;  /* 0x00007380ff0577ac */ /* 0x000f220008000800 */
[----:B------:R-:W-:Y:S01]  /*71680*/  LOP3.LUT R67, R0, 0x4c, R93, 0xfe, !PT ;  /* 0x0000004c00437812 */ /* 0x000fe200078efe5d */
[----:B------:R1:W-:Y:S01]  /*71690*/  @P1 STG.E.U8 desc[UR20][R8.64], R11 ;  /* 0x0000000b08001986 */ /* 0x0003e2000c101114 */
[----:B0-----:R-:W-:-:S02]  /*716a0*/  IADD3 R4, P1, PT, R10, R70, RZ ;  /* 0x000000460a047210 */ /* 0x001fc40007f3e0ff */
[----:B------:R-:W-:Y:S01]  /*716b0*/  PRMT R55, R57, 0x7771, RZ ;  /* 0x0000777139377816 */ /* 0x000fe200000000ff */
[C---:B---3--:R-:W-:Y:S01]  /*716c0*/  IMAD R7, R67.reuse, R2, RZ ;  /* 0x0000000243077224 */ /* 0x048fe200078e02ff */
[----:B------:R-:W-:Y:S02]  /*716d0*/  LEA.HI.X.SX32 R5, R10, R69, 0x1, P1 ;  /* 0x000000450a057211 */ /* 0x000fe400008f0eff */
[C---:B------:R-:W-:Y:S02]  /*716e0*/  LOP3.LUT R65, R0.reuse, UR25, RZ, 0xfc, !PT ;  /* 0x0000001900417c12 */ /* 0x040fe4000f8efcff */
[----:B--2---:R-:W-:Y:S01]  /*716f0*/  ISETP.LT.AND P2, PT, R67, UR4, !P0 ;  /* 0x0000000443007c0c */ /* 0x004fe2000c741270 */
[----:B------:R0:W-:Y:S01]  /*71700*/  @P3 STG.E.U8 desc[UR20][R4.64], R55 ;  /* 0x0000003704003986 */ /* 0x0001e2000c101114 */
[----:B------:R-:W-:Y:S01]  /*71710*/  IADD3 R6, P3, PT, R7, R70, RZ ;  /* 0x0000004607067210 */ /* 0x000fe20007f7e0ff */
[C---:B------:R-:W-:Y:S01]  /*71720*/  IMAD R10, R65.reuse, R2, RZ ;  /* 0x00000002410a7224 */ /* 0x040fe200078e02ff */
[----:B-1----:R-:W-:Y:S01]  /*71730*/  LOP3.LUT R11, R0, 0x50, R93, 0xfe, !PT ;  /* 0x00000050000b7812 */ /* 0x002fe200078efe5d */
[----:B------:R-:W1:Y:S01]  /*71740*/  LDCU UR4, c[0x0][0x39c] ;  /* 0x00007380ff0477ac */ /* 0x000e620008000800 */
[----:B------:R-:W-:-:S02]  /*71750*/  ISETP.LT.AND P1, PT, R65, UR6, !P0 ;  /* 0x0000000641007c0c */ /* 0x000fc4000c721270 */
[-C--:B------:R-:W-:Y:S01]  /*71760*/  LEA.HI.X.SX32 R7, R7, R69.reuse, 0x1, P3 ;  /* 0x0000004507077211 */ /* 0x080fe200018f0eff */
[----:B------:R-:W2:Y:S01]  /*71770*/  LDCU UR6, c[0x0][0x39c] ;  /* 0x00007380ff0677ac */ /* 0x000ea20008000800 */
[C---:B----4-:R-:W-:Y:S01]  /*71780*/  ISETP.LT.AND P3, PT, R11.reuse, UR5, !P0 ;  /* 0x000000050b007c0c */ /* 0x050fe2000c761270 */
[----:B------:R-:W-:Y:S01]  /*71790*/  IMAD R11, R11, R2, RZ ;  /* 0x000000020b0b7224 */ /* 0x000fe200078e02ff */
[----:B------:R-:W-:Y:S01]  /*717a0*/  PRMT R53, R57, 0x7772, RZ ;  /* 0x0000777239357816 */ /* 0x000fe200000000ff */
[----:B------:R-:W3:Y:S01]  /*717b0*/  LDCU UR5, c[0x0][0x39c] ;  /* 0x00007380ff0577ac */ /* 0x000ee20008000800 */
[----:B------:R-:W-:Y:S02]  /*717c0*/  IADD3 R8, P4, PT, R10, R70, RZ ;  /* 0x000000460a087210 */ /* 0x000fe40007f9e0ff */
[----:B0-----:R-:W-:Y:S01]  /*717d0*/  LOP3.LUT R55, R0, 0x52, R93, 0xfe, !PT ;  /* 0x0000005200377812 */ /* 0x001fe200078efe5d */
[----:B------:R-:W-:Y:S01]  /*717e0*/  @P2 STG.E.U8 desc[UR20][R6.64], R53 ;  /* 0x0000003506002986 */ /* 0x000fe2000c101114 */
[----:B------:R-:W-:-:S02]  /*717f0*/  LEA.HI.X.SX32 R9, R10, R69, 0x1, P4 ;  /* 0x000000450a097211 */ /* 0x000fc400020f0eff */
[----:B------:R-:W-:Y:S01]  /*71800*/  PRMT R57, R57, 0x7773, RZ ;  /* 0x0000777339397816 */ /* 0x000fe200000000ff */
[----:B------:R-:W-:Y:S01]  /*71810*/  IMAD R10, R55, R2, RZ ;  /* 0x00000002370a7224 */ /* 0x000fe200078e02ff */
[----:B------:R-:W-:Y:S02]  /*71820*/  IADD3 R4, P2, PT, R11, R70, RZ ;  /* 0x000000460b047210 */ /* 0x000fe40007f5e0ff */
[----:B------:R-:W-:Y:S01]  /*71830*/  ISETP.LT.AND P4, PT, R55, UR7, !P0 ;  /* 0x0000000737007c0c */ /* 0x000fe2000c781270 */
[----:B------:R0:W-:Y:S01]  /*71840*/  @P1 STG.E.U8 desc[UR20][R8.64], R57 ;  /* 0x0000003908001986 */ /* 0x0001e2000c101114 */
[----:B------:R-:W-:Y:S01]  /*71850*/  LOP3.LUT R55, R0, 0x54, R93, 0xfe, !PT ;  /* 0x0000005400377812 */ /* 0x000fe200078efe5d */
[----:B------:R-:W4:Y:S01]  /*71860*/  LDCU UR7, c[0x0][0x39c] ;  /* 0x00007380ff0777ac */ /* 0x000f220008000800 */
[----:B------:R-:W-:Y:S02]  /*71870*/  LEA.HI.X.SX32 R5, R11, R69, 0x1, P2 ;  /* 0x000000450b057211 */ /* 0x000fe400010f0eff */
[----:B------:R-:W-:-:S02]  /*71880*/  PRMT R11, R58, 0x7770, RZ ;  /* 0x000077703a0b7816 */ /* 0x000fc400000000ff */
[C---:B-1----:R-:W-:Y:S01]  /*71890*/  ISETP.LT.AND P2, PT, R55.reuse, UR4, !P0 ;  /* 0x0000000437007c0c */ /* 0x042fe2000c741270 */
[----:B------:R-:W1:Y:S01]  /*718a0*/  LDCU UR4, c[0x0][0x39c] ;  /* 0x00007380ff0477ac */ /* 0x000e620008000800 */
[----:B0-----:R-:W-:Y:S01]  /*718b0*/  IMAD R9, R55, R2, RZ ;  /* 0x0000000237097224 */ /* 0x001fe200078e02ff */
[----:B------:R0:W-:Y:S01]  /*718c0*/  @P3 STG.E.U8 desc[UR20][R4.64], R11 ;  /* 0x0000000b04003986 */ /* 0x0001e2000c101114 */
[----:B------:R-:W-:Y:S02]  /*718d0*/  IADD3 R6, P1, PT, R10, R70, RZ ;  /* 0x000000460a067210 */ /* 0x000fe40007f3e0ff */
[----:B------:R-:W-:Y:S02]  /*718e0*/  LOP3.LUT R53, R0, 0x56, R93, 0xfe, !PT ;  /* 0x0000005600357812 */ /* 0x000fe400078efe5d */
[----:B------:R-:W-:Y:S02]  /*718f0*/  LEA.HI.X.SX32 R7, R10, R69, 0x1, P1 ;  /* 0x000000450a077211 */ /* 0x000fe400008f0eff */
[----:B------:R-:W-:-:S02]  /*71900*/  PRMT R57, R58, 0x7771, RZ ;  /* 0x000077713a397816 */ /* 0x000fc400000000ff */
[C---:B0-----:R-:W-:Y:S02]  /*71910*/  IADD3 R4, P3, PT, R9.reuse, R70, RZ ;  /* 0x0000004609047210 */ /* 0x041fe40007f7e0ff */
[----:B------:R-:W-:Y:S02]  /*71920*/  LOP3.LUT R11, R0, 0x58, R93, 0xfe, !PT ;  /* 0x00000058000b7812 */ /* 0x000fe400078efe5d */
[-C--:B------:R-:W-:Y:S01]  /*71930*/  LEA.HI.X.SX32 R5, R9, R69.reuse, 0x1, P3 ;  /* 0x0000004509057211 */ /* 0x080fe200018f0eff */
[-C--:B------:R-:W-:Y:S01]  /*71940*/  IMAD R10, R53, R2.reuse, RZ ;  /* 0x00000002350a7224 */ /* 0x080fe200078e02ff */
[C---:B--2---:R-:W-:Y:S01]  /*71950*/  ISETP.LT.AND P3, PT, R11.reuse, UR6, !P0 ;  /* 0x000000060b007c0c */ /* 0x044fe2000c761270 */
[----:B------:R-:W-:Y:S01]  /*71960*/  IMAD R11, R11, R2, RZ ;  /* 0x000000020b0b7224 */ /* 0x000fe200078e02ff */
[----:B------:R-:W-:Y:S02]  /*71970*/  PRMT R55, R58, 0x7772, RZ ;  /* 0x000077723a377816 */ /* 0x000fe400000000ff */
[----:B---3--:R-:W-:Y:S01]  /*71980*/  ISETP.LT.AND P1, PT, R53, UR5, !P0 ;  /* 0x0000000535007c0c */ /* 0x008fe2000c721270 */
[----:B------:R0:W-:Y:S01]  /*71990*/  @P4 STG.E.U8 desc[UR20][R6.64], R57 ;  /* 0x0000003906004986 */ /* 0x0001e2000c101114 */
[C---:B------:R-:W-:Y:S01]  /*719a0*/  IADD3 R8, P4, PT, R10.reuse, R70, RZ ;  /* 0x000000460a087210 */ /* 0x040fe20007f9e0ff */
[----:B------:R-:W2:Y:S02]  /*719b0*/  LDCU UR5, c[0x0][0x39c] ;  /* 0x00007380ff0577ac */ /* 0x000ea40008000800 */
[----:B------:R3:W-:Y:S01]  /*719c0*/  @P2 STG.E.U8 desc[UR20][R4.64], R55 ;  /* 0x0000003704002986 */ /* 0x0007e2000c101114 */
[----:B------:R-:W-:Y:S01]  /*719d0*/  LEA.HI.X.SX32 R9, R10, R69, 0x1, P4 ;  /* 0x000000450a097211 */ /* 0x000fe200020f0eff */
[----:B------:R-:W1:Y:S01]  /*719e0*/  LDCU UR6, c[0x0][0x39c] ;  /* 0x00007380ff0677ac */ /* 0x000e620008000800 */
[----:B------:R-:W-:-:S02]  /*719f0*/  PRMT R53, R58, 0x7773, RZ ;  /* 0x000077733a357816 */ /* 0x000fc400000000ff */
[C---:B0-----:R-:W-:Y:S02]  /*71a00*/  IADD3 R6, P2, PT, R11.reuse, R70, RZ ;  /* 0x000000460b067210 */ /* 0x041fe40007f5e0ff */
[C-C-:B------:R-:W-:Y:S02]  /*71a10*/  LOP3.LUT R57, R0.reuse, 0x5a, R93.reuse, 0xfe, !PT ;  /* 0x0000005a00397812 */ /* 0x140fe400078efe5d */
[----:B------:R-:W-:Y:S02]  /*71a20*/  LEA.HI.X.SX32 R7, R11, R69, 0x1, P2 ;  /* 0x000000450b077211 */ /* 0x000fe400010f0eff */
[----:B------:R-:W-:Y:S01]  /*71a30*/  PRMT R11, R59, 0x7770, RZ ;  /* 0x000077703b0b7816 */ /* 0x000fe200000000ff */
[C---:B------:R-:W-:Y:S01]  /*71a40*/  IMAD R10, R57.reuse, R2, RZ ;  /* 0x00000002390a7224 */ /* 0x040fe200078e02ff */
[C---:B---3--:R-:W-:Y:S02]  /*71a50*/  LOP3.LUT R5, R0.reuse, 0x5c, R93, 0xfe, !PT ;  /* 0x0000005c00057812 */ /* 0x048fe400078efe5d */
[----:B----4-:R-:W-:Y:S01]  /*71a60*/  ISETP.LT.AND P4, PT, R57, UR7, !P0 ;  /* 0x0000000739007c0c */ /* 0x010fe2000c781270 */
[----:B------:R0:W-:Y:S01]  /*71a70*/  @P1 STG.E.U8 desc[UR20][R8.64], R53 ;  /* 0x0000003508001986 */ /* 0x0001e2000c101114 */
[----:B------:R-:W-:Y:S01]  /*71a80*/  LOP3.LUT R57, R0, UR26, RZ, 0xfc, !PT ;  /* 0x0000001a00397c12 */ /* 0x000fe2000f8efcff */
[----:B------:R-:W3:Y:S02]  /*71a90*/  LDCU UR7, c[0x0][0x39c] ;  /* 0x00007380ff0777ac */ /* 0x000ee40008000800 */
[----:B------:R4:W-:Y:S01]  /*71aa0*/  @P3 STG.E.U8 desc[UR20][R6.64], R11 ;  /* 0x0000000b06003986 */ /* 0x0009e2000c101114 */
[----:B------:R-:W-:-:S02]  /*71ab0*/  IADD3 R4, P3, PT, R10, R70, RZ ;  /* 0x000000460a047210 */ /* 0x000fc40007f7e0ff */
[C---:B------:R-:W-:Y:S01]  /*71ac0*/  ISETP.LT.AND P2, PT, R5.reuse, UR8, !P0 ;  /* 0x0000000805007c0c */ /* 0x040fe2000c741270 */
[-C--:B0-----:R-:W-:Y:S01]  /*71ad0*/  IMAD R8, R5, R2.reuse, RZ ;  /* 0x0000000205087224 */ /* 0x081fe200078e02ff */
[-C--:B------:R-:W-:Y:S01]  /*71ae0*/  LEA.HI.X.SX32 R5, R10, R69.reuse, 0x1, P3 ;  /* 0x000000450a057211 */ /* 0x080fe200018f0eff */
[----:B------:R-:W-:Y:S01]  /*71af0*/  IMAD R9, R57, R2, RZ ;  /* 0x0000000239097224 */ /* 0x000fe200078e02ff */
[----:B------:R-:W-:Y:S02]  /*71b00*/  PRMT R55, R59, 0x7771, RZ ;  /* 0x000077713b377816 */ /* 0x000fe400000000ff */
[----:B----4-:R-:W-:Y:S02]  /*71b10*/  IADD3 R6, P3, PT, R8, R70, RZ ;  /* 0x0000004608067210 */ /* 0x010fe40007f7e0ff */
[----:B-1----:R-:W-:Y:S02]  /*71b20*/  ISETP.LT.AND P1, PT, R57, UR4, !P0 ;  /* 0x0000000439007c0c */ /* 0x002fe4000c721270 */
[----:B------:R-:W-:Y:S01]  /*71b30*/  LOP3.LUT R11, R0, 0x60, R93, 0xfe, !PT ;  /* 0x00000060000b7812 */ /* 0x000fe200078efe5d */
[----:B------:R0:W-:Y:S01]  /*71b40*/  @P4 STG.E.U8 desc[UR20][R4.64], R55 ;  /* 0x0000003704004986 */ /* 0x0001e2000c101114 */
[----:B------:R-:W1:Y:S01]  /*71b50*/  LDCU UR4, c[0x0][0x39c] ;  /* 0x00007380ff0477ac */ /* 0x000e620008000800 */
[----:B------:R-:W-:-:S02]  /*71b60*/  LEA.HI.X.SX32 R7, R8, R69, 0x1, P3 ;  /* 0x0000004508077211 */ /* 0x000fc400018f0eff */
[C---:B--2---:R-:W-:Y:S01]  /*71b70*/  ISETP.LT.AND P4, PT, R11.reuse, UR5, !P0 ;  /* 0x000000050b007c0c */ /* 0x044fe2000c781270 */
[----:B------:R-:W-:Y:S01]  /*71b80*/  IMAD R11, R11, R2, RZ ;  /* 0x000000020b0b7224 */ /* 0x000fe200078e02ff */
[-C--:B------:R-:W-:Y:S01]  /*71b90*/  IADD3 R8, P3, PT, R9, R70.reuse, RZ ;  /* 0x0000004609087210 */ /* 0x080fe20007f7e0ff */
[----:B------:R-:W2:Y:S01]  /*71ba0*/  LDCU UR5, c[0x0][0x39c] ;  /* 0x00007380ff0577ac */ /* 0x000ea20008000800 */
[----:B------:R-:W-:Y:S02]  /*71bb0*/  PRMT R53, R59, 0x7772, RZ ;  /* 0x000077723b357816 */ /* 0x000fe400000000ff */
[----:B------:R-:W-:Y:S02]  /*71bc0*/  LEA.HI.X.SX32 R9, R9, R69, 0x1, P3 ;  /* 0x0000004509097211 */ /* 0x000fe400018f0eff */
[----:B------:R-:W-:Y:S01]  /*71bd0*/  PRMT R59, R59, 0x7773, RZ ;  /* 0x000077733b3b7816 */ /* 0x000fe200000000ff */
[----:B------:R4:W-:Y:S01]  /*71be0*/  @P2 STG.E.U8 desc[UR20][R6.64], R53 ;  /* 0x0000003506002986 */ /* 0x0009e2000c101114 */
[----:B------:R-:W-:-:S02]  /*71bf0*/  IADD3 R10, P2, PT, R11, R70, RZ ;  /* 0x000000460b0a7210 */ /* 0x000fc40007f5e0ff */
[--C-:B0-----:R-:W-:Y:S01]  /*71c00*/  LOP3.LUT R5, R0, 0x62, R93.reuse, 0xfe, !PT ;  /* 0x0000006200057812 */ /* 0x101fe200078efe5d */
[----:B------:R0:W-:Y:S01]  /*71c10*/  @P1 STG.E.U8 desc[UR20][R8.64], R59 ;  /* 0x0000003b08001986 */ /* 0x0001e2000c101114 */
[----:B------:R-:W-:Y:S02]  /*71c20*/  LEA.HI.X.SX32 R11, R11, R69, 0x1, P2 ;  /* 0x000000450b0b7211 */ /* 0x000fe400010f0eff */
[----:B------:R-:W-:Y:S02]  /*71c30*/  PRMT R55, R60, 0x7770, RZ ;  /* 0x000077703c377816 */ /* 0x000fe400000000ff */
[C---:B------:R-:W-:Y:S01]  /*71c40*/  ISETP.LT.AND P1, PT, R5.reuse, UR6, !P0 ;  /* 0x0000000605007c0c */ /* 0x040fe2000c721270 */
[----:B------:R-:W-:Y:S01]  /*71c50*/  IMAD R5, R5, R2, RZ ;  /* 0x0000000205057224 */ /* 0x000fe200078e02ff */
[C-C-:B------:R-:W-:Y:S01]  /*71c60*/  LOP3.LUT R57, R0.reuse, 0x64, R93.reuse, 0xfe, !PT ;  /* 0x0000006400397812 */ /* 0x140fe200078efe5d */
[----:B------:R-:W3:Y:S01]  /*71c70*/  LDCU UR6, c[0x0][0x39c] ;  /* 0x00007380ff0677ac */ /* 0x000ee20008000800 */
[----:B------:R2:W-:Y:S01]  /*71c80*/  @P4 STG.E.U8 desc[UR20][R10.64], R55 ;  /* 0x000000370a004986 */ /* 0x0005e2000c101114 */
[----:B----4-:R-:W-:-:S02]  /*71c90*/  LOP3.LUT R53, R0, 0x66, R93, 0xfe, !PT ;  /* 0x0000006600357812 */ /* 0x010fc400078efe5d */
[----:B------:R-:W-:Y:S02]  /*71ca0*/  IADD3 R4, P4, PT, R5, R70, RZ ;  /* 0x0000004605047210 */ /* 0x000fe40007f9e0ff */
[C---:B-1----:R-:W-:Y:S01]  /*71cb0*/  ISETP.LT.AND P3, PT, R57.reuse, UR4, !P0 ;  /* 0x0000000439007c0c */ /* 0x042fe2000c761270 */
[----:B------:R-:W1:Y:S01]  /*71cc0*/  LDCU UR4, c[0x0][0x39c] ;  /* 0x00007380ff0477ac */ /* 0x000e620008000800 */
[-C--:B------:R-:W-:Y:S01]  /*71cd0*/  IMAD R7, R57, R2.reuse, RZ ;  /* 0x0000000239077224 */ /* 0x080fe200078e02ff */
[----:B------:R-:W-:Y:S01]  /*71ce0*/  LEA.HI.X.SX32 R5, R5, R69, 0x1, P4 ;  /* 0x0000004505057211 */ /* 0x000fe200020f0eff */
[C---:B0-----:R-:W-:Y:S01]  /*71cf0*/  IMAD R9, R53.reuse, R2, RZ ;  /* 0x0000000235097224 */ /* 0x041fe200078e02ff */
[----:B------:R-:W-:Y:S02]  /*71d00*/  PRMT R57, R60, 0x7771, RZ ;  /* 0x000077713c397816 */ /* 0x000fe400000000ff */
[----:B--2---:R-:W-:Y:S01]  /*71d10*/  ISETP.LT.AND P2, PT, R53, UR5, !P0 ;  /* 0x0000000535007c0c */ /* 0x004fe2000c741270 */
[----:B------:R-:W0:Y:S01]  /*71d20*/  LDCU UR5, c[0x0][0x39c] ;  /* 0x00007380ff0577ac */ /* 0x000e220008000800 */
[-C--:B------:R-:W-:Y:S01]  /*71d30*/  IADD3 R6, P4, PT, R7, R70.reuse, RZ ;  /* 0x0000004607067210 */ /* 0x080fe20007f9e0ff */
[----:B------:R2:W-:Y:S01]  /*71d40*/  @P1 STG.E.U8 desc[UR20][R4.64], R57 ;  /* 0x0000003904001986 */ /* 0x0005e2000c101114 */
[----:B------:R-:W-:-:S02]  /*71d50*/  IADD3 R8, P1, PT, R9, R70, RZ ;  /* 0x0000004609087210 */ /* 0x000fc40007f3e0ff */
[--C-:B------:R-:W-:Y:S02]  /*71d60*/  LOP3.LUT R11, R0, 0x68, R93.reuse, 0xfe, !PT ;  /* 0x00000068000b7812 */ /* 0x100fe400078efe5d */
[-C--:B------:R-:W-:Y:S02]  /*71d70*/  LEA.HI.X.SX32 R7, R7, R69.reuse, 0x1, P4 ;  /* 0x0000004507077211 */ /* 0x080fe400020f0eff */
[----:B------:R-:W-:Y:S01]  /*71d80*/  PRMT R55, R60, 0x7772, RZ ;  /* 0x000077723c377816 */ /* 0x000fe200000000ff */
[----:B------:R-:W-:Y:S01]  /*71d90*/  IMAD R10, R11, R2, RZ ;  /* 0x000000020b0a7224 */ /* 0x000fe200078e02ff */
[----:B------:R-:W-:Y:S02]  /*71da0*/  LEA.HI.X.SX32 R9, R9, R69, 0x1, P1 ;  /* 0x0000004509097211 */ /* 0x000fe400008f0eff */
[----:B---3--:R-:W-:Y:S01]  /*71db0*/  ISETP.LT.AND P1, PT, R11, UR6, !P0 ;  /* 0x000000060b007c0c */ /* 0x008fe2000c721270 */
[----:B------:R-:W3:Y:S01]  /*71dc0*/  LDCU UR6, c[0x0][0x39c] ;  /* 0x00007380ff0677ac */ /* 0x000ee20008000800 */
[----:B------:R-:W-:Y:S01]  /*71dd0*/  LOP3.LUT R11, R0, 0x6a, R93, 0xfe, !PT ;  /* 0x0000006a000b7812 */ /* 0x000fe200078efe5d */
[----:B------:R4:W-:Y:S01]  /*71de0*/  @P3 STG.E.U8 desc[UR20][R6.64], R55 ;  /* 0x0000003706003986 */ /* 0x0009e2000c101114 */
[----:B------:R-:W-:-:S02]  /*71df0*/  PRMT R53, R60, 0x7773, RZ ;  /* 0x000077733c357816 */ /* 0x000fc400000000ff */
[C---:B-1----:R-:W-:Y:S01]  /*71e00*/  ISETP.LT.AND P3, PT, R11.reuse, UR4, !P0 ;  /* 0x000000040b007c0c */ /* 0x042fe2000c761270 */
[----:B------:R-:W-:Y:S01]  /*71e10*/  IMAD R11, R11, R2, RZ ;  /* 0x000000020b0b7224 */ /* 0x000fe200078e02ff */
[----:B--2---:R-:W-:Y:S01]  /*71e20*/  LOP3.LUT R57, R0, 0x6c, R93, 0xfe, !PT ;  /* 0x0000006c00397812 */ /* 0x004fe200078efe5d */
[----:B------:R1:W-:Y:S01]  /*71e30*/  @P2 STG.E.U8 desc[UR20][R8.64], R53 ;  /* 0x0000003508002986 */ /* 0x0003e2000c101114 */
[CC--:B------:R-:W-:Y:S01]  /*71e40*/  IADD3 R4, P2, PT, R10.reuse, R70.reuse, RZ ;  /* 0x000000460a047210 */ /* 0x0c0fe20007f5e0ff */
[----:B------:R-:W2:Y:S01]  /*71e50*/  LDCU UR4, c[0x0][0x39c] ;  /* 0x00007380ff0477ac */ /* 0x000ea20008000800 */
[----:B----4-:R-:W-:Y:S02]  /*71e60*/  IADD3 R6, P4, PT, R11, R70, RZ ;  /* 0x000000460b067210 */ /* 0x010fe40007f9e0ff */
[----:B------:R-:W-:Y:S02]  /*71e70*/  LEA.HI.X.SX32 R5, R10, R69, 0x1, P2 ;  /* 0x000000450a057211 */ /* 0x000fe400010f0eff */
[----:B------:R-:W-:-:S02]  /*71e80*/  PRMT R55, R61, 0x7770, RZ ;  /* 0x000077703d377816 */ /* 0x000fc400000000ff */
[C---:B0-----:R-:W-:Y:S01]  /*71e90*/  ISETP.LT.AND P2, PT, R57.reuse, UR5, !P0 ;  /* 0x0000000539007c0c */ /* 0x041fe2000c741270 */
[----:B-1----:R-:W-:Y:S01]  /*71ea0*/  IMAD R9, R57, R2, RZ ;  /* 0x0000000239097224 */ /* 0x002fe200078e02ff */
[-C--:B------:R-:W-:Y:S02]  /*71eb0*/  LEA.HI.X.SX32 R7, R11, R69.reuse, 0x1, P4 ;  /* 0x000000450b077211 */ /* 0x080fe400020f0eff */
[----:B------:R-:W-:Y:S01]  /*71ec0*/  PRMT R53, R61, 0x7771, RZ ;  /* 0x000077713d357816 */ /* 0x000fe200000000ff */
[----:B------:R0:W-:Y:S01]  /*71ed0*/  @P1 STG.E.U8 desc[UR20][R4.64], R55 ;  /* 0x0000003704001986 */ /* 0x0001e2000c101114 */
[----:B------:R-:W-:Y:S01]  /*71ee0*/  LOP3.LUT R57, R0, UR27, RZ, 0xfc, !PT ;  /* 0x0000001b00397c12 */ /* 0x000fe2000f8efcff */
[----:B------:R-:W1:Y:S01]  /*71ef0*/  LDCU UR5, c[0x0][0x39c] ;  /* 0x00007380ff0577ac */ /* 0x000e620008000800 */
[----:B------:R-:W-:Y:S01]  /*71f00*/  IADD3 R8, P1, PT, R9, R70, RZ ;  /* 0x0000004609087210 */ /* 0x000fe20007f3e0ff */
[----:B------:R4:W-:Y:S01]  /*71f10*/  @P3 STG.E.U8 desc[UR20][R6.64], R53 ;  /* 0x0000003506003986 */ /* 0x0009e2000c101114 */
[C---:B---3--:R-:W-:Y:S01]  /*71f20*/  ISETP.LT.AND P3, PT, R57.reuse, UR6, !P0 ;  /* 0x0000000639007c0c */ /* 0x048fe2000c761270 */
[----:B------:R-:W-:Y:S01]  /*71f30*/  IMAD R10, R57, R2, RZ ;  /* 0x00000002390a7224 */ /* 0x000fe200078e02ff */
[----:B------:R-:W3:Y:S01]  /*71f40*/  LDCU UR6, c[0x0][0x39c] ;  /* 0x00007380ff0677ac */ /* 0x000ee20008000800 */
[----:B------:R-:W-:-:S02]  /*71f50*/  LEA.HI.X.SX32 R9, R9, R69, 0x1, P1 ;  /* 0x0000004509097211 */ /* 0x000fc400008f0eff */
[----:B------:R-:W-:Y:S02]  /*71f60*/  LOP3.LUT R57, R0, 0x70, R93, 0xfe, !PT ;  /* 0x0000007000397812 */ /* 0x000fe400078efe5d */
[C---:B0-----:R-:W-:Y:S02]  /*71f70*/  IADD3 R4, P1, PT, R10.reuse, R70, RZ ;  /* 0x000000460a047210 */ /* 0x041fe40007f3e0ff */
[----:B------:R-:W-:Y:S02]  /*71f80*/  PRMT R11, R61, 0x7772, RZ ;  /* 0x000077723d0b7816 */ /* 0x000fe400000000ff */
[----:B------:R-:W-:Y:S01]  /*71f90*/  LEA.HI.X.SX32 R5, R10, R69, 0x1, P1 ;  /* 0x000000450a057211 */ /* 0x000fe200008f0eff */
[----:B----4-:R-:W-:Y:S01]  /*71fa0*/  IMAD R7, R57, R2, RZ ;  /* 0x0000000239077224 */ /* 0x010fe200078e02ff */
[----:B------:R-:W-:Y:S01]  /*71fb0*/  PRMT R61, R61, 0x7773, RZ ;  /* 0x000077733d3d7816 */ /* 0x000fe200000000ff */
[----:B------:R0:W-:Y:S01]  /*71fc0*/  @P2 STG.E.U8 desc[UR20][R8.64], R11 ;  /* 0x0000000b08002986 */ /* 0x0001e2000c101114 */
[----:B--2---:R-:W-:Y:S01]  /*71fd0*/  ISETP.LT.AND P2, PT, R57, UR4, !P0 ;  /* 0x0000000439007c0c */ /* 0x004fe2000c741270 */
[----:B------:R-:W2:Y:S02]  /*71fe0*/  LDCU UR4, c[0x0][0x39c] ;  /* 0x00007380ff0477ac */ /* 0x000ea40008000800 */
[----:B------:R4:W-:Y:S01]  /*71ff0*/  @P3 STG.E.U8 desc[UR20][R4.64], R61 ;  /* 0x0000003d04003986 */ /* 0x0009e2000c101114 */
[----:B------:R-:W-:-:S02]  /*72000*/  IADD3 R6, P3, PT, R7, R70, RZ ;  /* 0x0000004607067210 */ /* 0x000fc40007f7e0ff */
[C-C-:B------:R-:W-:Y:S02]  /*72010*/  LOP3.LUT R55, R0.reuse, 0x72, R93.reuse, 0xfe, !PT ;  /* 0x0000007200377812 */ /* 0x140fe400078efe5d */
[----:B------:R-:W-:Y:S02]  /*72020*/  LEA.HI.X.SX32 R7, R7, R69, 0x1, P3 ;  /* 0x0000004507077211 */ /* 0x000fe400018f0eff */
[--C-:B0-----:R-:W-:Y:S02]  /*72030*/  LOP3.LUT R11, R0, 0x74, R93.reuse, 0xfe, !PT ;  /* 0x00000074000b7812 */ /* 0x101fe400078efe5d */
[----:B------:R-:W-:Y:S02]  /*72040*/  PRMT R59, R62, 0x7770, RZ ;  /* 0x000077703e3b7816 */ /* 0x000fe400000000ff */
[C---:B---3--:R-:W-:Y:S01]  /*72050*/  ISETP.LT.AND P3, PT, R11.reuse, UR6, !P0 ;  /* 0x000000060b007c0c */ /* 0x048fe2000c761270 */
[-C--:B------:R-:W-:Y:S01]  /*72060*/  IMAD R11, R11, R2.reuse, RZ ;  /* 0x000000020b0b7224 */ /* 0x080fe200078e02ff */
[C---:B-1----:R-:W-:Y:S01]  /*72070*/  ISETP.LT.AND P1, PT, R55.reuse, UR5, !P0 ;  /* 0x0000000537007c0c */ /* 0x042fe2000c721270 */
[----:B------:R-:W-:Y:S01]  /*72080*/  IMAD R10, R55, R2, RZ ;  /* 0x00000002370a7224 */ /* 0x000fe200078e02ff */
[----:B------:R-:W-:Y:S01]  /*72090*/  @P2 STG.E.U8 desc[UR20][R6.64], R59 ;  /* 0x0000003b06002986 */ /* 0x000fe2000c101114 */
[----:B----4-:R-:W-:Y:S01]  /*720a0*/  LOP3.LUT R61, R0, 0x78, R93, 0xfe, !PT ;  /* 0x00000078003d7812 */ /* 0x010fe200078efe5d */
[----:B------:R-:W0:Y:S01]  /*720b0*/  LDCU UR5, c[0x0][0x39c] ;  /* 0x00007380ff0577ac */ /* 0x000e220008000800 */
[----:B------:R-:W-:-:S02]  /*720c0*/  IADD3 R4, P2, PT, R11, R70, RZ ;  /* 0x000000460b047210 */ /* 0x000fc40007f5e0ff */
[C---:B------:R-:W-:Y:S01]  /*720d0*/  IADD3 R8, P4, PT, R10.reuse, R70, RZ ;  /* 0x000000460a087210 */ /* 0x040fe20007f9e0ff */
[----:B------:R-:W1:Y:S01]  /*720e0*/  LDCU UR6, c[0x0][0x39c] ;  /* 0x00007380ff0677ac */ /* 0x000e620008000800 */
[-C--:B------:R-:W-:Y:S02]  /*720f0*/  LEA.HI.X.SX32 R5, R11, R69.reuse, 0x1, P2 ;  /* 0x000000450b057211 */ /* 0x080fe400010f0eff */
[----:B------:R-:W-:Y:S02]  /*72100*/  LEA.HI.X.SX32 R9, R10, R69, 0x1, P4 ;  /* 0x000000450a097211 */ /* 0x000fe400020f0eff */
[----:B------:R-:W-:Y:S02]  /*72110*/  PRMT R57, R62, 0x7771, RZ ;  /* 0x000077713e397816 */ /* 0x000fe400000000ff */
[----:B--2---:R-:W-:Y:S01]  /*72120*/  ISETP.LT.AND P2, PT, R61, UR4, !P0 ;  /* 0x000000043d007c0c */ /* 0x004fe2000c741270 */
[----:B------:R-:W2:Y:S01]  /*72130*/  LDCU UR4, c[0x0][0x39c] ;  /* 0x00007380ff0477ac */ /* 0x000ea20008000800 */
[----:B------:R-:W-:Y:S01]  /*72140*/  LOP3.LUT R53, R0, 0x76, R93, 0xfe, !PT ;  /* 0x0000007600357812 */ /* 0x000fe200078efe5d */
[----:B------:R3:W-:Y:S01]  /*72150*/  @P1 STG.E.U8 desc[UR20][R8.64], R57 ;  /* 0x0000003908001986 */ /* 0x0007e2000c101114 */
[----:B------:R-:W-:-:S02]  /*72160*/  PRMT R55, R62, 0x7772, RZ ;  /* 0x000077723e377816 */ /* 0x000fc400000000ff */
[C---:B------:R-:W-:Y:S01]  /*72170*/  ISETP.LT.AND P1, PT, R53.reuse, UR7, !P0 ;  /* 0x0000000735007c0c */ /* 0x040fe2000c721270 */
[-C--:B------:R-:W-:Y:S01]  /*72180*/  IMAD R53, R53, R2.reuse, RZ ;  /* 0x0000000235357224 */ /* 0x080fe200078e02ff */
[----:B------:R-:W-:Y:S01]  /*72190*/  LOP3.LUT R65, R0, 0x7a, R93, 0xfe, !PT ;  /* 0x0000007a00417812 */ /* 0x000fe200078efe5d */
[----:B------:R-:W-:Y:S01]  /*721a0*/  IMAD R54, R61, R2, RZ ;  /* 0x000000023d367224 */ /* 0x000fe200078e02ff */
[----:B------:R4:W-:Y:S01]  /*721b0*/  @P3 STG.E.U8 desc[UR20][R4.64], R55 ;  /* 0x0000003704003986 */ /* 0x0009e2000c101114 */
[----:B------:R-:W-:Y:S01]  /*721c0*/  PRMT R75, R63, 0x7773, RZ ;  /* 0x000077733f4b7816 */ /* 0x000fe200000000ff */
[----:B------:R-:W0:Y:S01]  /*721d0*/  LDCU UR7, c[0x0][0x39c] ;  /* 0x00007380ff0777ac */ /* 0x000e220008000800 */
[CC--:B------:R-:W-:Y:S02]  /*721e0*/  IADD3 R10, P4, PT, R53.reuse, R70.reuse, RZ ;  /* 0x00000046350a7210 */ /* 0x0c0fe40007f9e0ff */
[----:B------:R-:W-:Y:S02]  /*721f0*/  IADD3 R52, P3, PT, R54, R70, RZ ;  /* 0x0000004636347210 */ /* 0x000fe40007f7e0ff */
[----:B------:R-:W-:-:S02]  /*72200*/  LEA.HI.X.SX32 R11, R53, R69, 0x1, P4 ;  /* 0x00000045350b7211 */ /* 0x000fc400020f0eff */
[----:B---3--:R-:W-:Y:S02]  /*72210*/  PRMT R9, R62, 0x7773, RZ ;  /* 0x000077733e097816 */ /* 0x008fe400000000ff */
[C---:B------:R-:W-:Y:S02]  /*72220*/  PRMT R79, R63.reuse, 0x7772, RZ ;  /* 0x000077723f4f7816 */ /* 0x040fe400000000ff */
[C---:B------:R-:W-:Y:S02]  /*72230*/  PRMT R83, R63.reuse, 0x7771, RZ ;  /* 0x000077713f537816 */ /* 0x040fe400000000ff */
[----:B------:R-:W-:Y:S02]  /*72240*/  PRMT R63, R63, 0x7770, RZ ;  /* 0x000077703f3f7816 */ /* 0x000fe400000000ff */
[----:B------:R-:W-:Y:S02]  /*72250*/  LEA.HI.X.SX32 R53, R54, R69, 0x1, P3 ;  /* 0x0000004536357211 */ /* 0x000fe400018f0eff */
[----:B------:R-:W-:-:S02]  /*72260*/  SHF.R.U32.HI R73, RZ, 0x6, R78 ;  /* 0x00000006ff497819 */ /* 0x000fc4000001164e */
[C---:B--2---:R-:W-:Y:S01]  /*72270*/  ISETP.LT.AND P4, PT, R65.reuse, UR4, !P0 ;  /* 0x0000000441007c0c */ /* 0x044fe2000c781270 */
[----:B------:R-:W-:Y:S01]  /*72280*/  IMAD R65, R65, R2, RZ ;  /* 0x0000000241417224 */ /* 0x000fe200078e02ff */
[C---:B------:R-:W-:Y:S01]  /*72290*/  LOP3.LUT R81, R0.reuse, 0x7c, R93, 0xfe, !PT ;  /* 0x0000007c00517812 */ /* 0x040fe200078efe5d */
[----:B------:R2:W-:Y:S01]  /*722a0*/  @P1 STG.E.U8 desc[UR20][R10.64], R9 ;  /* 0x000000090a001986 */ /* 0x0005e2000c101114 */
[----:B------:R-:W3:Y:S01]  /*722b0*/  LDCU UR4, c[0x0][0x39c] ;  /* 0x00007380ff0477ac */ /* 0x000ee20008000800 */
[C-C-:B------:R-:W-:Y:S02]  /*722c0*/  LOP3.LUT R72, R0.reuse, 0x1fe, R73.reuse, 0xfe, !PT ;  /* 0x000001fe00487812 */ /* 0x140fe400078efe49 */
[----:B------:R0:W-:Y:S01]  /*722d0*/  @P2 STG.E.U8 desc[UR20][R52.64], R63 ;  /* 0x0000003f34002986 */ /* 0x0001e2000c101114 */
[C-C-:B------:R-:W-:Y:S02]  /*722e0*/  LOP3.LUT R71, R0.reuse, 0x1ee, R73.reuse, 0xfe, !PT ;  /* 0x000001ee00477812 */ /* 0x140fe400078efe49 */
[----:B----4-:R-:W-:-:S02]  /*722f0*/  LOP3.LUT R4, R0, 0x1de, R73, 0xfe, !PT ;  /* 0x000001de00047812 */ /* 0x010fc400078efe49 */
[C-C-:B------:R-:W-:Y:S02]  /*72300*/  LOP3.LUT R5, R0.reuse, 0x1ce, R73.reuse, 0xfe, !PT ;  /* 0x000001ce00057812 */ /* 0x140fe400078efe49 */
[C-C-:B------:R-:W-:Y:S02]  /*72310*/  LOP3.LUT R6, R0.reuse, 0x1be, R73.reuse, 0xfe, !PT ;  /* 0x000001be00067812 */ /* 0x140fe400078efe49 */
[C-C-:B------:R-:W-:Y:S02]  /*72320*/  LOP3.LUT R7, R0.reuse, 0x1ae, R73.reuse, 0xfe, !PT ;  /* 0x000001ae00077812 */ /* 0x140fe400078efe49 */
[C-C-:B------:R-:W-:Y:S02]  /*72330*/  LOP3.LUT R8, R0.reuse, 0x19e, R73.reuse, 0xfe, !PT ;  /* 0x0000019e00087812 */ /* 0x140fe400078efe49 */
[C-C-:B--2---:R-:W-:Y:S02]  /*72340*/  LOP3.LUT R9, R0.reuse, 0x18e, R73.reuse, 0xfe, !PT ;  /* 0x0000018e00097812 */ /* 0x144fe400078efe49 */
[----:B------:R-:W-:-:S02]  /*72350*/  LOP3.LUT R10, R0, 0x17e, R73, 0xfe, !PT ;  /* 0x0000017e000a7812 */ /* 0x000fc400078efe49 */
[C-C-:B------:R-:W-:Y:S02]  /*72360*/  LOP3.LUT R11, R0.reuse, 0x16e, R73.reuse, 0xfe, !PT ;  /* 0x0000016e000b7812 */ /* 0x140fe400078efe49 */
[C-C-:B0-----:R-:W-:Y:S02]  /*72370*/  LOP3.LUT R52, R0.reuse, 0x15e, R73.reuse, 0xfe, !PT ;  /* 0x0000015e00347812 */ /* 0x141fe400078efe49 */
[C-C-:B------:R-:W-:Y:S02]  /*72380*/  LOP3.LUT R53, R0.reuse, 0x14e, R73.reuse, 0xfe, !PT ;  /* 0x0000014e00357812 */ /* 0x140fe400078efe49 */
[C-C-:B------:R-:W-:Y:S02]  /*72390*/  LOP3.LUT R54, R0.reuse, 0x13e, R73.reuse, 0xfe, !PT ;  /* 0x0000013e00367812 */ /* 0x140fe400078efe49 */
[C-C-:B------:R-:W-:Y:S02]  /*723a0*/  LOP3.LUT R55, R0.reuse, 0x12e, R73.reuse, 0xfe, !PT ;  /* 0x0000012e00377812 */ /* 0x140fe400078efe49 */
[----:B------:R-:W-:-:S02]  /*723b0*/  LOP3.LUT R56, R0, 0x11e, R73, 0xfe, !PT ;  /* 0x0000011e00387812 */ /* 0x000fc400078efe49 */
[C-C-:B------:R-:W-:Y:S02]  /*723c0*/  LOP3.LUT R57, R0.reuse, 0x10e, R73.reuse, 0xfe, !PT ;  /* 0x0000010e00397812 */ /* 0x140fe400078efe49 */
[C-C-:B------:R-:W-:Y:S02]  /*723d0*/  LOP3.LUT R58, R0.reuse, 0xfe, R73.reuse, 0xfe, !PT ;  /* 0x000000fe003a7812 */ /* 0x140fe400078efe49 */
[C-C-:B------:R-:W-:Y:S02]  /*723e0*/  LOP3.LUT R60, R0.reuse, 0xee, R73.reuse, 0xfe, !PT ;  /* 0x000000ee003c7812 */ /* 0x140fe400078efe49 */
[C-C-:B------:R-:W-:Y:S02]  /*723f0*/  LOP3.LUT R59, R0.reuse, 0xde, R73.reuse, 0xfe, !PT ;  /* 0x000000de003b7812 */ /* 0x140fe400078efe49 */
[C-C-:B------:R-:W-:Y:S02]  /*72400*/  LOP3.LUT R61, R0.reuse, 0xce, R73.reuse, 0xfe, !PT ;  /* 0x000000ce003d7812 */ /* 0x140fe400078efe49 */
[----:B------:R-:W-:-:S02]  /*72410*/  LOP3.LUT R62, R0, 0xbe, R73, 0xfe, !PT ;  /* 0x000000be003e7812 */ /* 0x000fc400078efe49 */
[C-C-:B------:R-:W-:Y:S02]  /*72420*/  LOP3.LUT R68, R0.reuse, 0xae, R73.reuse, 0xfe, !PT ;  /* 0x000000ae00447812 */ /* 0x140fe400078efe49 */
[C-C-:B------:R-:W-:Y:S02]  /*72430*/  LOP3.LUT R63, R0.reuse, 0x9e, R73.reuse, 0xfe, !PT ;  /* 0x0000009e003f7812 */ /* 0x140fe400078efe49 */
[C---:B------:R-:W-:Y:S02]  /*72440*/  LOP3.LUT R73, R0.reuse, 0x8e, R73, 0xfe, !PT ;  /* 0x0000008e00497812 */ /* 0x040fe400078efe49 */
[----:B------:R-:W-:Y:S01]  /*72450*/  LOP3.LUT R67, R0, UR12, RZ, 0xfc, !PT ;  /* 0x0000000c00437c12 */ /* 0x000fe2000f8efcff */
[----:B------:R-:W-:Y:S01]  /*72460*/  IMAD R0, R81, R2, RZ ;  /* 0x0000000251007224 */ /* 0x000fe200078e02ff */
[----:B------:R-:W-:Y:S02]  /*72470*/  IADD3 R64, P1, PT, R65, R70, RZ ;  /* 0x0000004641407210 */ /* 0x000fe40007f3e0ff */
[----:B------:R-:W-:Y:S01]  /*72480*/  ISETP.LT.AND P2, PT, R81, UR5, !P0 ;  /* 0x0000000551007c0c */ /* 0x000fe2000c741270 */
[----:B------:R-:W-:Y:S01]  /*72490*/  IMAD R74, R67, R2, RZ ;  /* 0x00000002434a7224 */ /* 0x000fe200078e02ff */
[----:B------:R-:W-:Y:S01]  /*724a0*/  LEA.HI.X.SX32 R65, R65, R69, 0x1, P1 ;  /* 0x0000004541417211 */ /* 0x000fe200008f0eff */
[----:B------:R-:W0:Y:S01]  /*724b0*/  LDCU UR5, c[0x0][0x39c] ;  /* 0x00007380ff0577ac */ /* 0x000e220008000800 */
[----:B------:R-:W-:-:S02]  /*724c0*/  IADD3 R66, P1, PT, R0, R70, RZ ;  /* 0x0000004600427210 */ /* 0x000fc40007f3e0ff */
[----:B-1----:R-:W-:Y:S01]  /*724d0*/  ISETP.LT.AND P3, PT, R67, UR6, !P0 ;  /* 0x0000000643007c0c */ /* 0x002fe2000c761270 */
[----:B------:R1:W-:Y:S01]  /*724e0*/  @P4 STG.E.U8 desc[UR20][R64.64], R83 ;  /* 0x0000005340004986 */ /* 0x0003e2000c101114 */
[-C--:B------:R-:W-:Y:S01]  /*724f0*/  LEA.HI.X.SX32 R67, R0, R69.reuse, 0x1, P1 ;  /* 0x0000004500437211 */ /* 0x080fe200008f0eff */
[----:B------:R-:W2:Y:S01]  /*72500*/  LDCU UR6, c[0x0][0x39c] ;  /* 0x00007380ff0677ac */ /* 0x000ea20008000800 */
[C---:B------:R-:W-:Y:S02]  /*72510*/  LOP3.LUT R0, R3.reuse, 0x86, RZ, 0xfc, !PT ;  /* 0x0000008603007812 */ /* 0x040fe400078efcff */
[----:B------:R-:W-:Y:S01]  /*72520*/  LOP3.LUT R81, R3, 0x80, RZ, 0xfc, !PT ;  /* 0x0000008003517812 */ /* 0x000fe200078efcff */
[----:B------:R4:W-:Y:S01]  /*72530*/  @P2 STG.E.U8 desc[UR20][R66.64], R79 ;  /* 0x0000004f42002986 */ /* 0x0009e2000c101114 */
[----:B---3--:R-:W-:Y:S01]  /*72540*/  ISETP.LT.AND P2, PT, R0, UR4, !P0 ;  /* 0x0000000400007c0c */ /* 0x008fe2000c741270 */
[----:B------:R-:W3:Y:S01]  /*72550*/  LDCU UR4, c[0x0][0x39c] ;  /* 0x00007380ff0477ac */ /* 0x000ee20008000800 */
[C---:B------:R-:W-:Y:S01]  /*72560*/  ISETP.LT.AND P1, PT, R81.reuse, UR7, !P0 ;  /* 0x0000000751007c0c */ /* 0x040fe2000c721270 */
[----:B------:R-:W-:Y:S01]  /*72570*/  IMAD R81, R81, R2, RZ ;  /* 0x0000000251517224 */ /* 0x000fe200078e02ff */
[----:B-1----:R-:W-:Y:S01]  /*72580*/  IADD3 R64, P4, PT, R74, R70, RZ ;  /* 0x000000464a407210 */ /* 0x002fe20007f9e0ff */
[----:B------:R-:W1:Y:S02]  /*72590*/  LDCU UR7, c[0x0][0x39c] ;  /* 0x00007380ff0777ac */ /* 0x000e640008000800 */
[----:B------:R-:W-:Y:S01]  /*725a0*/  IMAD R83, R2, 0x2, R81 ;  /* 0x0000000202537824 */ /* 0x000fe200078e0251 */
[----:B------:R-:W-:-:S02]  /*725b0*/  LEA.HI.X.SX32 R65, R74, R69, 0x1, P4 ;  /* 0x000000454a417211 */ /* 0x000fc400020f0eff */
[-C--:B----4-:R-:W-:Y:S02]  /*725c0*/  IADD3 R66, P4, PT, R81, R70.reuse, RZ ;  /* 0x0000004651427210 */ /* 0x090fe40007f9e0ff */
[----:B------:R-:W-:Y:S01]  /*725d0*/  LOP3.LUT R0, R3, 0x88, RZ, 0xfc, !PT ;  /* 0x0000008803007812 */ /* 0x000fe200078efcff */
[----:B------:R4:W-:Y:S01]  /*725e0*/  @P3 STG.E.U8 desc[UR20][R64.64], R75 ;  /* 0x0000004b40003986 */ /* 0x0009e2000c101114 */
[----:B------:R-:W-:Y:S01]  /*725f0*/  LEA.HI.X.SX32 R67, R81, R69, 0x1, P4 ;  /* 0x0000004551437211 */ /* 0x000fe200020f0eff */
[----:B------:R-:W-:Y:S01]  /*72600*/  IMAD R79, R2, 0x2, R83 ;  /* 0x00000002024f7824 */ /* 0x000fe200078e0253 */
[----:B------:R-:W-:Y:S02]  /*72610*/  PRMT R85, R40, 0x7770, RZ ;  /* 0x0000777028557816 */ /* 0x000fe400000000ff */
[----:B0-----:R-:W-:Y:S01]  /*72620*/  ISETP.LT.AND P3, PT, R0, UR5, !P0 ;  /* 0x0000000500007c0c */ /* 0x001fe2000c761270 */
[----:B------:R-:W0:Y:S01]  /*72630*/  LDCU UR5, c[0x0][0x39c] ;  /* 0x00007380ff0577ac */ /* 0x000e220008000800 */
[----:B------:R-:W-:Y:S01]  /*72640*/  LOP3.LUT R0, R3, 0x8a, RZ, 0xfc, !PT ;  /* 0x0000008a03007812 */ /* 0x000fe200078efcff */
[----:B------:R1:W-:Y:S01]  /*72650*/  @P1 STG.E.U8 desc[UR20][R66.64], R85 ;  /* 0x0000005542001986 */ /* 0x0003e2000c101114 */
[----:B----4-:R-:W-:Y:S01]  /*72660*/  IADD3 R64, P4, PT, R83, R70, RZ ;  /* 0x0000004653407210 */ /* 0x010fe20007f9e0ff */
[----:B------:R-:W-:Y:S01]  /*72670*/  IMAD R75, R2, 0x2, R79 ;  /* 0x00000002024b7824 */ /* 0x000fe200078e024f */
[----:B------:R-:W-:-:S02]  /*72680*/  PRMT R81, R40, 0x7771, RZ ;  /* 0x0000777128517816 */ /* 0x000fc400000000ff */
[-C--:B------:R-:W-:Y:S02]  /*72690*/  LEA.HI.X.SX32 R65, R83, R69.reuse, 0x1, P4 ;  /* 0x0000004553417211 */ /* 0x080fe400020f0eff */
[----:B---3--:R-:W-:Y:S01]  /*726a0*/  ISETP.LT.AND P4, PT, R0, UR4, !P0 ;  /* 0x0000000400007c0c */ /* 0x008fe2000c781270 */
[----:B------:R-:W3:Y:S01]  /*726b0*/  LDCU UR4, c[0x0][0x39c] ;  /* 0x00007380ff0477ac */ /* 0x000ee20008000800 */
[----:B-1----:R-:W-:Y:S02]  /*726c0*/  IADD3 R66, P1, PT, R79, R70, RZ ;  /* 0x000000464f427210 */ /* 0x002fe40007f3e0ff */
[----:B------:R-:W-:Y:S02]  /*726d0*/  LOP3.LUT R0, R3, 0x8c, RZ, 0xfc, !PT ;  /* 0x0000008c03007812 */ /* 0x000fe400078efcff */
[----:B------:R-:W-:Y:S01]  /*726e0*/  LEA.HI.X.SX32 R67, R79, R69, 0x1, P1 ;  /* 0x000000454f437211 */ /* 0x000fe200008f0eff */
[----:B------:R1:W-:Y:S01]  /*726f0*/  @P5 STG.E.U8 desc[UR20][R64.64], R81 ;  /* 0x0000005140005986 */ /* 0x0003e2000c101114 */
[----:B--2---:R-:W-:Y:S01]  /*72700*/  ISETP.LT.AND P1, PT, R0, UR6, !P0 ;  /* 0x0000000600007c0c */ /* 0x004fe2000c721270 */
[----:B------:R-:W2:Y:S01]  /*72710*/  LDCU UR6, c[0x0][0x39c] ;  /* 0x00007380ff0677ac */ /* 0x000ea20008000800 */
[----:B------:R-:W-:Y:S01]  /*72720*/  PRMT R83, R40, 0x7772, RZ ;  /* 0x0000777228537816 */ /* 0x000fe200000000ff */
[----:B------:R-:W-:Y:S01]  /*72730*/  IMAD R79, R2, 0x2, R75 ;  /* 0x00000002024f7824 */ /* 0x000fe200078e024b */
[----:B------:R-:W-:-:S03]  /*72740*/  LOP3.LUT R0, R3, 0x90, RZ, 0xfc, !PT ;  /* 0x0000009003007812 */ /* 0x000fc600078efcff */
[----:B------:R4:W-:Y:S01]  /*72750*/  @P6 STG.E.U8 desc[UR20][R66.64], R83 ;  /* 0x0000005342006986 */ /* 0x0009e2000c101114 */
[CC--:B-1----:R-:W-:Y:S02]  /*72760*/  IADD3 R64, P5, PT, R75.reuse, R70.reuse, RZ ;  /* 0x000000464b407210 */ /* 0x0c2fe40007fbe0ff */
[----:B------:R-:W-:Y:S02]  /*72770*/  PRMT R81, R40, 0x7773, RZ ;  /* 0x0000777328517816 */ /* 0x000fe400000000ff */
[----:B------:R-:W-:Y:S01]  /*72780*/  LEA.HI.X.SX32 R65, R75, R69, 0x1, P5 ;  /* 0x000000454b417211 */ /* 0x000fe200028f0eff */
[----:B------:R-:W-:Y:S01]  /*72790*/  IMAD R75, R2, 0x2, R79 ;  /* 0x00000002024b7824 */ /* 0x000fe200078e024f */
[----:B----4-:R-:W-:-:S03]  /*727a0*/  IADD3 R66, P6, PT, R79, R70, RZ ;  /* 0x000000464f427210 */ /* 0x010fc60007fde0ff */
[----:B------:R1:W-:Y:S01]  /*727b0*/  @P2 STG.E.U8 desc[UR20][R64.64], R81 ;  /* 0x0000005140002986 */ /* 0x0003e2000c101114 */
[----:B0-----:R-:W-:Y:S01]  /*727c0*/  ISETP.LT.AND P5, PT, R0, UR5, !P0 ;  /* 0x0000000500007c0c */ /* 0x001fe2000c7a1270 */
[----:B------:R-:W0:Y:S01]  /*727d0*/  LDCU UR5, c[0x0][0x39c] ;  /* 0x00007380ff0577ac */ /* 0x000e220008000800 */
[----:B------:R-:W-:Y:S02]  /*727e0*/  LEA.HI.X.SX32 R67, R79, R69, 0x1, P6 ;  /* 0x000000454f437211 */ /* 0x000fe400030f0eff */
[----:B------:R-:W-:Y:S02]  /*727f0*/  LOP3.LUT R0, R3, 0x92, RZ, 0xfc, !PT ;  /* 0x0000009203007812 */ /* 0x000fe400078efcff */
[----:B------:R-:W-:Y:S02]  /*72800*/  PRMT R83, R41, 0x7770, RZ ;  /* 0x0000777029537816 */ /* 0x000fe400000000ff */
[----:B-1----:R-:W-:Y:S02]  /*72810*/  IADD3 R64, P6, PT, R75, R70, RZ ;  /* 0x000000464b407210 */ /* 0x002fe40007fde0ff */
[----:B------:R-:W-:-:S02]  /*72820*/  PRMT R79, R41, 0x7771, RZ ;  /* 0x00007771294f7816 */ /* 0x000fc400000000ff */
[----:B------:R-:W-:Y:S01]  /*72830*/  LEA.HI.X.SX32 R65, R75, R69, 0x1, P6 ;  /* 0x000000454b417211 */ /* 0x000fe200030f0eff */
[----:B------:R-:W-:Y:S01]  /*72840*/  IMAD R75, R2, 0x2, R75 ;  /* 0x00000002024b7824 */ /* 0x000fe200078e024b */
[----:B--2---:R-:W-:Y:S01]  /*72850*/  ISETP.LT.AND P2, PT, R0, UR6, !P0 ;  /* 0x0000000600007c0c */ /* 0x004fe2000c741270 */
[----:B------:R-:W-:Y:S01]  /*72860*/  @P3 STG.E.U8 desc[UR20][R66.64], R83 ;  /* 0x0000005342003986 */ /* 0x000fe2000c101114 */
[----:B------:R-:W1:Y:S01]  /*72870*/  LDCU UR6, c[0x0][0x39c] ;  /* 0x00007380ff0677ac */ /* 0x000e620008000800 */
[C---:B---3--:R-:W-:Y:S01]  /*72880*/  ISETP.LT.AND P3, PT, R73.reuse, UR4, !P0 ;  /* 0x0000000449007c0c */ /* 0x048fe2000c761270 */
[----:B------:R-:W-:Y:S01]  /*72890*/  IMAD R73, R73, R2, RZ ;  /* 0x0000000249497224 */ /* 0x000fe200078e02ff */
[----:B------:R2:W-:Y:S01]  /*728a0*/  @P4 STG.E.U8 desc[UR20][R64.64], R79 ;  /* 0x0000004f40004986 */ /* 0x0005e2000c101114 */
[----:B------:R-:W-:Y:S01]  /*728b0*/  LOP3.LUT R0, R3, 0x94, RZ, 0xfc, !PT ;  /* 0x0000009403007812 */ /* 0x000fe200078efcff */
[----:B------:R-:W3:Y:S01]  /*728c0*/  LDCU UR4, c[0x0][0x39c] ;  /* 0x00007380ff0477ac */ /* 0x000ee20008000800 */
[----:B--2---:R-:W-:-:S02]  /*728d0*/  IADD3 R64, P4, PT, R75, R70, RZ ;  /* 0x000000464b407210 */ /* 0x004fc40007f9e0ff */
[-C--:B------:R-:W-:Y:S02]  /*728e0*/  IADD3 R66, P6, PT, R73, R70.reuse, RZ ;  /* 0x0000004649427210 */ /* 0x080fe40007fde0ff */
[-C--:B------:R-:W-:Y:S01]  /*728f0*/  LEA.HI.X.SX32 R65, R75, R69.reuse, 0x1, P4 ;  /* 0x000000454b417211 */ /* 0x080fe200020f0eff */
[----:B------:R-:W-:Y:S01]  /*72900*/  IMAD R75, R2, 0x4, R75 ;  /* 0x00000004024b7824 */ /* 0x000fe200078e024b */
[----:B0-----:R-:W-:Y:S01]  /*72910*/  ISETP.LT.AND P4, PT, R0, UR5, !P0 ;  /* 0x0000000500007c0c */ /* 0x001fe2000c781270 */
[----:B------:R-:W0:Y:S01]  /*72920*/  LDCU UR5, c[0x0][0x39c] ;  /* 0x00007380ff0577ac */ /* 0x000e220008000800 */
[----:B------:R-:W-:Y:S02]  /*72930*/  LEA.HI.X.SX32 R67, R73, R69, 0x1, P6 ;  /* 0x0000004549437211 */ /* 0x000fe400030f0eff */
[----:B------:R-:W-:Y:S02]  /*72940*/  PRMT R81, R41, 0x7772, RZ ;  /* 0x0000777229517816 */ /* 0x000fe400000000ff */
[----:B------:R-:W-:-:S02]  /*72950*/  IADD3 R40, P6, PT, R75, R70, RZ ;  /* 0x000000464b287210 */ /* 0x000fc40007fde0ff */
[----:B------:R-:W-:Y:S02]  /*72960*/  LOP3.LUT R0, R3, 0x96, RZ, 0xfc, !PT ;  /* 0x0000009603007812 */ /* 0x000fe400078efcff */
[----:B------:R-:W-:Y:S01]  /*72970*/  PRMT R79, R41, 0x7773, RZ ;  /* 0x00007773294f7816 */ /* 0x000fe200000000ff */
[----:B------:R-:W-:Y:S01]  /*72980*/  @P1 STG.E.U8 desc[UR20][R64.64], R81 ;  /* 0x0000005140001986 */ /* 0x000fe2000c101114 */
[----:B------:R-:W-:Y:S01]  /*72990*/  LEA.HI.X.SX32 R41, R75, R69, 0x1, P6 ;  /* 0x000000454b297211 */ /* 0x000fe200030f0eff */
[----:B------:R-:W-:Y:S01]  /*729a0*/  IMAD R75, R2, 0x2, R75 ;  /* 0x00000002024b7824 */ /* 0x000fe200078e024b */
[----:B------:R-:W-:Y:S02]  /*729b0*/  PRMT R73, R42, 0x7770, RZ ;  /* 0x000077702a497816 */ /* 0x000fe400000000ff */
[----:B-1----:R-:W-:Y:S01]  /*729c0*/  ISETP.LT.AND P1, PT, R0, UR6, !P0 ;  /* 0x0000000600007c0c */ /* 0x002fe2000c721270 */
[----:B------:R-:W1:Y:S01]  /*729d0*/  LDCU UR6, c[0x0][0x39c] ;  /* 0x00007380ff0677ac */ /* 0x000e620008000800 */
[C---:B------:R-:W-:Y:S01]  /*729e0*/  LOP3.LUT R0, R3.reuse, 0x98, RZ, 0xfc, !PT ;  /* 0x0000009803007812 */ /* 0x040fe200078efcff */
[----:B------:R2:W-:Y:S03]  /*729f0*/  @P3 STG.E.U8 desc[UR20][R66.64], R79 ;  /* 0x0000004f42003986 */ /* 0x0005e6000c101114 */
[----:B---3--:R-:W-:Y:S01]  /*72a00*/  ISETP.LT.AND P3, PT, R0, UR4, !P0 ;  /* 0x0000000400007c0c */ /* 0x008fe2000c761270 */
[----:B------:R3:W-:Y:S01]  /*72a10*/  @P5 STG.E.U8 desc[UR20][R40.64], R73 ;  /* 0x0000004928005986 */ /* 0x0007e2000c101114 */
[----:B------:R-:W-:Y:S01]  /*72a20*/  LOP3.LUT R0, R3, 0x9a, RZ, 0xfc, !PT ;  /* 0x0000009a03007812 */ /* 0x000fe200078efcff */
[----:B------:R-:W4:Y:S01]  /*72a30*/  LDCU UR4, c[0x0][0x39c] ;  /* 0x00007380ff0477ac */ /* 0x000f220008000800 */
[----:B--2---:R-:W-:Y:S01]  /*72a40*/  IMAD R67, R2, 0x2, R75 ;  /* 0x0000000202437824 */ /* 0x004fe200078e024b */
[----:B---3--:R-:W-:-:S04]  /*72a50*/  IADD3 R40, P5, PT, R75, R70, RZ ;  /* 0x000000464b287210 */ /* 0x008fc80007fbe0ff */
[----:B------:R-:W-:Y:S02]  /*72a60*/  IADD3 R64, P6, PT, R67, R70, RZ ;  /* 0x0000004643407210 */ /* 0x000fe40007fde0ff */
[-C--:B------:R-:W-:Y:S02]  /*72a70*/  LEA.HI.X.SX32 R41, R75, R69.reuse, 0x1, P5 ;  /* 0x000000454b297211 */ /* 0x080fe400028f0eff */
[----:B0-----:R-:W-:Y:S01]  /*72a80*/  ISETP.LT.AND P5, PT, R0, UR5, !P0 ;  /* 0x0000000500007c0c */ /* 0x001fe2000c7a1270 */
[----:B------:R-:W0:Y:S01]  /*72a90*/  LDCU UR5, c[0x0][0x39c] ;  /* 0x00007380ff0577ac */ /* 0x000e220008000800 */
[----:B------:R-:W-:Y:S02]  /*72aa0*/  PRMT R79, R42, 0x7771, RZ ;  /* 0x000077712a4f7816 */ /* 0x000fe400000000ff */
[----:B------:R-:W-:Y:S01]  /*72ab0*/  LEA.HI.X.SX32 R65, R67, R69, 0x1, P6 ;  /* 0x0000004543417211 */ /* 0x000fe200030f0eff */
[----:B------:R-:W-:Y:S01]  /*72ac0*/  IMAD R67, R2, 0x2, R67 ;  /* 0x0000000202437824 */ /* 0x000fe200078e0243 */
[C---:B------:R-:W-:Y:S01]  /*72ad0*/  LOP3.LUT R0, R3.reuse, 0x9c, RZ, 0xfc, !PT ;  /* 0x0000009c03007812 */ /* 0x040fe200078efcff */
[----:B------:R2:W-:Y:S01]  /*72ae0*/  @P2 STG.E.U8 desc[UR20][R40.64], R79 ;  /* 0x0000004f28002986 */ /* 0x0005e2000c101114 */
[----:B------:R-:W-:Y:S01]  /*72af0*/  PRMT R75, R42, 0x7772, RZ ;  /* 0x000077722a4b7816 */ /* 0x000fe200000000ff */
[----:B------:R-:W-:Y:S01]  /*72b00*/  IMAD R73, R2, 0x2, R67 ;  /* 0x0000000202497824 */ /* 0x000fe200078e0243 */
[----:B-1----:R-:W-:Y:S01]  /*72b10*/  ISETP.LT.AND P2, PT, R0, UR6, !P0 ;  /* 0x0000000600007c0c */ /* 0x002fe2000c741270 */
[----:B------:R-:W1:Y:S01]  /*72b20*/  LDCU UR6, c[0x0][0x39c] ;  /* 0x00007380ff0677ac */ /* 0x000e620008000800 */
[----:B------:R-:W-:Y:S01]  /*72b30*/  LOP3.LUT R0, R3, 0xa0, RZ, 0xfc, !PT ;  /* 0x000000a003007812 */ /* 0x000fe200078efcff */
[----:B------:R3:W-:Y:S01]  /*72b40*/  @P4 STG.E.U8 desc[UR20][R64.64], R75 ;  /* 0x0000004b40004986 */ /* 0x0007e2000c101114 */
[----:B------:R-:W-:-:S02]  /*72b50*/  PRMT R81, R42, 0x7773, RZ ;  /* 0x000077732a517816 */ /* 0x000fc400000000ff */
[CC--:B--2---:R-:W-:Y:S02]  /*72b60*/  IADD3 R40, P6, PT, R67.reuse, R70.reuse, RZ ;  /* 0x0000004643287210 */ /* 0x0c4fe40007fde0ff */
[----:B------:R-:W-:Y:S01]  /*72b70*/  ISETP.LT.AND P4, PT, R0, UR7, !P0 ;  /* 0x0000000700007c0c */ /* 0x000fe2000c781270 */
[----:B------:R-:W2:Y:S01]  /*72b80*/  LDCU UR7, c[0x0][0x39c] ;  /* 0x00007380ff0777ac */ /* 0x000ea20008000800 */
[-C--:B------:R-:W-:Y:S02]  /*72b90*/  LEA.HI.X.SX32 R41, R67, R69.reuse, 0x1, P6 ;  /* 0x0000004543297211 */ /* 0x080fe400030f0eff */
[----:B---3--:R-:W-:Y:S02]  /*72ba0*/  IADD3 R64, P6, PT, R73, R70, RZ ;  /* 0x0000004649407210 */ /* 0x008fe40007fde0ff */
[----:B------:R-:W-:Y:S01]  /*72bb0*/  LOP3.LUT R0, R3, 0xa2, RZ, 0xfc, !PT ;  /* 0x000000a203007812 */ /* 0x000fe200078efcff */
[----:B------:R3:W-:Y:S01]  /*72bc0*/  @P1 STG.E.U8 desc[UR20][R40.64], R81 ;  /* 0x0000005128001986 */ /* 0x0007e2000c101114 */
[----:B------:R-:W-:Y:S01]  /*72bd0*/  LEA.HI.X.SX32 R65, R73, R69, 0x1, P6 ;  /* 0x0000004549417211 */ /* 0x000fe200030f0eff */
[----:B------:R-:W-:Y:S01]  /*72be0*/  IMAD R73, R2, 0x2, R73 ;  /* 0x0000000202497824 */ /* 0x000fe200078e0249 */
[----:B0-----:R-:W-:Y:S01]  /*72bf0*/  ISETP.LT.AND P1, PT, R0, UR5, !P0 ;  /* 0x0000000500007c0c */ /* 0x001fe2000c721270 */
[----:B------:R-:W0:Y:S01]  /*72c00*/  LDCU UR5, c[0x0][0x39c] ;  /* 0x00007380ff0577ac */ /* 0x000e220008000800 */
[C---:B------:R-:W-:Y:S01]  /*72c10*/  PRMT R75, R43.reuse, 0x7770, RZ ;  /* 0x000077702b4b7816 */ /* 0x040fe200000000ff */
[----:B------:R-:W-:Y:S01]  /*72c20*/  IMAD R67, R2, 0x2, R73 ;  /* 0x0000000202437824 */ /* 0x000fe200078e0249 */
[----:B------:R-:W-:-:S02]  /*72c30*/  PRMT R79, R43, 0x7771, RZ ;  /* 0x000077712b4f7816 */ /* 0x000fc400000000ff */
[----:B---3--:R-:W-:Y:S01]  /*72c40*/  IADD3 R40, P6, PT, R73, R70, RZ ;  /* 0x0000004649287210 */ /* 0x008fe20007fde0ff */
[----:B------:R3:W-:Y:S01]  /*72c50*/  @P3 STG.E.U8 desc[UR20][R64.64], R75 ;  /* 0x0000004b40003986 */ /* 0x0007e2000c101114 */
[----:B----4-:R-:W-:Y:S01]  /*72c60*/  ISETP.LT.AND P3, PT, R63, UR4, !P0 ;  /* 0x000000043f007c0c */ /* 0x010fe2000c761270 */
[----:B------:R-:W4:Y:S01]  /*72c70*/  LDCU UR4, c[0x0][0x39c] ;  /* 0x00007380ff0477ac */ /* 0x000f220008000800 */
[----:B------:R-:W-:Y:S02]  /*72c80*/  LEA.HI.X.SX32 R41, R73, R69, 0x1, P6 ;  /* 0x0000004549297211 */ /* 0x000fe400030f0eff */
[----:B------:R-:W-:Y:S01]  /*72c90*/  LOP3.LUT R0, R3, 0xa4, RZ, 0xfc, !PT ;  /* 0x000000a403007812 */ /* 0x000fe200078efcff */
[----:B------:R-:W-:Y:S02]  /*72ca0*/  IMAD R63, R63, R2, RZ ;  /* 0x000000023f3f7224 */ /* 0x000fe400078e02ff */
[----:B------:R0:W-:Y:S01]  /*72cb0*/  @P5 STG.E.U8 desc[UR20][R40.64], R79 ;  /* 0x0000004f28005986 */ /* 0x0001e2000c101114 */
[----:B---3--:R-:W-:-:S02]  /*72cc0*/  IADD3 R64, P6, PT, R67, R70, RZ ;  /* 0x0000004643407210 */ /* 0x008fc40007fde0ff */
[----:B------:R-:W-:Y:S02]  /*72cd0*/  PRMT R75, R43, 0x7772, RZ ;  /* 0x000077722b4b7816 */ /* 0x000fe400000000ff */
[----:B------:R-:W-:Y:S02]  /*72ce0*/  LEA.HI.X.SX32 R65, R67, R69, 0x1, P6 ;  /* 0x0000004543417211 */ /* 0x000fe400030f0eff */
[----:B-1----:R-:W-:Y:S01]  /*72cf0*/  ISETP.LT.AND P5, PT, R0, UR6, !P0 ;  /* 0x0000000600007c0c */ /* 0x002fe2000c7a1270 */
[----:B------:R-:W-:Y:S01]  /*72d00*/  IMAD R67, R2, 0x4, R67 ;  /* 0x0000000402437824 */ /* 0x000fe200078e0243 */
[----:B------:R-:W-:Y:S01]  /*72d10*/  LOP3.LUT R0, R3, 0xa6, RZ, 0xfc, !PT ;  /* 0x000000a603007812 */ /* 0x000fe200078efcff */
[----:B------:R1:W-:Y:S01]  /*72d20*/  @P2 STG.E.U8 desc[UR20][R64.64], R75 ;  /* 0x0000004b40002986 */ /* 0x0003e2000c101114 */
[----:B0-----:R-:W-:Y:S01]  /*72d30*/  IADD3 R40, P6, PT, R63, R70, RZ ;  /* 0x000000463f287210 */ /* 0x001fe20007fde0ff */
[----:B------:R-:W0:Y:S01]  /*72d40*/  LDCU UR6, c[0x0][0x39c] ;  /* 0x00007380ff0677ac */ /* 0x000e220008000800 */
[----:B------:R-:W-:Y:S01]  /*72d50*/  ISETP.LT.AND P2, PT, R0, UR5, !P0 ;  /* 0x0000000500007c0c */ /* 0x000fe2000c741270 */
[----:B------:R-:W3:Y:S01]  /*72d60*/  LDCU UR5, c[0x0][0x39c] ;  /* 0x00007380ff0577ac */ /* 0x000ee20008000800 */
[----:B------:R-:W-:-:S02]  /*72d70*/  PRMT R73, R43, 0x7773, RZ ;  /* 0x000077732b497816 */ /* 0x000fc400000000ff */
[-C--:B------:R-:W-:Y:S02]  /*72d80*/  LEA.HI.X.SX32 R41, R63, R69.reuse, 0x1, P6 ;  /* 0x000000453f297211 */ /* 0x080fe400030f0eff */
[----:B------:R-:W-:Y:S01]  /*72d90*/  LOP3.LUT R0, R3, 0xa8, RZ, 0xfc, !PT ;  /* 0x000000a803007812 */ /* 0x000fe200078efcff */
[----:B------:R-:W-:Y:S01]  /*72da0*/  IMAD R63, R2, 0x2, R67 ;  /* 0x00000002023f7824 */ /* 0x000fe200078e0243 */
[C---:B------:R-:W-:Y:S01]  /*72db0*/  IADD3 R42, P6, PT, R67.reuse, R70, RZ ;  /* 0x00000046432a7210 */ /* 0x040fe20007fde0ff */
[----:B------:R0:W-:Y:S01]  /*72dc0*/  @P3 STG.E.U8 desc[UR20][R40.64], R73 ;  /* 0x0000004928003986 */ /* 0x0001e2000c101114 */
[----:B----4-:R-:W-:Y:S01]  /*72dd0*/  ISETP.LT.AND P3, PT, R0, UR4, !P0 ;  /* 0x0000000400007c0c */ /* 0x010fe2000c761270 */
[----:B------:R-:W4:Y:S01]  /*72de0*/  LDCU UR4, c[0x0][0x39c] ;  /* 0x00007380ff0477ac */ /* 0x000f220008000800 */
[----:B------:R-:W-:Y:S01]  /*72df0*/  LEA.HI.X.SX32 R43, R67, R69, 0x1, P6 ;  /* 0x00000045432b7211 */ /* 0x000fe200030f0eff */
[----:B-1----:R-:W-:Y:S01]  /*72e00*/  IMAD R65, R2, 0x2, R63 ;  /* 0x0000000202417824 */ /* 0x002fe200078e023f */
[----:B------:R-:W-:-:S02]  /*72e10*/  PRMT R79, R48, 0x7770, RZ ;  /* 0x00007770304f7816 */ /* 0x000fc400000000ff */
[----:B------:R-:W-:Y:S02]  /*72e20*/  LOP3.LUT R0, R3, 0xaa, RZ, 0xfc, !PT ;  /* 0x000000aa03007812 */ /* 0x000fe400078efcff */
[CC--:B0-----:R-:W-:Y:S01]  /*72e30*/  IADD3 R40, P6, PT, R63.reuse, R70.reuse, RZ ;  /* 0x000000463f287210 */ /* 0x0c1fe20007fde0ff */
[----:B------:R0:W-:Y:S01]  /*72e40*/  @P4 STG.E.U8 desc[UR20][R42.64], R79 ;  /* 0x0000004f2a004986 */ /* 0x0001e2000c101114 */
[----:B------:R-:W-:Y:S02]  /*72e50*/  PRMT R67, R48, 0x7771, RZ ;  /* 0x0000777130437816 */ /* 0x000fe400000000ff */
[----:B------:R-:W-:Y:S02]  /*72e60*/  LEA.HI.X.SX32 R41, R63, R69, 0x1, P6 ;  /* 0x000000453f297211 */ /* 0x000fe400030f0eff */
[----:B---3--:R-:W-:Y:S01]  /*72e70*/  ISETP.LT.AND P4, PT, R0, UR5, !P0 ;  /* 0x0000000500007c0c */ /* 0x008fe2000c781270 */
[----:B------:R-:W1:Y:S01]  /*72e80*/  LDCU UR5, c[0x0][0x39c] ;  /* 0x00007380ff0577ac */ /* 0x000e620008000800 */
[----:B------:R-:W-:Y:S01]  /*72e90*/  LOP3.LUT R0, R3, 0xac, RZ, 0xfc, !PT ;  /* 0x000000ac03007812 */ /* 0x000fe200078efcff */
[----:B------:R3:W-:Y:S01]  /*72ea0*/  @P1 STG.E.U8 desc[UR20][R40.64], R67 ;  /* 0x0000004328001986 */ /* 0x0007e2000c101114 */
[----:B0-----:R-:W-:Y:S01]  /*72eb0*/  IADD3 R42, P6, PT, R65, R70, RZ ;  /* 0x00000046412a7210 */ /* 0x001fe20007fde0ff */
[----:B------:R-:W-:Y:S01]  /*72ec0*/  IMAD R63, R2, 0x2, R65 ;  /* 0x00000002023f7824 */ /* 0x000fe200078e0241 */
[----:B------:R-:W-:-:S02]  /*72ed0*/  PRMT R73, R48, 0x7772, RZ ;  /* 0x0000777230497816 */ /* 0x000fc400000000ff */
[-C--:B------:R-:W-:Y:S02]  /*72ee0*/  LEA.HI.X.SX32 R43, R65, R69.reuse, 0x1, P6 ;  /* 0x00000045412b7211 */ /* 0x080fe400030f0eff */
[----:B------:R-:W-:Y:S01]  /*72ef0*/  ISETP.LT.AND P1, PT, R0, UR6, !P0 ;  /* 0x0000000600007c0c */ /* 0x000fe2000c721270 */
[----:B------:R-:W-:Y:S01]  /*72f00*/  IMAD R65, R2, 0x2, R63 ;  /* 0x0000000202417824 */ /* 0x000fe200078e023f */
[----:B------:R-:W-:Y:S01]  /*72f10*/  LOP3.LUT R0, R3, 0xb0, RZ, 0xfc, !PT ;  /* 0x000000b003007812 */ /* 0x000fe200078efcff */
[----:B------:R0:W-:Y:S01]  /*72f20*/  @P5 STG.E.U8 desc[UR20][R42.64], R73 ;  /* 0x000000492a005986 */ /* 0x0001e2000c101114 */
[C---:B---3--:R-:W-:Y:S01]  /*72f30*/  IADD3 R40, P6, PT, R63.reuse, R70, RZ ;  /* 0x000000463f287210 */ /* 0x048fe20007fde0ff */
[----:B------:R-:W3:Y:S01]  /*72f40*/  LDCU UR6, c[0x0][0x39c] ;  /* 0x00007380ff0677ac */ /* 0x000ee20008000800 */
[----:B----4-:R-:W-:Y:S01]  /*72f50*/  ISETP.LT.AND P5, PT, R0, UR4, !P0 ;  /* 0x0000000400007c0c */ /* 0x010fe2000c7a1270 */
[----:B------:R-:W4:Y:S01]  /*72f60*/  LDCU UR4, c[0x0][0x39c] ;  /* 0x00007380ff0477ac */ /* 0x000f220008000800 */
[----:B------:R-:W-:Y:S01]  /*72f70*/  LEA.HI.X.SX32 R41, R63, R69, 0x1, P6 ;  /* 0x000000453f297211 */ /* 0x000fe200030f0eff */
[----:B------:R-:W-:Y:S01]  /*72f80*/  IMAD R63, R2, 0x2, R65 ;  /* 0x00000002023f7824 */ /* 0x000fe200078e0241 */
[----:B------:R-:W-:-:S02]  /*72f90*/  PRMT R67, R48, 0x7773, RZ ;  /* 0x0000777330437816 */ /* 0x000fc400000000ff */
[-C--:B0-----:R-:W-:Y:S02]  /*72fa0*/  IADD3 R42, P6, PT, R65, R70.reuse, RZ ;  /* 0x00000046412a7210 */ /* 0x081fe40007fde0ff */
[----:B------:R-:W-:Y:S01]  /*72fb0*/  LOP3.LUT R0, R3, 0xb2, RZ, 0xfc, !PT ;  /* 0x000000b203007812 */ /* 0x000fe200078efcff */
[----:B------:R0:W-:Y:S01]  /*72fc0*/  @P2 STG.E.U8 desc[UR20][R40.64], R67 ;  /* 0x0000004328002986 */ /* 0x0001e2000c101114 */
[----:B------:R-:W-:Y:S02]  /*72fd0*/  LEA.HI.X.SX32 R43, R65, R69, 0x1, P6 ;  /* 0x00000045412b7211 */ /* 0x000fe400030f0eff */
[----:B-1----:R-:W-:Y:S01]  /*72fe0*/  ISETP.LT.AND P2, PT, R0, UR5, !P0 ;  /* 0x0000000500007c0c */ /* 0x002fe2000c741270 */
[----:B------:R-:W1:Y:S01]  /*72ff0*/  LDCU UR5, c[0x0][0x39c] ;  /* 0x00007380ff0577ac */ /* 0x000e620008000800 */
[----:B------:R-:W-:Y:S02]  /*73000*/  PRMT R75, R49, 0x7770, RZ ;  /* 0x00007770314b7816 */ /* 0x000fe400000000ff */
[----:B0-----:R-:W-:-:S04]  /*73010*/  IADD3 R40, P6, PT, R63, R70, RZ ;  /* 0x000000463f287210 */ /* 0x001fc80007fde0ff */
[-C--:B------:R-:W-:Y:S01]  /*73020*/  LEA.HI.X.SX32 R41, R63, R69.reuse, 0x1, P6 ;  /* 0x000000453f297211 */ /* 0x080fe200030f0eff */
[----:B------:R-:W-:Y:S01]  /*73030*/  IMAD R63, R2, 0x2, R63 ;  /* 0x00000002023f7824 */ /* 0x000fe200078e023f */
[----:B------:R-:W-:Y:S01]  /*73040*/  PRMT R73, R49, 0x7771, RZ ;  /* 0x0000777131497816 */ /* 0x000fe200000000ff */
[----:B------:R0:W-:Y:S01]  /*73050*/  @P3 STG.E.U8 desc[UR20][R42.64], R75 ;  /* 0x0000004b2a003986 */ /* 0x0001e2000c101114 */
[C---:B----4-:R-:W-:Y:S01]  /*73060*/  ISETP.LT.AND P6, PT, R68.reuse, UR4, !P0 ;  /* 0x0000000444007c0c */ /* 0x050fe2000c7c1270 */
[----:B------:R-:W-:Y:S01]  /*73070*/  IMAD R68, R68, R2, RZ ;  /* 0x0000000244447224 */ /* 0x000fe200078e02ff */
[----:B------:R-:W-:Y:S02]  /*73080*/  IADD3 R64, P3, PT, R63, R70, RZ ;  /* 0x000000463f407210 */ /* 0x000fe40007f7e0ff */
[----:B------:R-:W-:Y:S01]  /*73090*/  LOP3.LUT R0, R3, 0xb4, RZ, 0xfc, !PT ;  /* 0x000000b403007812 */ /* 0x000fe200078efcff */
[----:B------:R4:W-:Y:S01]  /*730a0*/  @P4 STG.E.U8 desc[UR20][R40.64], R73 ;  /* 0x0000004928004986 */ /* 0x0009e2000c101114 */
[----:B------:R-:W-:Y:S01]  /*730b0*/  LEA.HI.X.SX32 R65, R63, R69, 0x1, P3 ;  /* 0x000000453f417211 */ /* 0x000fe200018f0eff */
[----:B------:R-:W2:Y:S01]  /*730c0*/  LDCU UR4, c[0x0][0x39c] ;  /* 0x00007380ff0477ac */ /* 0x000ea20008000800 */
[----:B---3--:R-:W-:-:S02]  /*730d0*/  ISETP.LT.AND P3, PT, R0, UR6, !P0 ;  /* 0x0000000600007c0c */ /* 0x008fc4000c761270 */
[----:B------:R-:W-:Y:S02]  /*730e0*/  LOP3.LUT R0, R3, 0xb6, RZ, 0xfc, !PT ;  /* 0x000000b603007812 */ /* 0x000fe400078efcff */
[-C--:B0-----:R-:W-:Y:S01]  /*730f0*/  IADD3 R42, P4, PT, R68, R70.reuse, RZ ;  /* 0x00000046442a7210 */ /* 0x081fe20007f9e0ff */
[----:B------:R-:W-:Y:S01]  /*73100*/  IMAD R63, R2, 0x4, R63 ;  /* 0x00000004023f7824 */ /* 0x000fe200078e023f */
[----:B------:R-:W-:Y:S01]  /*73110*/  PRMT R67, R49, 0x7772, RZ ;  /* 0x0000777231437816 */ /* 0x000fe200000000ff */
[----:B------:R-:W0:Y:S01]  /*73120*/  LDCU UR6, c[0x0][0x39c] ;  /* 0x00007380ff0677ac */ /* 0x000e220008000800 */
[----:B------:R-:W-:Y:S02]  /*73130*/  LEA.HI.X.SX32 R43, R68, R69, 0x1, P4 ;  /* 0x00000045442b7211 */ /* 0x000fe400020f0eff */
[----:B-1----:R-:W-:Y:S01]  /*73140*/  ISETP.LT.AND P4, PT, R0, UR5, !P0 ;  /* 0x0000000500007c0c */ /* 0x002fe2000c781270 */
[----:B------:R-:W1:Y:S01]  /*73150*/  LDCU UR5, c[0x0][0x39c] ;  /* 0x00007380ff0577ac */ /* 0x000e620008000800 */
[----:B------:R3:W-:Y:S01]  /*73160*/  @P1 STG.E.U8 desc[UR20][R64.64], R67 ;  /* 0x0000004340001986 */ /* 0x0007e2000c101114 */
[----:B----4-:R-:W-:-:S02]  /*73170*/  IADD3 R40, P1, PT, R63, R70, RZ ;  /* 0x000000463f287210 */ /* 0x010fc40007f3e0ff */
[----:B------:R-:W-:Y:S02]  /*73180*/  PRMT R73, R49, 0x7773, RZ ;  /* 0x0000777331497816 */ /* 0x000fe400000000ff */
[----:B------:R-:W-:Y:S01]  /*73190*/  LEA.HI.X.SX32 R41, R63, R69, 0x1, P1 ;  /* 0x000000453f297211 */ /* 0x000fe200008f0eff */
[----:B------:R-:W-:Y:S01]  /*731a0*/  IMAD R63, R2, 0x2, R63 ;  /* 0x00000002023f7824 */ /* 0x000fe200078e023f */
[----:B------:R-:W-:Y:S01]  /*731b0*/  LOP3.LUT R0, R3, 0xb8, RZ, 0xfc, !PT ;  /* 0x000000b803007812 */ /* 0x000fe200078efcff */
[----:B------:R4:W-:Y:S01]  /*731c0*/  @P6 STG.E.U8 desc[UR20][R42.64], R73 ;  /* 0x000000492a006986 */ /* 0x0009e2000c101114 */
[----:B---3--:R-:W-:Y:S01]  /*731d0*/  PRMT R67, R50, 0x7770, RZ ;  /* 0x0000777032437816 */ /* 0x008fe200000000ff */
[----:B------:R-:W-:Y:S01]  /*731e0*/  IMAD R65, R2, 0x2, R63 ;  /* 0x0000000202417824 */ /* 0x000fe200078e023f */
[----:B--2---:R-:W-:Y:S01]  /*731f0*/  ISETP.LT.AND P1, PT, R0, UR4, !P0 ;  /* 0x0000000400007c0c */ /* 0x004fe2000c721270 */
[----:B------:R-:W2:Y:S02]  /*73200*/  LDCU UR4, c[0x0][0x39c] ;  /* 0x00007380ff0477ac */ /* 0x000ea40008000800 */
[----:B------:R3:W-:Y:S01]  /*73210*/  @P5 STG.E.U8 desc[UR20][R40.64], R67 ;  /* 0x0000004328005986 */ /* 0x0007e2000c101114 */
[----:B------:R-:W-:-:S02]  /*73220*/  IADD3 R48, P5, PT, R63, R70, RZ ;  /* 0x000000463f307210 */ /* 0x000fc40007fbe0ff */
[----:B------:R-:W-:Y:S02]  /*73230*/  LOP3.LUT R0, R3, 0xba, RZ, 0xfc, !PT ;  /* 0x000000ba03007812 */ /* 0x000fe400078efcff */
[----:B----4-:R-:W-:Y:S02]  /*73240*/  IADD3 R42, P6, PT, R65, R70, RZ ;  /* 0x00000046412a7210 */ /* 0x010fe40007fde0ff */
[-C--:B------:R-:W-:Y:S02]  /*73250*/  LEA.HI.X.SX32 R49, R63, R69.reuse, 0x1, P5 ;  /* 0x000000453f317211 */ /* 0x080fe400028f0eff */
[----:B-1----:R-:W-:Y:S01]  /*73260*/  ISETP.LT.AND P5, PT, R0, UR5, !P0 ;  /* 0x0000000500007c0c */ /* 0x002fe2000c7a1270 */
[----:B------:R-:W1:Y:S01]  /*73270*/  LDCU UR5, c[0x0][0x39c] ;  /* 0x00007380ff0577ac */ /* 0x000e620008000800 */
[----:B------:R-:W-:Y:S01]  /*73280*/  LEA.HI.X.SX32 R43, R65, R69, 0x1, P6 ;  /* 0x00000045412b7211 */ /* 0x000fe200030f0eff */
[----:B------:R-:W-:Y:S01]  /*73290*/  IMAD R65, R2, 0x2, R65 ;  /* 0x0000000202417824 */ /* 0x000fe200078e0241 */
[----:B------:R-:W-:-:S02]  /*732a0*/  PRMT R73, R50, 0x7771, RZ ;  /* 0x0000777132497816 */ /* 0x000fc400000000ff */
[----:B------:R-:W-:Y:S01]  /*732b0*/  LOP3.LUT R0, R3, 0xbc, RZ, 0xfc, !PT ;  /* 0x000000bc03007812 */ /* 0x000fe200078efcff */
[----:B------:R-:W-:Y:S01]  /*732c0*/  IMAD R63, R2, 0x2, R65 ;  /* 0x00000002023f7824 */ /* 0x000fe200078e0241 */
[----:B---3--:R-:W-:Y:S01]  /*732d0*/  PRMT R67, R50, 0x7772, RZ ;  /* 0x0000777232437816 */ /* 0x008fe200000000ff */
[----:B------:R3:W-:Y:S01]  /*732e0*/  @P2 STG.E.U8 desc[UR20][R48.64], R73 ;  /* 0x0000004930002986 */ /* 0x0007e2000c101114 */
[----:B------:R-:W-:Y:S02]  /*732f0*/  IADD3 R40, P6, PT, R65, R70, RZ ;  /* 0x0000004641287210 */ /* 0x000fe40007fde0ff */
[----:B0-----:R-:W-:Y:S01]  /*73300*/  ISETP.LT.AND P2, PT, R0, UR6, !P0 ;  /* 0x0000000600007c0c */ /* 0x001fe2000c741270 */
[----:B------:R0:W-:Y:S01]  /*73310*/  @P3 STG.E.U8 desc[UR20][R42.64], R67 ;  /* 0x000000432a003986 */ /* 0x0001e2000c101114 */
[----:B------:R-:W-:Y:S01]  /*73320*/  LOP3.LUT R0, R3, 0xc0, RZ, 0xfc, !PT ;  /* 0x000000c003007812 */ /* 0x000fe200078efcff */
[----:B------:R-:W4:Y:S01]  /*73330*/  LDCU UR6, c[0x0][0x39c] ;  /* 0x00007380ff0677ac */ /* 0x000f220008000800 */
[----:B------:R-:W-:-:S02]  /*73340*/  LEA.HI.X.SX32 R41, R65, R69, 0x1, P6 ;  /* 0x0000004541297211 */ /* 0x000fc400030f0eff */
[----:B------:R-:W-:Y:S02]  /*73350*/  PRMT R75, R50, 0x7773, RZ ;  /* 0x00007773324b7816 */ /* 0x000fe400000000ff */
[----:B------:R-:W-:Y:S01]  /*73360*/  ISETP.LT.AND P3, PT, R0, UR7, !P0 ;  /* 0x0000000700007c0c */ /* 0x000fe2000c761270 */
[----:B------:R-:W2:Y:S01]  /*73370*/  LDCU UR7, c[0x0][0x39c] ;  /* 0x00007380ff0777ac */ /* 0x000ea20008000800 */
[-C--:B---3--:R-:W-:Y:S02]  /*73380*/  IADD3 R48, P6, PT, R63, R70.reuse, RZ ;  /* 0x000000463f307210 */ /* 0x088fe40007fde0ff */
[----:B------:R-:W-:Y:S01]  /*73390*/  LOP3.LUT R0, R3, 0xc2, RZ, 0xfc, !PT ;  /* 0x000000c203007812 */ /* 0x000fe200078efcff */
[----:B------:R3:W-:Y:S01]  /*733a0*/  @P4 STG.E.U8 desc[UR20][R40.64], R75 ;  /* 0x0000004b28004986 */ /* 0x0007e2000c101114 */
[----:B------:R-:W-:Y:S01]  /*733b0*/  LEA.HI.X.SX32 R49, R63, R69, 0x1, P6 ;  /* 0x000000453f317211 */ /* 0x000fe200030f0eff */
[----:B------:R-:W-:Y:S01]  /*733c0*/  IMAD R63, R2, 0x2, R63 ;  /* 0x00000002023f7824 */ /* 0x000fe200078e023f */
[----:B-1----:R-:W-:Y:S01]  /*733d0*/  ISETP.LT.AND P4, PT, R0, UR5, !P0 ;  /* 0x0000000500007c0c */ /* 0x002fe2000c781270 */
[----:B------:R-:W1:Y:S01]  /*733e0*/  LDCU UR5, c[0x0][0x39c] ;  /* 0x00007380ff0577ac */ /* 0x000e620008000800 */
[----:B0-----:R-:W-:Y:S01]  /*733f0*/  PRMT R67, R51, 0x7770, RZ ;  /* 0x0000777033437816 */ /* 0x001fe200000000ff */
[----:B------:R-:W-:Y:S01]  /*73400*/  IMAD R65, R2, 0x2, R63 ;  /* 0x0000000202417824 */ /* 0x000fe200078e023f */
[----:B------:R-:W-:-:S02]  /*73410*/  IADD3 R42, P6, PT, R63, R70, RZ ;  /* 0x000000463f2a7210 */ /* 0x000fc40007fde0ff */
[----:B------:R-:W-:Y:S01]  /*73420*/  PRMT R73, R51, 0x7771, RZ ;  /* 0x0000777133497816 */ /* 0x000fe200000000ff */
[----:B------:R0:W-:Y:S01]  /*73430*/  @P1 STG.E.U8 desc[UR20][R48.64], R67 ;  /* 0x0000004330001986 */ /* 0x0001e2000c101114 */
[-C--:B------:R-:W-:Y:S02]  /*73440*/  LEA.HI.X.SX32 R43, R63, R69.reuse, 0x1, P6 ;  /* 0x000000453f2b7211 */ /* 0x080fe400030f0eff */
[----:B---3--:R-:W-:Y:S02]  /*73450*/  IADD3 R40, P6, PT, R65, R70, RZ ;  /* 0x0000004641287210 */ /* 0x008fe40007fde0ff */
[C---:B--2---:R-:W-:Y:S01]  /*73460*/  ISETP.LT.AND P1, PT, R62.reuse, UR4, !P0 ;  /* 0x000000043e007c0c */ /* 0x044fe2000c721270 */
[----:B------:R-:W2:Y:S01]  /*73470*/  LDCU UR4, c[0x0][0x39c] ;  /* 0x00007380ff0477ac */ /* 0x000ea20008000800 */
[----:B------:R-:W-:Y:S01]  /*73480*/  LOP3.LUT R0, R3, 0xc4, RZ, 0xfc, !PT ;  /* 0x000000c403007812 */ /* 0x000fe200078efcff */
[----:B------:R-:W-:Y:S01]  /*73490*/  IMAD R62, R62, R2, RZ ;  /* 0x000000023e3e7224 */ /* 0x000fe200078e02ff */
[----:B------:R3:W-:Y:S01]  /*734a0*/  @P5 STG.E.U8 desc[UR20][R42.64], R73 ;  /* 0x000000492a005986 */ /* 0x0007e2000c101114 */
[----:B------:R-:W-:-:S02]  /*734b0*/  LEA.HI.X.SX32 R41, R65, R69, 0x1, P6 ;  /* 0x0000004541297211 */ /* 0x000fc400030f0eff */
[----:B0-----:R-:W-:Y:S02]  /*734c0*/  PRMT R67, R51, 0x7772, RZ ;  /* 0x0000777233437816 */ /* 0x001fe400000000ff */
[----:B----4-:R-:W-:Y:S01]  /*734d0*/  ISETP.LT.AND P5, PT, R0, UR6, !P0 ;  /* 0x0000000600007c0c */ /* 0x010fe2000c7a1270 */
[----:B------:R-:W-:Y:S01]  /*734e0*/  IMAD R65, R2, 0x4, R65 ;  /* 0x0000000402417824 */ /* 0x000fe200078e0241 */
[----:B------:R-:W-:Y:S01]  /*734f0*/  LOP3.LUT R0, R3, 0xc6, RZ, 0xfc, !PT ;  /* 0x000000c603007812 */ /* 0x000fe200078efcff */
[----:B------:R0:W-:Y:S01]  /*73500*/  @P2 STG.E.U8 desc[UR20][R40.64], R67 ;  /* 0x0000004328002986 */ /* 0x0001e2000c101114 */
[----:B------:R-:W-:Y:S01]  /*73510*/  IADD3 R48, P6, PT, R62, R70, RZ ;  /* 0x000000463e307210 */ /* 0x000fe20007fde0ff */
[----:B------:R-:W4:Y:S01]  /*73520*/  LDCU UR6, c[0x0][0x39c] ;  /* 0x00007380ff0677ac */ /* 0x000f220008000800 */
[----:B-1----:R-:W-:Y:S01]  /*73530*/  ISETP.LT.AND P2, PT, R0, UR5, !P0 ;  /* 0x0000000500007c0c */ /* 0x002fe2000c741270 */
[----:B------:R-:W1:Y:S01]  /*73540*/  LDCU UR5, c[0x0][0x39c] ;  /* 0x00007380ff0577ac */ /* 0x000e620008000800 */
[----:B------:R-:W-:Y:S01]  /*73550*/  PRMT R63, R51, 0x7773, RZ ;  /* 0x00007773333f7816 */ /* 0x000fe200000000ff */
[----:B------:R-:W-:Y:S01]  /*73560*/  IMAD R51, R2, 0x2, R65 ;  /* 0x0000000202337824 */ /* 0x000fe200078e0241 */
[----:B------:R-:W-:-:S02]  /*73570*/  LEA.HI.X.SX32 R49, R62, R69, 0x1, P6 ;  /* 0x000000453e317211 */ /* 0x000fc400030f0eff */
[-C--:B---3--:R-:W-:Y:S02]  /*73580*/  IADD3 R42, P6, PT, R65, R70.reuse, RZ ;  /* 0x00000046412a7210 */ /* 0x088fe40007fde0ff */
[----:B------:R-:W-:Y:S01]  /*73590*/  LOP3.LUT R0, R3, 0xc8, RZ, 0xfc, !PT ;  /* 0x000000c803007812 */ /* 0x000fe200078efcff */
[----:B------:R3:W-:Y:S01]  /*735a0*/  @P1 STG.E.U8 desc[UR20][R48.64], R63 ;  /* 0x0000003f30001986 */ /* 0x0007e2000c101114 */
[----:B------:R-:W-:Y:S02]  /*735b0*/  LEA.HI.X.SX32 R43, R65, R69, 0x1, P6 ;  /* 0x00000045412b7211 */ /* 0x000fe400030f0eff */
[----:B0-----:R-:W-:Y:S02]  /*735c0*/  IADD3 R40, P6, PT, R51, R70, RZ ;  /* 0x0000004633287210 */ /* 0x001fe40007fde0ff */
[----:B--2---:R-:W-:Y:S01]  /*735d0*/  ISETP.LT.AND P1, PT, R0, UR4, !P0 ;  /* 0x0000000400007c0c */ /* 0x004fe2000c721270 */
[----:B------:R-:W0:Y:S01]  /*735e0*/  LDCU UR4, c[0x0][0x39c] ;  /* 0x00007380ff0477ac */ /* 0x000e220008000800 */
[----:B------:R-:W-:-:S02]  /*735f0*/  PRMT R73, R44, 0x7770, RZ ;  /* 0x000077702c497816 */ /* 0x000fc400000000ff */
[----:B------:R-:W-:Y:S01]  /*73600*/  LEA.HI.X.SX32 R41, R51, R69, 0x1, P6 ;  /* 0x0000004533297211 */ /* 0x000fe200030f0eff */
[----:B------:R-:W-:Y:S01]  /*73610*/  IMAD R51, R2, 0x2, R51 ;  /* 0x0000000202337824 */ /* 0x000fe200078e0233 */
[----:B------:R-:W-:Y:S02]  /*73620*/  PRMT R65, R44, 0x7771, RZ ;  /* 0x000077712c417816 */ /* 0x000fe400000000ff */
[----:B------:R-:W-:Y:S01]  /*73630*/  LOP3.LUT R0, R3, 0xca, RZ, 0xfc, !PT ;  /* 0x000000ca03007812 */ /* 0x000fe200078efcff */
[----:B------:R2:W-:Y:S01]  /*73640*/  @P3 STG.E.U8 desc[UR20][R42.64], R73 ;  /* 0x000000492a003986 */ /* 0x0005e2000c101114 */
[----:B---3--:R-:W-:Y:S02]  /*73650*/  IMAD R63, R2, 0x2, R51 ;  /* 0x00000002023f7824 */ /* 0x008fe400078e0233 */
[----:B-1----:R-:W-:Y:S01]  /*73660*/  ISETP.LT.AND P3, PT, R0, UR5, !P0 ;  /* 0x0000000500007c0c */ /* 0x002fe2000c761270 */
[----:B------:R1:W-:Y:S01]  /*73670*/  @P4 STG.E.U8 desc[UR20][R40.64], R65 ;  /* 0x0000004128004986 */ /* 0x0003e2000c101114 */
[----:B------:R-:W-:Y:S01]  /*73680*/  IADD3 R50, P4, PT, R51, R70, RZ ;  /* 0x0000004633327210 */ /* 0x000fe20007f9e0ff */
[----:B------:R-:W3:Y:S01]  /*73690*/  LDCU UR5, c[0x0][0x39c] ;  /* 0x00007380ff0577ac */ /* 0x000ee20008000800 */
[----:B------:R-:W-:-:S02]  /*736a0*/  LOP3.LUT R0, R3, 0xcc, RZ, 0xfc, !PT ;  /* 0x000000cc03007812 */ /* 0x000fc400078efcff */
[-C--:B------:R-:W-:Y:S02]  /*736b0*/  LEA.HI.X.SX32 R51, R51, R69.reuse, 0x1, P4 ;  /* 0x0000004533337211 */ /* 0x080fe400020f0eff */
[----:B------:R-:W-:Y:S02]  /*736c0*/  PRMT R67, R44, 0x7772, RZ ;  /* 0x000077722c437816 */ /* 0x000fe400000000ff */
[-C--:B------:R-:W-:Y:S02]  /*736d0*/  IADD3 R48, P6, PT, R63, R70.reuse, RZ ;  /* 0x000000463f307210 */ /* 0x080fe40007fde0ff */
[----:B----4-:R-:W-:Y:S01]  /*736e0*/  ISETP.LT.AND P4, PT, R0, UR6, !P0 ;  /* 0x0000000600007c0c */ /* 0x010fe2000c781270 */
[----:B------:R4:W-:Y:S01]  /*736f0*/  @P5 STG.E.U8 desc[UR20][R50.64], R67 ;  /* 0x0000004332005986 */ /* 0x0009e2000c101114 */
[----:B------:R-:W-:Y:S01]  /*73700*/  LOP3.LUT R0, R3, 0xd0, RZ, 0xfc, !PT ;  /* 0x000000d003007812 */ /* 0x000fe200078efcff */
[----:B------:R-:W3:Y:S01]  /*73710*/  LDCU UR6, c[0x0][0x39c] ;  /* 0x00007380ff0677ac */ /* 0x000ee20008000800 */
[----:B------:R-:W-:Y:S01]  /*73720*/  LEA.HI.X.SX32 R49, R63, R69, 0x1, P6 ;  /* 0x000000453f317211 */ /* 0x000fe200030f0eff */
[----:B------:R-:W-:Y:S01]  /*73730*/  IMAD R63, R2, 0x2, R63 ;  /* 0x00000002023f7824 */ /* 0x000fe200078e023f */
[----:B0-----:R-:W-:Y:S01]  /*73740*/  ISETP.LT.AND P5, PT, R0, UR4, !P0 ;  /* 0x0000000400007c0c */ /* 0x001fe2000c7a1270 */
[----:B------:R-:W0:Y:S02]  /*73750*/  LDCU UR4, c[0x0][0x39c] ;  /* 0x00007380ff0477ac */ /* 0x000e240008000800 */
[----:B--2---:R-:W-:Y:S01]  /*73760*/  IMAD R43, R2, 0x2, R63 ;  /* 0x00000002022b7824 */ /* 0x004fe200078e023f */
[----:B-1----:R-:W-:-:S02]  /*73770*/  IADD3 R40, P6, PT, R63, R70, RZ ;  /* 0x000000463f287210 */ /* 0x002fc40007fde0ff */
[----:B------:R-:W-:Y:S02]  /*73780*/  PRMT R65, R44, 0x7773, RZ ;  /* 0x000077732c417816 */ /* 0x000fe400000000ff */
[-C--:B------:R-:W-:Y:S02]  /*73790*/  LEA.HI.X.SX32 R41, R63, R69.reuse, 0x1, P6 ;  /* 0x000000453f297211 */ /* 0x080fe400030f0eff */
[----:B------:R-:W-:Y:S01]  /*737a0*/  IADD3 R42, P6, PT, R43, R70, RZ ;  /* 0x000000462b2a7210 */ /* 0x000fe20007fde0ff */
[----:B----4-:R-:W-:Y:S01]  /*737b0*/  IMAD R51, R2, 0x2, R43 ;  /* 0x0000000202337824 */ /* 0x010fe200078e022b */
[----:B------:R-:W-:Y:S02]  /*737c0*/  LOP3.LUT R0, R3, 0xd2, RZ, 0xfc, !PT ;  /* 0x000000d203007812 */ /* 0x000fe400078efcff */
[----:B------:R-:W-:Y:S01]  /*737d0*/  PRMT R67, R45, 0x7770, RZ ;  /* 0x000077702d437816 */ /* 0x000fe200000000ff */
[----:B------:R1:W-:Y:S01]  /*737e0*/  @P2 STG.E.U8 desc[UR20][R48.64], R65 ;  /* 0x0000004130002986 */ /* 0x0003e2000c101114 */
[----:B------:R-:W-:-:S02]  /*737f0*/  LEA.HI.X.SX32 R43, R43, R69, 0x1, P6 ;  /* 0x000000452b2b7211 */ /* 0x000fc400030f0eff */
[----:B------:R-:W-:Y:S02]  /*73800*/  PRMT R63, R45, 0x7771, RZ ;  /* 0x000077712d3f7816 */ /* 0x000fe400000000ff */
[----:B---3--:R-:W-:Y:S01]  /*73810*/  ISETP.LT.AND P2, PT, R0, UR5, !P0 ;  /* 0x0000000500007c0c */ /* 0x008fe2000c741270 */
[----:B------:R-:W2:Y:S01]  /*73820*/  LDCU UR5, c[0x0][0x39c] ;  /* 0x00007380ff0577ac */ /* 0x000ea20008000800 */
[----:B------:R3:W-:Y:S04]  /*73830*/  @P1 STG.E.U8 desc[UR20][R40.64], R67 ;  /* 0x0000004328001986 */ /* 0x0007e8000c101114 */
[----:B------:R4:W-:Y:S01]  /*73840*/  @P3 STG.E.U8 desc[UR20][R42.64], R63 ;  /* 0x0000003f2a003986 */ /* 0x0009e2000c101114 */
[C---:B0-----:R-:W-:Y:S01]  /*73850*/  ISETP.LT.AND P3, PT, R61.reuse, UR4, !P0 ;  /* 0x000000043d007c0c */ /* 0x041fe2000c761270 */
[----:B------:R-:W-:Y:S01]  /*73860*/  IMAD R61, R61, R2, RZ ;  /* 0x000000023d3d7224 */ /* 0x000fe200078e02ff */
[----:B-1----:R-:W-:Y:S01]  /*73870*/  IADD3 R48, P6, PT, R51, R70, RZ ;  /* 0x0000004633307210 */ /* 0x002fe20007fde0ff */
[----:B------:R-:W0:Y:S01]  /*73880*/  LDCU UR4, c[0x0][0x39c] ;  /* 0x00007380ff0477ac */ /* 0x000e220008000800 */
[----:B------:R-:W-:-:S02]  /*73890*/  LOP3.LUT R0, R3, 0xd4, RZ, 0xfc, !PT ;  /* 0x000000d403007812 */ /* 0x000fc400078efcff */
[-C--:B------:R-:W-:Y:S01]  /*738a0*/  LEA.HI.X.SX32 R49, R51, R69.reuse, 0x1, P6 ;  /* 0x0000004533317211 */ /* 0x080fe200030f0eff */
[----:B------:R-:W-:Y:S01]  /*738b0*/  IMAD R51, R2, 0x4, R51 ;  /* 0x0000000402337824 */ /* 0x000fe200078e0233 */
[----:B---3--:R-:W-:Y:S02]  /*738c0*/  IADD3 R40, P6, PT, R61, R70, RZ ;  /* 0x000000463d287210 */ /* 0x008fe40007fde0ff */
[----:B------:R-:W-:Y:S02]  /*738d0*/  PRMT R65, R45, 0x7772, RZ ;  /* 0x000077722d417816 */ /* 0x000fe400000000ff */
[----:B------:R-:W-:Y:S01]  /*738e0*/  ISETP.LT.AND P1, PT, R0, UR6, !P0 ;  /* 0x0000000600007c0c */ /* 0x000fe2000c721270 */
[----:B------:R-:W1:Y:S01]  /*738f0*/  LDCU UR6, c[0x0][0x39c] ;  /* 0x00007380ff0677ac */ /* 0x000e620008000800 */
[----:B------:R-:W-:Y:S01]  /*73900*/  LEA.HI.X.SX32 R41, R61, R69, 0x1, P6 ;  /* 0x000000453d297211 */ /* 0x000fe200030f0eff */
[----:B------:R-:W-:Y:S01]  /*73910*/  IMAD R61, R2, 0x2, R51 ;  /* 0x00000002023d7824 */ /* 0x000fe200078e0233 */
[----:B------:R-:W-:-:S02]  /*73920*/  LOP3.LUT R0, R3, 0xd6, RZ, 0xfc, !PT ;  /* 0x000000d603007812 */ /* 0x000fc400078efcff */
[CC--:B----4-:R-:W-:Y:S01]  /*73930*/  IADD3 R42, P6, PT, R51.reuse, R70.reuse, RZ ;  /* 0x00000046332a7210 */ /* 0x0d0fe20007fde0ff */
[----:B------:R3:W-:Y:S01]  /*73940*/  @P4 STG.E.U8 desc[UR20][R48.64], R65 ;  /* 0x0000004130004986 */ /* 0x0007e2000c101114 */
[----:B--2---:R-:W-:Y:S01]  /*73950*/  ISETP.LT.AND P4, PT, R0, UR5, !P0 ;  /* 0x0000000500007c0c */ /* 0x004fe2000c781270 */
[----:B------:R-:W2:Y:S01]  /*73960*/  LDCU UR5, c[0x0][0x39c] ;  /* 0x00007380ff0577ac */ /* 0x000ea20008000800 */
[----:B------:R-:W-:Y:S02]  /*73970*/  LEA.HI.X.SX32 R43, R51, R69, 0x1, P6 ;  /* 0x00000045332b7211 */ /* 0x000fe400030f0eff */
[----:B------:R-:W-:Y:S02]  /*73980*/  IADD3 R44, P6, PT, R61, R70, RZ ;  /* 0x000000463d2c7210 */ /* 0x000fe40007fde0ff */
[----:B------:R-:W-:Y:S02]  /*73990*/  PRMT R63, R45, 0x7773, RZ ;  /* 0x000077732d3f7816 */ /* 0x000fe400000000ff */
[----:B------:R-:W-:-:S02]  /*739a0*/  LOP3.LUT R0, R3, 0xd8, RZ, 0xfc, !PT ;  /* 0x000000d803007812 */ /* 0x000fc400078efcff */
[----:B------:R-:W-:Y:S01]  /*739b0*/  LEA.HI.X.SX32 R45, R61, R69, 0x1, P6 ;  /* 0x000000453d2d7211 */ /* 0x000fe200030f0eff */
[----:B------:R-:W-:Y:S01]  /*739c0*/  IMAD R61, R2, 0x2, R61 ;  /* 0x00000002023d7824 */ /* 0x000fe200078e023d */
[----:B------:R4:W-:Y:S01]  /*739d0*/  @P3 STG.E.U8 desc[UR20][R40.64], R63 ;  /* 0x0000003f28003986 */ /* 0x0009e2000c101114 */
[----:B------:R-:W-:Y:S02]  /*739e0*/  PRMT R51, R46, 0x7770, RZ ;  /* 0x000077702e337816 */ /* 0x000fe400000000ff */
[----:B0-----:R-:W-:Y:S01]  /*739f0*/  ISETP.LT.AND P3, PT, R0, UR4, !P0 ;  /* 0x0000000400007c0c */ /* 0x001fe2000c761270 */
[----:B------:R-:W0:Y:S01]  /*73a00*/  LDCU UR4, c[0x0][0x39c] ;  /* 0x00007380ff0477ac */ /* 0x000e220008000800 */
[----:B------:R-:W-:Y:S02]  /*73a10*/  LOP3.LUT R0, R3, 0xda, RZ, 0xfc, !PT ;  /* 0x000000da03007812 */ /* 0x000fe400078efcff */
[----:B---3--:R-:W-:Y:S01]  /*73a20*/  IADD3 R48, P6, PT, R61, R70, RZ ;  /* 0x000000463d307210 */ /* 0x008fe20007fde0ff */
[----:B------:R3:W-:Y:S01]  /*73a30*/  @P5 STG.E.U8 desc[UR20][R42.64], R51 ;  /* 0x000000332a005986 */ /* 0x0007e2000c101114 */
[----:B------:R-:W-:Y:S01]  /*73a40*/  PRMT R67, R46, 0x7771, RZ ;  /* 0x000077712e437816 */ /* 0x000fe200000000ff */
[----:B----4-:R-:W-:Y:S01]  /*73a50*/  IMAD R41, R2, 0x2, R61 ;  /* 0x0000000202297824 */ /* 0x010fe200078e023d */
[----:B-1----:R-:W-:-:S02]  /*73a60*/  ISETP.LT.AND P5, PT, R0, UR6, !P0 ;  /* 0x0000000600007c0c */ /* 0x002fc4000c7a1270 */
[-C--:B------:R-:W-:Y:S01]  /*73a70*/  LEA.HI.X.SX32 R49, R61, R69.reuse, 0x1, P6 ;  /* 0x000000453d317211 */ /* 0x080fe200030f0eff */
[----:B------:R1:W-:Y:S01]  /*73a80*/  @P2 STG.E.U8 desc[UR20][R44.64], R67 ;  /* 0x000000432c002986 */ /* 0x0003e2000c101114 */
[----:B------:R-:W-:Y:S01]  /*73a90*/  LOP3.LUT R0, R3, 0xdc, RZ, 0xfc, !PT ;  /* 0x000000dc03007812 */ /* 0x000fe200078efcff */
[----:B------:R-:W4:Y:S01]  /*73aa0*/  LDCU UR6, c[0x0][0x39c] ;  /* 0x00007380ff0677ac */ /* 0x000f220008000800 */
[C---:B------:R-:W-:Y:S02]  /*73ab0*/  IADD3 R50, P6, PT, R41.reuse, R70, RZ ;  /* 0x0000004629327210 */ /* 0x040fe40007fde0ff */
[----:B--2---:R-:W-:Y:S01]  /*73ac0*/  ISETP.LT.AND P2, PT, R0, UR5, !P0 ;  /* 0x0000000500007c0c */ /* 0x004fe2000c741270 */
[----:B------:R-:W2:Y:S01]  /*73ad0*/  LDCU UR5, c[0x0][0x39c] ;  /* 0x00007380ff0577ac */ /* 0x000ea20008000800 */
[----:B---3--:R-:W-:Y:S02]  /*73ae0*/  LEA.HI.X.SX32 R51, R41, R69, 0x1, P6 ;  /* 0x0000004529337211 */ /* 0x008fe400030f0eff */
[----:B------:R-:W-:Y:S01]  /*73af0*/  PRMT R65, R46, 0x7772, RZ ;  /* 0x000077722e417816 */ /* 0x000fe200000000ff */
[----:B-1----:R-:W-:-:S02]  /*73b00*/  IMAD R45, R2, 0x2, R41 ;  /* 0x00000002022d7824 */ /* 0x002fc400078e0229 */
[----:B------:R-:W1:Y:S01]  /*73b10*/  LDS.128 R40, [R77] ;  /* 0x000000004d287984 */ /* 0x000e620000000c00 */
[----:B------:R-:W-:Y:S01]  /*73b20*/  LOP3.LUT R0, R3, 0xe0, RZ, 0xfc, !PT ;  /* 0x000000e003007812 */ /* 0x000fe200078efcff */
[----:B------:R-:W-:Y:S01]  /*73b30*/  IMAD R61, R2, 0x2, R45 ;  /* 0x00000002023d7824 */ /* 0x000fe200078e022d */
[----:B------:R-:W-:Y:S01]  /*73b40*/  PRMT R63, R46, 0x7773, RZ ;  /* 0x000077732e3f7816 */ /* 0x000fe200000000ff */
[----:B------:R3:W-:Y:S01]  /*73b50*/  @P1 STG.E.U8 desc[UR20][R48.64], R65 ;  /* 0x0000004130001986 */ /* 0x0007e2000c101114 */
[----:B0-----:R-:W-:Y:S01]  /*73b60*/  ISETP.LT.AND P1, PT, R0, UR4, !P0 ;  /* 0x0000000400007c0c */ /* 0x001fe2000c721270 */
[----:B------:R-:W0:Y:S02]  /*73b70*/  LDCU UR4, c[0x0][0x39c] ;  /* 0x00007380ff0477ac */ /* 0x000e240008000800 */
[----:B------:R0:W-:Y:S01]  /*73b80*/  @P4 STG.E.U8 desc[UR20][R50.64], R63 ;  /* 0x0000003f32004986 */ /* 0x0001e2000c101114 */
[-C--:B------:R-:W-:Y:S02]  /*73b90*/  IADD3 R44, P4, PT, R45, R70.reuse, RZ ;  /* 0x000000462d2c7210 */ /* 0x080fe40007f9e0ff */
[----:B------:R-:W-:Y:S01]  /*73ba0*/  LOP3.LUT R0, R3, 0xe2, RZ, 0xfc, !PT ;  /* 0x000000e203007812 */ /* 0x000fe200078efcff */
[----:B------:R-:W1:Y:S01]  /*73bb0*/  LDS.128 R76, [R77+0x800] ;  /* 0x000800004d4c7984 */ /* 0x000e620000000c00 */
[----:B---3--:R-:W-:-:S02]  /*73bc0*/  IADD3 R48, P6, PT, R61, R70, RZ ;  /* 0x000000463d307210 */ /* 0x008fc40007fde0ff */
[-C--:B------:R-:W-:Y:S02]  /*73bd0*/  LEA.HI.X.SX32 R45, R45, R69.reuse, 0x1, P4 ;  /* 0x000000452d2d7211 */ /* 0x080fe400020f0eff */
[----:B------:R-:W-:Y:S02]  /*73be0*/  PRMT R67, R47, 0x7770, RZ ;  /* 0x000077702f437816 */ /* 0x000fe400000000ff */
[----:B------:R-:W-:Y:S01]  /*73bf0*/  LEA.HI.X.SX32 R49, R61, R69, 0x1, P6 ;  /* 0x000000453d317211 */ /* 0x000fe200030f0eff */
[----:B------:R-:W-:Y:S01]  /*73c00*/  IMAD R61, R2, 0x2, R61 ;  /* 0x00000002023d7824 */ /* 0x000fe200078e023d */
[----:B--2---:R-:W-:Y:S01]  /*73c10*/  ISETP.LT.AND P4, PT, R0, UR5, !P0 ;  /* 0x0000000500007c0c */ /* 0x004fe2000c781270 */
[----:B------:R-:W2:Y:S01]  /*73c20*/  LDCU UR5, c[0x0][0x39c] ;  /* 0x00007380ff0577ac */ /* 0x000ea20008000800 */
[----:B------:R-:W-:Y:S01]  /*73c30*/  PRMT R65, R47, 0x7771, RZ ;  /* 0x000077712f417816 */ /* 0x000fe200000000ff */
[----:B------:R-:W-:Y:S01]  /*73c40*/  @P3 STG.E.U8 desc[UR20][R44.64], R67 ;  /* 0x000000432c003986 */ /* 0x000fe2000c101114 */
[----:B0-----:R-:W-:-:S02]  /*73c50*/  IADD3 R50, P3, PT, R61, R70, RZ ;  /* 0x000000463d327210 */ /* 0x001fc40007f7e0ff */
[----:B------:R-:W-:Y:S01]  /*73c60*/  PRMT R63, R47, 0x7772, RZ ;  /* 0x000077722f3f7816 */ /* 0x000fe200000000ff */
[----:B------:R0:W-:Y:S01]  /*73c70*/  @P5 STG.E.U8 desc[UR20][R48.64], R65 ;  /* 0x0000004130005986 */ /* 0x0001e2000c101114 */
[C---:B------:R-:W-:Y:S01]  /*73c80*/  ISETP.LT.AND P5, PT, R59.reuse, UR4, !P0 ;  /* 0x000000043b007c0c */ /* 0x040fe2000c7a1270 */
[----:B------:R-:W-:Y:S01]  /*73c90*/  IMAD R59, R59, R2, RZ ;  /* 0x000000023b3b7224 */ /* 0x000fe200078e02ff */
[----:B------:R-:W-:Y:S02]  /*73ca0*/  LEA.HI.X.SX32 R51, R61, R69, 0x1, P3 ;  /* 0x000000453d337211 */ /* 0x000fe400018f0eff */
[----:B------:R-:W-:Y:S01]  /*73cb0*/  LOP3.LUT R0, R3, 0xe4, RZ, 0xfc, !PT ;  /* 0x000000e403007812 */ /* 0x000fe200078efcff */
[----:B------:R-:W-:Y:S01]  /*73cc0*/  IMAD R61, R2, 0x4, R61 ;  /* 0x00000004023d7824 */ /* 0x000fe200078e023d */
[----:B------:R-:W3:Y:S01]  /*73cd0*/  LDCU UR4, c[0x0][0x39c] ;  /* 0x00007380ff0477ac */ /* 0x000ee20008000800 */
[----:B------:R1:W-:Y:S01]  /*73ce0*/  @P2 STG.E.U8 desc[UR20][R50.64], R63 ;  /* 0x0000003f32002986 */ /* 0x0003e2000c101114 */
[----:B----4-:R-:W-:-:S02]  /*73cf0*/  ISETP.LT.AND P6, PT, R0, UR6, !P0 ;  /* 0x0000000600007c0c */ /* 0x010fc4000c7c1270 */
[----:B------:R-:W-:Y:S01]  /*73d00*/  LOP3.LUT R0, R3, 0xe6, RZ, 0xfc, !PT ;  /* 0x000000e603007812 */ /* 0x000fe200078efcff */
[----:B------:R-:W4:Y:S01]  /*73d10*/  LDCU UR6, c[0x0][0x39c] ;  /* 0x00007380ff0677ac */ /* 0x000f220008000800 */
[CC--:B0-----:R-:W-:Y:S02]  /*73d20*/  IADD3 R48, P2, PT, R59.reuse, R70.reuse, RZ ;  /* 0x000000463b307210 */ /* 0x0c1fe40007f5e0ff */
[----:B--2---:R-:W-:Y:S01]  /*73d30*/  ISETP.LT.AND P3, PT, R0, UR5, !P0 ;  /* 0x0000000500007c0c */ /* 0x004fe2000c761270 */
[----:B------:R-:W0:Y:S01]  /*73d40*/  LDCU UR5, c[0x0][0x39c] ;  /* 0x00007380ff0577ac */ /* 0x000e220008000800 */
[----:B------:R-:W-:Y:S02]  /*73d50*/  LEA.HI.X.SX32 R49, R59, R69, 0x1, P2 ;  /* 0x000000453b317211 */ /* 0x000fe400010f0eff */
[----:B------:R-:W-:Y:S02]  /*73d60*/  IADD3 R44, P2, PT, R61, R70, RZ ;  /* 0x000000463d2c7210 */ /* 0x000fe40007f5e0ff */
[----:B------:R-:W-:-:S02]  /*73d70*/  PRMT R59, R47, 0x7773, RZ ;  /* 0x000077732f3b7816 */ /* 0x000fc400000000ff */
[----:B------:R-:W-:Y:S01]  /*73d80*/  LEA.HI.X.SX32 R45, R61, R69, 0x1, P2 ;  /* 0x000000453d2d7211 */ /* 0x000fe200010f0eff */
[----:B------:R-:W-:Y:S01]  /*73d90*/  IMAD R61, R2, 0x2, R61 ;  /* 0x00000002023d7824 */ /* 0x000fe200078e023d */
[----:B-1----:R-:W-:Y:S02]  /*73da0*/  PRMT R63, R40, 0x7770, RZ ;  /* 0x00007770283f7816 */ /* 0x002fe400000000ff */
[C---:B------:R-:W-:Y:S01]  /*73db0*/  LOP3.LUT R0, R3.reuse, 0xe8, RZ, 0xfc, !PT ;  /* 0x000000e803007812 */ /* 0x040fe200078efcff */
[----:B------:R1:W-:Y:S03]  /*73dc0*/  @P5 STG.E.U8 desc[UR20][R48.64], R59 ;  /* 0x0000003b30005986 */ /* 0x0003e6000c101114 */
[----:B------:R-:W-:Y:S01]  /*73dd0*/  ISETP.LT.AND P5, PT, R0, UR7, !P0 ;  /* 0x0000000700007c0c */ /* 0x000fe2000c7a1270 */
[----:B------:R2:W-:Y:S01]  /*73de0*/  @P1 STG.E.U8 desc[UR20][R44.64], R63 ;  /* 0x0000003f2c001986 */ /* 0x0005e2000c101114 */
[----:B------:R-:W-:Y:S01]  /*73df0*/  LOP3.LUT R0, R3, 0xea, RZ, 0xfc, !PT ;  /* 0x000000ea03007812 */ /* 0x000fe200078efcff */
[----:B------:R-:W4:Y:S01]  /*73e00*/  LDCU UR7, c[0x0][0x39c] ;  /* 0x00007380ff0777ac */ /* 0x000f220008000800 */
[----:B------:R-:W-:-:S02]  /*73e10*/  IADD3 R46, P1, PT, R61, R70, RZ ;  /* 0x000000463d2e7210 */ /* 0x000fc40007f3e0ff */
[----:B---3--:R-:W-:Y:S01]  /*73e20*/  ISETP.LT.AND P2, PT, R0, UR4, !P0 ;  /* 0x0000000400007c0c */ /* 0x008fe2000c741270 */
[----:B------:R-:W3:Y:S01]  /*73e30*/  LDCU UR4, c[0x0][0x39c] ;  /* 0x00007380ff0477ac */ /* 0x000ee20008000800 */
[----:B------:R-:W-:Y:S01]  /*73e40*/  LEA.HI.X.SX32 R47, R61, R69, 0x1, P1 ;  /* 0x000000453d2f7211 */ /* 0x000fe200008f0eff */
[----:B------:R-:W-:Y:S01]  /*73e50*/  IMAD R61, R2, 0x2, R61 ;  /* 0x00000002023d7824 */ /* 0x000fe200078e023d */
[----:B------:R-:W-:Y:S02]  /*73e60*/  PRMT R51, R40, 0x7771, RZ ;  /* 0x0000777128337816 */ /* 0x000fe400000000ff */
[----:B------:R-:W-:Y:S01]  /*73e70*/  LOP3.LUT R0, R3, 0xec, RZ, 0xfc, !PT ;  /* 0x000000ec03007812 */ /* 0x000fe200078efcff */
[----:B-1----:R-:W-:Y:S02]  /*73e80*/  IMAD R49, R2, 0x2, R61 ;  /* 0x0000000202317824 */ /* 0x002fe400078e023d */
[----:B------:R1:W-:Y:S01]  /*73e90*/  @P4 STG.E.U8 desc[UR20][R46.64], R51 ;  /* 0x000000332e004986 */ /* 0x0003e2000c101114 */
[----:B0-----:R-:W-:Y:S01]  /*73ea0*/  ISETP.LT.AND P1, PT, R0, UR5, !P0 ;  /* 0x0000000500007c0c */ /* 0x001fe2000c721270 */
[----:B------:R-:W0:Y:S01]  /*73eb0*/  LDCU UR5, c[0x0][0x39c] ;  /* 0x00007380ff0577ac */ /* 0x000e220008000800 */
[----:B--2---:R-:W-:Y:S01]  /*73ec0*/  IADD3 R44, P4, PT, R61, R70, RZ ;  /* 0x000000463d2c7210 */ /* 0x004fe20007f9e0ff */
[----:B------:R-:W-:Y:S01]  /*73ed0*/  IMAD R59, R2, 0x2, R49 ;  /* 0x00000002023b7824 */ /* 0x000fe200078e0231 */
[----:B------:R-:W-:-:S02]  /*73ee0*/  PRMT R63, R40, 0x7772, RZ ;  /* 0x00007772283f7816 */ /* 0x000fc400000000ff */
[-C--:B------:R-:W-:Y:S02]  /*73ef0*/  LEA.HI.X.SX32 R45, R61, R69.reuse, 0x1, P4 ;  /* 0x000000453d2d7211 */ /* 0x080fe400020f0eff */
[-C--:B------:R-:W-:Y:S02]  /*73f00*/  IADD3 R48, P4, PT, R49, R70.reuse, RZ ;  /* 0x0000004631307210 */ /* 0x080fe40007f9e0ff */
[----:B------:R-:W-:Y:S01]  /*73f10*/  LOP3.LUT R0, R3, 0xf0, RZ, 0xfc, !PT ;  /* 0x000000f003007812 */ /* 0x000fe200078efcff */
[----:B------:R-:W-:Y:S01]  /*73f20*/  @P6 STG.E.U8 desc[UR20][R44.64], R63 ;  /* 0x0000003f2c006986 */ /* 0x000fe2000c101114 */
[----:B------:R-:W-:Y:S02]  /*73f30*/  IADD3 R50, P6, PT, R59, R70, RZ ;  /* 0x000000463b327210 */ /* 0x000fe40007fde0ff */
[----:B------:R-:W-:Y:S02]  /*73f40*/  PRMT R61, R40, 0x7773, RZ ;  /* 0x00007773283d7816 */ /* 0x000fe400000000ff */
[----:B------:R-:W-:-:S02]  /*73f50*/  LEA.HI.X.SX32 R49, R49, R69, 0x1, P4 ;  /* 0x0000004531317211 */ /* 0x000fc400020f0eff */
[----:B----4-:R-:W-:Y:S01]  /*73f60*/  ISETP.LT.AND P4, PT, R0, UR6, !P0 ;  /* 0x0000000600007c0c */ /* 0x010fe2000c781270 */
[----:B------:R-:W2:Y:S01]  /*73f70*/  LDCU UR6, c[0x0][0x39c] ;  /* 0x00007380ff0677ac */ /* 0x000ea20008000800 */
[----:B------:R-:W-:Y:S02]  /*73f80*/  LOP3.LUT R0, R3, 0xf2, RZ, 0xfc, !PT ;  /* 0x000000f203007812 */ /* 0x000fe400078efcff */
[----:B-1----:R-:W-:Y:S01]  /*73f90*/  LEA.HI.X.SX32 R51, R59, R69, 0x1, P6 ;  /* 0x000000453b337211 */ /* 0x002fe200030f0eff */
[----:B------:R-:W-:Y:S01]  /*73fa0*/  IMAD R59, R2, 0x2, R59 ;  /* 0x00000002023b7824 */ /* 0x000fe200078e023b */
[----:B------:R-:W-:Y:S01]  /*73fb0*/  PRMT R65, R41, 0x7770, RZ ;  /* 0x0000777029417816 */ /* 0x000fe200000000ff */
[----:B------:R1:W-:Y:S01]  /*73fc0*/  @P3 STG.E.U8 desc[UR20][R48.64], R61 ;  /* 0x0000003d30003986 */ /* 0x0003e2000c101114 */
[----:B0-----:R-:W-:Y:S01]  /*73fd0*/  ISETP.LT.AND P3, PT, R0, UR5, !P0 ;  /* 0x0000000500007c0c */ /* 0x001fe2000c761270 */
[----:B------:R-:W0:Y:S02]  /*73fe0*/  LDCU UR5, c[0x0][0x39c] ;  /* 0x00007380ff0577ac */ /* 0x000e240008000800 */
[----:B------:R4:W-:Y:S01]  /*73ff0*/  @P5 STG.E.U8 desc[UR20][R50.64], R65 ;  /* 0x0000004132005986 */ /* 0x0009e2000c101114 */
[----:B------:R-:W-:-:S02]  /*74000*/  IADD3 R46, P5, PT, R59, R70, RZ ;  /* 0x000000463b2e7210 */ /* 0x000fc40007fbe0ff */
[----:B---3--:R-:W-:Y:S01]  /*74010*/  ISETP.LT.AND P6, PT, R60, UR4, !P0 ;  /* 0x000000043c007c0c */ /* 0x008fe2000c7c1270 */
[----:B-1----:R-:W-:Y:S01]  /*74020*/  IMAD R61, R2, 0x2, R59 ;  /* 0x00000002023d7824 */ /* 0x002fe200078e023b */
[-C--:B------:R-:W-:Y:S01]  /*74030*/  LEA.HI.X.SX32 R47, R59, R69.reuse, 0x1, P5 ;  /* 0x000000453b2f7211 */ /* 0x080fe200028f0eff */
[----:B------:R-:W-:Y:S01]  /*74040*/  IMAD R60, R60, R2, RZ ;  /* 0x000000023c3c7224 */ /* 0x000fe200078e02ff */
[----:B------:R-:W-:Y:S01]  /*74050*/  PRMT R63, R41, 0x7771, RZ ;  /* 0x00007771293f7816 */ /* 0x000fe200000000ff */
[----:B------:R-:W1:Y:S01]  /*74060*/  LDCU UR4, c[0x0][0x39c] ;  /* 0x00007380ff0477ac */ /* 0x000e620008000800 */
[-C--:B------:R-:W-:Y:S02]  /*74070*/  IADD3 R48, P5, PT, R61, R70.reuse, RZ ;  /* 0x000000463d307210 */ /* 0x080fe40007fbe0ff */
[----:B------:R-:W-:Y:S02]  /*74080*/  LOP3.LUT R0, R3, 0xf4, RZ, 0xfc, !PT ;  /* 0x000000f403007812 */ /* 0x000fe400078efcff */
[----:B------:R-:W-:Y:S01]  /*74090*/  LEA.HI.X.SX32 R49, R61, R69, 0x1, P5 ;  /* 0x000000453d317211 */ /* 0x000fe200028f0eff */
[----:B------:R-:W-:Y:S01]  /*740a0*/  IMAD R61, R2, 0x4, R61 ;  /* 0x00000004023d7824 */ /* 0x000fe200078e023d */
[----:B------:R-:W-:Y:S01]  /*740b0*/  IADD3 R44, P5, PT, R60, R70, RZ ;  /* 0x000000463c2c7210 */ /* 0x000fe20007fbe0ff */
[----:B------:R-:W-:Y:S01]  /*740c0*/  @P2 STG.E.U8 desc[UR20][R46.64], R63 ;  /* 0x0000003f2e002986 */ /* 0x000fe2000c101114 */
[----:B------:R-:W-:-:S02]  /*740d0*/  PRMT R59, R41, 0x7772, RZ ;  /* 0x00007772293b7816 */ /* 0x000fc400000000ff */
[----:B--2---:R-:W-:Y:S01]  /*740e0*/  ISETP.LT.AND P2, PT, R0, UR6, !P0 ;  /* 0x0000000600007c0c */ /* 0x004fe2000c741270 */
[----:B------:R-:W2:Y:S01]  /*740f0*/  LDCU UR6, c[0x0][0x39c] ;  /* 0x00007380ff0677ac */ /* 0x000ea20008000800 */
[----:B------:R-:W-:Y:S02]  /*74100*/  LOP3.LUT R0, R3, 0xf6, RZ, 0xfc, !PT ;  /* 0x000000f603007812 */ /* 0x000fe400078efcff */
[----:B------:R-:W-:Y:S01]  /*74110*/  LEA.HI.X.SX32 R45, R60, R69, 0x1, P5 ;  /* 0x000000453c2d7211 */ /* 0x000fe200028f0eff */
[----:B------:R3:W-:Y:S01]  /*74120*/  @P1 STG.E.U8 desc[UR20][R48.64], R59 ;  /* 0x0000003b30001986 */ /* 0x0007e2000c101114 */
[----:B------:R-:W-:Y:S02]  /*74130*/  IADD3 R40, P5, PT, R61, R70, RZ ;  /* 0x000000463d287210 */ /* 0x000fe40007fbe0ff */
[----:B----4-:R-:W-:Y:S02]  /*74140*/  PRMT R51, R41, 0x7773, RZ ;  /* 0x0000777329337816 */ /* 0x010fe400000000ff */
[----:B0-----:R-:W-:Y:S01]  /*74150*/  ISETP.LT.AND P1, PT, R0, UR5, !P0 ;  /* 0x0000000500007c0c */ /* 0x001fe2000c721270 */
[----:B------:R-:W0:Y:S01]  /*74160*/  LDCU UR5, c[0x0][0x39c] ;  /* 0x00007380ff0577ac */ /* 0x000e220008000800 */
[----:B------:R-:W-:-:S02]  /*74170*/  LOP3.LUT R0, R3, 0xf8, RZ, 0xfc, !PT ;  /* 0x000000f803007812 */ /* 0x000fc400078efcff */
[----:B------:R-:W-:Y:S01]  /*74180*/  LEA.HI.X.SX32 R41, R61, R69, 0x1, P5 ;  /* 0x000000453d297211 */ /* 0x000fe200028f0eff */
[----:B------:R-:W-:Y:S01]  /*74190*/  IMAD R61, R2, 0x2, R61 ;  /* 0x00000002023d7824 */ /* 0x000fe200078e023d */
[----:B------:R4:W-:Y:S01]  /*741a0*/  @P6 STG.E.U8 desc[UR20][R44.64], R51 ;  /* 0x000000332c006986 */ /* 0x0009e2000c101114 */
[----:B---3--:R-:W-:Y:S02]  /*741b0*/  PRMT R59, R42, 0x7770, RZ ;  /* 0x000077702a3b7816 */ /* 0x008fe400000000ff */
[----:B------:R-:W-:Y:S01]  /*741c0*/  ISETP.LT.AND P6, PT, R0, UR7, !P0 ;  /* 0x0000000700007c0c */ /* 0x000fe2000c7c1270 */
[----:B------:R-:W-:Y:S01]  /*741d0*/  IMAD R49, R2, 0x2, R61 ;  /* 0x0000000202317824 */ /* 0x000fe200078e023d */
[----:B------:R-:W-:Y:S01]  /*741e0*/  LOP3.LUT R0, R3, 0xfa, RZ, 0xfc, !PT ;  /* 0x000000fa03007812 */ /* 0x000fe200078efcff */
[----:B------:R3:W-:Y:S01]  /*741f0*/  @P4 STG.E.U8 desc[UR20][R40.64], R59 ;  /* 0x0000003b28004986 */ /* 0x0007e2000c101114 */
[----:B------:R-:W-:Y:S01]  /*74200*/  IADD3 R46, P5, PT, R61, R70, RZ ;  /* 0x000000463d2e7210 */ /* 0x000fe20007fbe0ff */
[----:B------:R-:W2:Y:S01]  /*74210*/  LDCU UR7, c[0x0][0x39c] ;  /* 0x00007380ff0777ac */ /* 0x000ea20008000800 */
[----:B-1----:R-:W-:-:S02]  /*74220*/  ISETP.LT.AND P4, PT, R0, UR4, !P0 ;  /* 0x0000000400007c0c */ /* 0x002fc4000c781270 */
[-C--:B------:R-:W-:Y:S01]  /*74230*/  LEA.HI.X.SX32 R47, R61, R69.reuse, 0x1, P5 ;  /* 0x000000453d2f7211 */ /* 0x080fe200028f0eff */
[----:B------:R-:W1:Y:S01]  /*74240*/  LDCU UR4, c[0x0][0x39c] ;  /* 0x00007380ff0477ac */ /* 0x000e620008000800 */
[----:B----4-:R-:W-:Y:S02]  /*74250*/  PRMT R51, R42, 0x7771, RZ ;  /* 0x000077712a337816 */ /* 0x010fe400000000ff */
[----:B------:R-:W-:Y:S02]  /*74260*/  IADD3 R44, P5, PT, R49, R70, RZ ;  /* 0x00000046312c7210 */ /* 0x000fe40007fbe0ff */
[----:B------:R-:W-:Y:S01]  /*74270*/  LOP3.LUT R0, R3, 0xfc, RZ, 0xfc, !PT ;  /* 0x000000fc03007812 */ /* 0x000fe200078efcff */
[----:B------:R4:W-:Y:S01]  /*74280*/  @P3 STG.E.U8 desc[UR20][R46.64], R51 ;  /* 0x000000332e003986 */ /* 0x0009e2000c101114 */
[----:B------:R-:W-:Y:S01]  /*74290*/  LEA.HI.X.SX32 R45, R49, R69, 0x1, P5 ;  /* 0x00000045312d7211 */ /* 0x000fe200028f0eff */
[----:B------:R-:W-:Y:S01]  /*742a0*/  IMAD R49, R2, 0x2, R49 ;  /* 0x0000000202317824 */ /* 0x000fe200078e0231 */
[----:B---3--:R-:W-:-:S02]  /*742b0*/  PRMT R59, R42, 0x7772, RZ ;  /* 0x000077722a3b7816 */ /* 0x008fc400000000ff */
[----:B0-----:R-:W-:Y:S01]  /*742c0*/  ISETP.LT.AND P3, PT, R0, UR5, !P0 ;  /* 0x0000000500007c0c */ /* 0x001fe2000c761270 */
[----:B------:R-:W0:Y:S01]  /*742d0*/  LDCU UR5, c[0x0][0x39c] ;  /* 0x00007380ff0577ac */ /* 0x000e220008000800 */
[----:B------:R-:W-:Y:S01]  /*742e0*/  LOP3.LUT R0, R3, 0x100, RZ, 0xfc, !PT ;  /* 0x0000010003007812 */ /* 0x000fe200078efcff */
[----:B------:R3:W-:Y:S01]  /*742f0*/  @P2 STG.E.U8 desc[UR20][R44.64], R59 ;  /* 0x0000003b2c002986 */ /* 0x0007e2000c101114 */
[----:B------:R-:W-:Y:S02]  /*74300*/  IADD3 R40, P2, PT, R49, R70, RZ ;  /* 0x0000004631287210 */ /* 0x000fe40007f5e0ff */
[----:B--2---:R-:W-:Y:S01]  /*74310*/  ISETP.LT.AND P5, PT, R0, UR6, !P0 ;  /* 0x0000000600007c0c */ /* 0x004fe2000c7a1270 */
[----:B------:R-:W2:Y:S01]  /*74320*/  LDCU UR6, c[0x0][0x39c] ;  /* 0x00007380ff0677ac */ /* 0x000ea20008000800 */
[----:B------:R-:W-:Y:S02]  /*74330*/  LOP3.LUT R0, R3, 0x102, RZ, 0xfc, !PT ;  /* 0x0000010203007812 */ /* 0x000fe400078efcff */
[----:B------:R-:W-:Y:S01]  /*74340*/  LEA.HI.X.SX32 R41, R49, R69, 0x1, P2 ;  /* 0x0000004531297211 */ /* 0x000fe200010f0eff */
[----:B------:R-:W-:Y:S01]  /*74350*/  IMAD R49, R2, 0x2, R49 ;  /* 0x0000000202317824 */ /* 0x000fe200078e0231 */
[----:B----4-:R-:W-:-:S02]  /*74360*/  PRMT R51, R42, 0x7773, RZ ;  /* 0x000077732a337816 */ /* 0x010fc400000000ff */
[----:B-1----:R-:W-:Y:S01]  /*74370*/  ISETP.LT.AND P2, PT, R0, UR4, !P0 ;  /* 0x0000000400007c0c */ /* 0x002fe2000c741270 */
[----:B------:R-:W1:Y:S01]  /*74380*/  LDCU UR4, c[0x0][0x39c] ;  /* 0x00007380ff0477ac */ /* 0x000e620008000800 */
[----:B------:R-:W-:Y:S01]  /*74390*/  IMAD R47, R2, 0x2, R49 ;  /* 0x00000002022f7824 */ /* 0x000fe200078e0231 */
[----:B------:R4:W-:Y:S01]  /*743a0*/  @P1 STG.E.U8 desc[UR20][R40.64], R51 ;  /* 0x0000003328001986 */ /* 0x0009e2000c101114 */
[----:B---3--:R-:W-:-:S04]  /*743b0*/  IADD3 R44, P1, PT, R49, R70, RZ ;  /* 0x00000046312c7210 */ /* 0x008fc80007f3e0ff */
[-C--:B------:R-:W-:Y:S02]  /*743c0*/  LEA.HI.X.SX32 R45, R49, R69.reuse, 0x1, P1 ;  /* 0x00000045312d7211 */ /* 0x080fe400008f0eff */
[-C--:B------:R-:W-:Y:S01]  /*743d0*/  IADD3 R46, P1, PT, R47, R70.reuse, RZ ;  /* 0x000000462f2e7210 */ /* 0x080fe20007f3e0ff */
[----:B------:R-:W-:Y:S01]  /*743e0*/  IMAD R49, R2, 0x2, R47 ;  /* 0x0000000202317824 */ /* 0x000fe200078e022f */
[C---:B------:R-:W-:Y:S02]  /*743f0*/  PRMT R61, R43.reuse, 0x7770, RZ ;  /* 0x000077702b3d7816 */ /* 0x040fe400000000ff */
[----:B------:R-:W-:Y:S02]  /*74400*/  PRMT R59, R43, 0x7771, RZ ;  /* 0x000077712b3b7816 */ /* 0x000fe400000000ff */
[----:B------:R-:W-:Y:S01]  /*74410*/  LEA.HI.X.SX32 R47, R47, R69, 0x1, P1 ;  /* 0x000000452f2f7211 */ /* 0x000fe200008f0eff */
[----:B------:R3:W-:Y:S01]  /*74420*/  @P6 STG.E.U8 desc[UR20][R44.64], R61 ;  /* 0x0000003d2c006986 */ /* 0x0007e2000c101114 */
[----:B----4-:R-:W-:-:S03]  /*74430*/  IADD3 R40, P6, PT, R49, R70, RZ ;  /* 0x0000004631287210 */ /* 0x010fc60007fde0ff */
[----:B------:R4:W-:Y:S01]  /*74440*/  @P4 STG.E.U8 desc[UR20][R46.64], R59 ;  /* 0x0000003b2e004986 */ /* 0x0009e2000c101114 */
[C---:B-1----:R-:W-:Y:S01]  /*74450*/  ISETP.LT.AND P4, PT, R58.reuse, UR4, !P0 ;  /* 0x000000043a007c0c */ /* 0x042fe2000c781270 */
[----:B------:R-:W-:Y:S01]  /*74460*/  IMAD R58, R58, R2, RZ ;  /* 0x000000023a3a7224 */ /* 0x000fe200078e02ff */
[----:B------:R-:W1:Y:S01]  /*74470*/  LDCU UR4, c[0x0][0x39c] ;  /* 0x00007380ff0477ac */ /* 0x000e620008000800 */
[----:B------:R-:W-:Y:S01]  /*74480*/  LEA.HI.X.SX32 R41, R49, R69, 0x1, P6 ;  /* 0x0000004531297211 */ /* 0x000fe200030f0eff */
[----:B------:R-:W-:Y:S01]  /*74490*/  IMAD R49, R2, 0x4, R49 ;  /* 0x0000000402317824 */ /* 0x000fe200078e0231 */
[----:B------:R-:W-:Y:S02]  /*744a0*/  LOP3.LUT R0, R3, 0x104, RZ, 0xfc, !PT ;  /* 0x0000010403007812 */ /* 0x000fe400078efcff */
[----:B---3--:R-:W-:Y:S02]  /*744b0*/  IADD3 R44, P6, PT, R58, R70, RZ ;  /* 0x000000463a2c7210 */ /* 0x008fe40007fde0ff */
[----:B------:R-:W-:-:S02]  /*744c0*/  PRMT R51, R43, 0x7772, RZ ;  /* 0x000077722b337816 */ /* 0x000fc400000000ff */
[-C--:B------:R-:W-:Y:S01]  /*744d0*/  LEA.HI.X.SX32 R45, R58, R69.reuse, 0x1, P6 ;  /* 0x000000453a2d7211 */ /* 0x080fe200030f0eff */
[----:B----4-:R-:W-:Y:S01]  /*744e0*/  IMAD R47, R2, 0x2, R49 ;  /* 0x00000002022f7824 */ /* 0x010fe200078e0231 */
[----:B0-----:R-:W-:Y:S01]  /*744f0*/  ISETP.LT.AND P1, PT, R0, UR5, !P0 ;  /* 0x0000000500007c0c */ /* 0x001fe2000c721270 */
[----:B------:R-:W0:Y:S01]  /*74500*/  LDCU UR5, c[0x0][0x39c] ;  /* 0x00007380ff0577ac */ /* 0x000e220008000800 */
[----:B------:R-:W-:Y:S02]  /*74510*/  IADD3 R42, P6, PT, R49, R70, RZ ;  /* 0x00000046312a7210 */ /* 0x000fe40007fde0ff */
[----:B------:R-:W-:Y:S01]  /*74520*/  LOP3.LUT R0, R3, 0x106, RZ, 0xfc, !PT ;  /* 0x0000010603007812 */ /* 0x000fe200078efcff */
[----:B------:R3:W-:Y:S01]  /*74530*/  @P3 STG.E.U8 desc[UR20][R40.64], R51 ;  /* 0x0000003328003986 */ /* 0x0007e2000c101114 */
[----:B------:R-:W-:Y:S02]  /*74540*/  PRMT R61, R43, 0x7773, RZ ;  /* 0x000077732b3d7816 */ /* 0x000fe400000000ff */
[----:B------:R-:W-:-:S02]  /*74550*/  LEA.HI.X.SX32 R43, R49, R69, 0x1, P6 ;  /* 0x00000045312b7211 */ /* 0x000fc400030f0eff */
[----:B--2---:R-:W-:Y:S01]  /*74560*/  ISETP.LT.AND P3, PT, R0, UR6, !P0 ;  /* 0x0000000600007c0c */ /* 0x004fe2000c761270 */
[----:B------:R-:W2:Y:S01]  /*74570*/  LDCU UR6, c[0x0][0x39c] ;  /* 0x00007380ff0677ac */ /* 0x000ea20008000800 */
[----:B------:R-:W-:Y:S01]  /*74580*/  LOP3.LUT R0, R3, 0x108, RZ, 0xfc, !PT ;  /* 0x0000010803007812 */ /* 0x000fe200078efcff */
[----:B------:R4:W-:Y:S01]  /*74590*/  @P4 STG.E.U8 desc[UR20][R44.64], R61 ;  /* 0x0000003d2c004986 */ /* 0x0009e2000c101114 */
[C---:B---3--:R-:W-:Y:S02]  /*745a0*/  IADD3 R40, P6, PT, R47.reuse, R70, RZ ;  /* 0x000000462f287210 */ /* 0x048fe40007fde0ff */
[----:B-1----:R-:W-:Y:S01]  /*745b0*/  ISETP.LT.AND P4, PT, R0, UR4, !P0 ;  /* 0x0000000400007c0c */ /* 0x002fe2000c781270 */
[----:B------:R-:W1:Y:S01]  /*745c0*/  LDCU UR4, c[0x0][0x39c] ;  /* 0x00007380ff0477ac */ /* 0x000e620008000800 */
[----:B------:R-:W-:Y:S01]  /*745d0*/  LEA.HI.X.SX32 R41, R47, R69, 0x1, P6 ;  /* 0x000000452f297211 */ /* 0x000fe200030f0eff */
[----:B------:R-:W-:Y:S01]  /*745e0*/  IMAD R47, R2, 0x2, R47 ;  /* 0x00000002022f7824 */ /* 0x000fe200078e022f */
[----:B------:R-:W-:-:S02]  /*745f0*/  PRMT R59, R36, 0x7770, RZ ;  /* 0x00007770243b7816 */ /* 0x000fc400000000ff */
[----:B------:R-:W-:Y:S01]  /*74600*/  LOP3.LUT R0, R3, 0x10a, RZ, 0xfc, !PT ;  /* 0x0000010a03007812 */ /* 0x000fe200078efcff */
[----:B------:R-:W-:Y:S01]  /*74610*/  IMAD R49, R2, 0x2, R47 ;  /* 0x0000000202317824 */ /* 0x000fe200078e022f */
[CC--:B----4-:R-:W-:Y:S01]  /*74620*/  IADD3 R44, P6, PT, R47.reuse, R70.reuse, RZ ;  /* 0x000000462f2c7210 */ /* 0x0d0fe20007fde0ff */
[----:B------:R3:W-:Y:S01]  /*74630*/  @P5 STG.E.U8 desc[UR20][R42.64], R59 ;  /* 0x0000003b2a005986 */ /* 0x0007e2000c101114 */
[----:B------:R-:W-:Y:S02]  /*74640*/  PRMT R51, R36, 0x7771, RZ ;  /* 0x0000777124337816 */ /* 0x000fe400000000ff */
[----:B0-----:R-:W-:Y:S01]  /*74650*/  ISETP.LT.AND P5, PT, R0, UR5, !P0 ;  /* 0x0000000500007c0c */ /* 0x001fe2000c7a1270 */
[----:B------:R-:W0:Y:S01]  /*74660*/  LDCU UR5, c[0x0][0x39c] ;  /* 0x00007380ff0577ac */ /* 0x000e220008000800 */
[----:B------:R-:W-:Y:S02]  /*74670*/  LEA.HI.X.SX32 R45, R47, R69, 0x1, P6 ;  /* 0x000000452f2d7211 */ /* 0x000fe400030f0eff */
[----:B------:R-:W-:Y:S01]  /*74680*/  LOP3.LUT R0, R3, 0x10c, RZ, 0xfc, !PT ;  /* 0x0000010c03007812 */ /* 0x000fe200078efcff */
[----:B------:R4:W-:Y:S01]  /*74690*/  @P2 STG.E.U8 desc[UR20][R40.64], R51 ;  /* 0x0000003328002986 */ /* 0x0009e2000c101114 */
[----:B---3--:R-:W-:-:S02]  /*746a0*/  IADD3 R42, P6, PT, R49, R70, RZ ;  /* 0x00000046312a7210 */ /* 0x008fc40007fde0ff */
[----:B------:R-:W-:Y:S02]  /*746b0*/  PRMT R59, R36, 0x7772, RZ ;  /* 0x00007772243b7816 */ /* 0x000fe400000000ff */
[----:B--2---:R-:W-:Y:S01]  /*746c0*/  ISETP.LT.AND P2, PT, R0, UR6, !P0 ;  /* 0x0000000600007c0c */ /* 0x004fe2000c741270 */
[----:B------:R-:W2:Y:S01]  /*746d0*/  LDCU UR6, c[0x0][0x39c] ;  /* 0x00007380ff0677ac */ /* 0x000ea20008000800 */
[----:B------:R-:W-:Y:S01]  /*746e0*/  LEA.HI.X.SX32 R43, R49, R69, 0x1, P6 ;  /* 0x00000045312b7211 */ /* 0x000fe200030f0eff */
[----:B------:R-:W-:Y:S01]  /*746f0*/  IMAD R49, R2, 0x2, R49 ;  /* 0x0000000202317824 */ /* 0x000fe200078e0231 */
[----:B------:R-:W-:Y:S01]  /*74700*/  LOP3.LUT R0, R3, 0x110, RZ, 0xfc, !PT ;  /* 0x0000011003007812 */ /* 0x000fe200078efcff */
[----:B------:R3:W-:Y:S01]  /*74710*/  @P1 STG.E.U8 desc[UR20][R44.64], R59 ;  /* 0x0000003b2c001986 */ /* 0x0007e2000c101114 */
[----:B------:R-:W-:Y:S01]  /*74720*/  PRMT R61, R36, 0x7773, RZ ;  /* 0x00007773243d7816 */ /* 0x000fe200000000ff */
[----:B----4-:R-:W-:Y:S01]  /*74730*/  IMAD R51, R2, 0x2, R49 ;  /* 0x0000000202337824 */ /* 0x010fe200078e0231 */
[----:B-1----:R-:W-:Y:S01]  /*74740*/  ISETP.LT.AND P1, PT, R0, UR4, !P0 ;  /* 0x0000000400007c0c */ /* 0x002fe2000c721270 */
[----:B------:R-:W1:Y:S02]  /*74750*/  LDCU UR4, c[0x0][0x39c] ;  /* 0x00007380ff0477ac */ /* 0x000e640008000800 */
[----:B------:R4:W-:Y:S01]  /*74760*/  @P3 STG.E.U8 desc[UR20][R42.64], R61 ;  /* 0x0000003d2a003986 */ /* 0x0009e2000c101114 */
[----:B------:R-:W-:-:S02]  /*74770*/  IADD3 R40, P3, PT, R49, R70, RZ ;  /* 0x0000004631287210 */ /* 0x000fc40007f7e0ff */
[-C--:B------:R-:W-:Y:S02]  /*74780*/  IADD3 R46, P6, PT, R51, R70.reuse, RZ ;  /* 0x00000046332e7210 */ /* 0x080fe40007fde0ff */
[----:B------:R-:W-:Y:S02]  /*74790*/  LOP3.LUT R0, R3, 0x112, RZ, 0xfc, !PT ;  /* 0x0000011203007812 */ /* 0x000fe400078efcff */
[-C--:B------:R-:W-:Y:S02]  /*747a0*/  LEA.HI.X.SX32 R41, R49, R69.reuse, 0x1, P3 ;  /* 0x0000004531297211 */ /* 0x080fe400018f0eff */
[----:B---3--:R-:W-:Y:S02]  /*747b0*/  PRMT R59, R37, 0x7770, RZ ;  /* 0x00007770253b7816 */ /* 0x008fe400000000ff */
[----:B------:R-:W-:Y:S01]  /*747c0*/  LEA.HI.X.SX32 R47, R51, R69, 0x1, P6 ;  /* 0x00000045332f7211 */ /* 0x000fe200030f0eff */
[----:B------:R-:W-:Y:S01]  /*747d0*/  IMAD R51, R2, 0x2, R51 ;  /* 0x0000000202337824 */ /* 0x000fe200078e0233 */
[----:B0-----:R-:W-:Y:S01]  /*747e0*/  ISETP.LT.AND P3, PT, R0, UR5, !P0 ;  /* 0x0000000500007c0c */ /* 0x001fe2000c761270 */
[----:B------:R-:W0:Y:S01]  /*747f0*/  LDCU UR5, c[0x0][0x39c] ;  /* 0x00007380ff0577ac */ /* 0x000e220008000800 */
[----:B------:R-:W-:Y:S01]  /*74800*/  PRMT R49, R37, 0x7771, RZ ;  /* 0x0000777125317816 */ /* 0x000fe200000000ff */
[----:B------:R3:W-:Y:S01]  /*74810*/  @P4 STG.E.U8 desc[UR20][R40.64], R59 ;  /* 0x0000003b28004986 */ /* 0x0007e2000c101114 */
[----:B----4-:R-:W-:-:S02]  /*74820*/  IADD3 R42, P4, PT, R51, R70, RZ ;  /* 0x00000046332a7210 */ /* 0x010fc40007f9e0ff */
[----:B------:R-:W-:Y:S01]  /*74830*/  PRMT R45, R37, 0x7772, RZ ;  /* 0x00007772252d7816 */ /* 0x000fe200000000ff */
[----:B------:R4:W-:Y:S01]  /*74840*/  @P5 STG.E.U8 desc[UR20][R46.64], R49 ;  /* 0x000000312e005986 */ /* 0x0009e2000c101114 */
[C---:B-1----:R-:W-:Y:S01]  /*74850*/  ISETP.LT.AND P5, PT, R57.reuse, UR4, !P0 ;  /* 0x0000000439007c0c */ /* 0x042fe2000c7a1270 */
[----:B------:R-:W-:Y:S01]  /*74860*/  IMAD R57, R57, R2, RZ ;  /* 0x0000000239397224 */ /* 0x000fe200078e02ff */
[----:B------:R-:W-:Y:S02]  /*74870*/  LEA.HI.X.SX32 R43, R51, R69, 0x1, P4 ;  /* 0x00000045332b7211 */ /* 0x000fe400020f0eff */
[----:B------:R-:W-:Y:S01]  /*74880*/  LOP3.LUT R0, R3, 0x114, RZ, 0xfc, !PT ;  /* 0x0000011403007812 */ /* 0x000fe200078efcff */
[----:B------:R-:W-:Y:S01]  /*74890*/  IMAD R51, R2, 0x4, R51 ;  /* 0x0000000402337824 */ /* 0x000fe200078e0233 */
[----:B------:R-:W1:Y:S01]  /*748a0*/  LDCU UR4, c[0x0][0x39c] ;  /* 0x00007380ff0477ac */ /* 0x000e620008000800 */
[----:B------:R1:W-:Y:S01]  /*748b0*/  @P2 STG.E.U8 desc[UR20][R42.64], R45 ;  /* 0x0000002d2a002986 */ /* 0x0003e2000c101114 */
[----:B--2---:R-:W-:-:S02]  /*748c0*/  ISETP.LT.AND P6, PT, R0, UR6, !P0 ;  /* 0x0000000600007c0c */ /* 0x004fc4000c7c1270 */
[-C--:B---3--:R-:W-:Y:S01]  /*748d0*/  IADD3 R40, P2, PT, R57, R70.reuse, RZ ;  /* 0x0000004639287210 */ /* 0x088fe20007f5e0ff */
[----:B------:R-:W2:Y:S01]  /*748e0*/  LDCU UR6, c[0x0][0x39c] ;  /* 0x00007380ff0677ac */ /* 0x000ea20008000800 */
[----:B------:R-:W-:Y:S02]  /*748f0*/  LOP3.LUT R0, R3, 0x116, RZ, 0xfc, !PT ;  /* 0x0000011603007812 */ /* 0x000fe400078efcff */
[----:B------:R-:W-:Y:S02]  /*74900*/  LEA.HI.X.SX32 R41, R57, R69, 0x1, P2 ;  /* 0x0000004539297211 */ /* 0x000fe400010f0eff */
[----:B0-----:R-:W-:Y:S01]  /*74910*/  ISETP.LT.AND P4, PT, R0, UR5, !P0 ;  /* 0x0000000500007c0c */ /* 0x001fe2000c781270 */
[----:B------:R-:W0:Y:S01]  /*74920*/  LDCU UR5, c[0x0][0x39c] ;  /* 0x00007380ff0577ac */ /* 0x000e220008000800 */
[----:B------:R-:W-:Y:S02]  /*74930*/  IADD3 R36, P2, PT, R51, R70, RZ ;  /* 0x0000004633247210 */ /* 0x000fe40007f5e0ff */
[----:B----4-:R-:W-:-:S02]  /*74940*/  PRMT R47, R37, 0x7773, RZ ;  /* 0x00007773252f7816 */ /* 0x010fc400000000ff */
        /* <DEDUP_REMOVED lines=10> */
[----:B------:R-:W-:Y:S01]  /*749f0*/  ISETP.LT.AND P2, PT, R0, UR4, !P0 ;  /* 0x0000000400007c0c */ /* 0x000fe2000c741270 */
[----:B------:R-:W2:Y:S01]  /*74a00*/  LDCU UR4, c[0x0][0x39c] ;  /* 0x00007380ff0477ac */ /* 0x000ea20008000800 */
        /* <DEDUP_REMOVED lines=8> */
[----:B---3--:R-:W-:Y:S01]  /*74a90*/  IADD3 R36, P3, PT, R51, R70, RZ ;  /* 0x0000004633247210 */ /* 0x008fe20007f7e0ff */
[----:B------:R-:W-:Y:S01]  /*74aa0*/  IMAD R45, R2, 0x2, R41 ;  /* 0x00000002022d7824 */ /* 0x000fe200078e0229 */
[----:B------:R-:W-:-:S02]  /*74ab0*/  PRMT R49, R38, 0x7772, RZ ;  /* 0x0000777226317816 */ /* 0x000fc400000000ff */
[-C--:B------:R-:W-:Y:S02]  /*74ac0*/  LEA.HI.X.SX32 R37, R51, R69.reuse, 0x1, P3 ;  /* 0x0000004533257211 */ /* 0x080fe400018f0eff */
[-C--:B------:R-:W-:Y:S02]  /*74ad0*/  IADD3 R40, P3, PT, R41, R70.reuse, RZ ;  /* 0x0000004629287210 */ /* 0x080fe40007f7e0ff */
[----:B------:R-:W-:Y:S01]  /*74ae0*/  LOP3.LUT R0, R3, 0x120, RZ, 0xfc, !PT ;  /* 0x0000012003007812 */ /* 0x000fe200078efcff */
[----:B------:R3:W-:Y:S01]  /*74af0*/  @P6 STG.E.U8 desc[UR20][R36.64], R49 ;  /* 0x0000003124006986 */ /* 0x0007e2000c101114 */
[----:B-1----:R-:W-:Y:S02]  /*74b00*/  IADD3 R42, P6, PT, R45, R70, RZ ;  /* 0x000000462d2a7210 */ /* 0x002fe40007fde0ff */
[----:B------:R-:W-:Y:S02]  /*74b10*/  PRMT R47, R38, 0x7773, RZ ;  /* 0x00007773262f7816 */ /* 0x000fe400000000ff */
[----:B------:R-:W-:-:S02]  /*74b20*/  LEA.HI.X.SX32 R41, R41, R69, 0x1, P3 ;  /* 0x0000004529297211 */ /* 0x000fc400018f0eff */
[----:B--2---:R-:W-:Y:S01]  /*74b30*/  ISETP.LT.AND P3, PT, R0, UR6, !P0 ;  /* 0x0000000600007c0c */ /* 0x004fe2000c761270 */
[----:B------:R-:W1:Y:S01]  /*74b40*/  LDCU UR6, c[0x0][0x39c] ;  /* 0x00007380ff0677ac */ /* 0x000e620008000800 */
[----:B------:R-:W-:Y:S02]  /*74b50*/  LOP3.LUT R0, R3, 0x122, RZ, 0xfc, !PT ;  /* 0x0000012203007812 */ /* 0x000fe400078efcff */
[----:B------:R-:W-:Y:S01]  /*74b60*/  LEA.HI.X.SX32 R43, R45, R69, 0x1, P6 ;  /* 0x000000452d2b7211 */ /* 0x000fe200030f0eff */
[----:B------:R-:W-:Y:S01]  /*74b70*/  IMAD R45, R2, 0x2, R45 ;  /* 0x00000002022d7824 */ /* 0x000fe200078e022d */
[----:B------:R-:W-:Y:S01]  /*74b80*/  PRMT R51, R39, 0x7770, RZ ;  /* 0x0000777027337816 */ /* 0x000fe200000000ff */
[----:B------:R2:W-:Y:S01]  /*74b90*/  @P4 STG.E.U8 desc[UR20][R40.64], R47 ;  /* 0x0000002f28004986 */ /* 0x0005e2000c101114 */
[----:B0-----:R-:W-:Y:S01]  /*74ba0*/  ISETP.LT.AND P4, PT, R0, UR5, !P0 ;  /* 0x0000000500007c0c */ /* 0x001fe2000c781270 */
[----:B------:R-:W0:Y:S02]  /*74bb0*/  LDCU UR5, c[0x0][0x39c] ;  /* 0x00007380ff0577ac */ /* 0x000e240008000800 */
[----:B------:R0:W-:Y:S01]  /*74bc0*/  @P5 STG.E.U8 desc[UR20][R42.64], R51 ;  /* 0x000000332a005986 */ /* 0x0001e2000c101114 */
[----:B---3--:R-:W-:-:S02]  /*74bd0*/  IADD3 R36, P5, PT, R45, R70, RZ ;  /* 0x000000462d247210 */ /* 0x008fc40007fbe0ff */
[----:B------:R-:W-:Y:S01]  /*74be0*/  ISETP.LT.AND P6, PT, R56, UR4, !P0 ;  /* 0x0000000438007c0c */ /* 0x000fe2000c7c1270 */
[----:B--2---:R-:W-:Y:S01]  /*74bf0*/  IMAD R47, R2, 0x2, R45 ;  /* 0x00000002022f7824 */ /* 0x004fe200078e022d */
[-C--:B------:R-:W-:Y:S01]  /*74c00*/  LEA.HI.X.SX32 R37, R45, R69.reuse, 0x1, P5 ;  /* 0x000000452d257211 */ /* 0x080fe200028f0eff */
[----:B------:R-:W-:Y:S01]  /*74c10*/  IMAD R56, R56, R2, RZ ;  /* 0x0000000238387224 */ /* 0x000fe200078e02ff */
[----:B------:R-:W-:Y:S01]  /*74c20*/  PRMT R49, R39, 0x7771, RZ ;  /* 0x0000777127317816 */ /* 0x000fe200000000ff */
[----:B------:R-:W2:Y:S01]  /*74c30*/  LDCU UR4, c[0x0][0x39c] ;  /* 0x00007380ff0477ac */ /* 0x000ea20008000800 */
[-C--:B------:R-:W-:Y:S02]  /*74c40*/  IADD3 R40, P5, PT, R47, R70.reuse, RZ ;  /* 0x000000462f287210 */ /* 0x080fe40007fbe0ff */
[----:B------:R-:W-:Y:S02]  /*74c50*/  LOP3.LUT R0, R3, 0x124, RZ, 0xfc, !PT ;  /* 0x0000012403007812 */ /* 0x000fe400078efcff */
[----:B------:R-:W-:Y:S01]  /*74c60*/  LEA.HI.X.SX32 R41, R47, R69, 0x1, P5 ;  /* 0x000000452f297211 */ /* 0x000fe200028f0eff */
[----:B------:R-:W-:Y:S01]  /*74c70*/  IMAD R47, R2, 0x4, R47 ;  /* 0x00000004022f7824 */ /* 0x000fe200078e022f */
[----:B------:R-:W-:Y:S01]  /*74c80*/  IADD3 R38, P5, PT, R56, R70, RZ ;  /* 0x0000004638267210 */ /* 0x000fe20007fbe0ff */
[----:B------:R3:W-:Y:S01]  /*74c90*/  @P2 STG.E.U8 desc[UR20][R36.64], R49 ;  /* 0x0000003124002986 */ /* 0x0007e2000c101114 */
[----:B------:R-:W-:-:S02]  /*74ca0*/  PRMT R45, R39, 0x7772, RZ ;  /* 0x00007772272d7816 */ /* 0x000fc400000000ff */
[----:B-1----:R-:W-:Y:S01]  /*74cb0*/  ISETP.LT.AND P2, PT, R0, UR6, !P0 ;  /* 0x0000000600007c0c */ /* 0x002fe2000c741270 */
[----:B------:R-:W1:Y:S01]  /*74cc0*/  LDCU UR6, c[0x0][0x39c] ;  /* 0x00007380ff0677ac */ /* 0x000e620008000800 */
[----:B0-----:R-:W-:Y:S02]  /*74cd0*/  PRMT R43, R39, 0x7773, RZ ;  /* 0x00007773272b7816 */ /* 0x001fe400000000ff */
[----:B------:R-:W-:Y:S02]  /*74ce0*/  LOP3.LUT R0, R3, 0x126, RZ, 0xfc, !PT ;  /* 0x0000012603007812 */ /* 0x000fe400078efcff */
[----:B------:R-:W-:Y:S01]  /*74cf0*/  LEA.HI.X.SX32 R39, R56, R69, 0x1, P5 ;  /* 0x0000004538277211 */ /* 0x000fe200028f0eff */
[----:B------:R0:W-:Y:S01]  /*74d00*/  @P1 STG.E.U8 desc[UR20][R40.64], R45 ;  /* 0x0000002d28001986 */ /* 0x0001e2000c101114 */
[----:B---3--:R-:W-:Y:S02]  /*74d10*/  IADD3 R36, P5, PT, R47, R70, RZ ;  /* 0x000000462f247210 */ /* 0x008fe40007fbe0ff */
[----:B------:R-:W-:Y:S01]  /*74d20*/  ISETP.LT.AND P1, PT, R0, UR5, !P0 ;  /* 0x0000000500007c0c */ /* 0x000fe2000c721270 */
[----:B------:R-:W3:Y:S01]  /*74d30*/  LDCU UR5, c[0x0][0x39c] ;  /* 0x00007380ff0577ac */ /* 0x000ee20008000800 */
[----:B------:R-:W-:-:S02]  /*74d40*/  LOP3.LUT R0, R3, 0x128, RZ, 0xfc, !PT ;  /* 0x0000012803007812 */ /* 0x000fc400078efcff */
[-C--:B------:R-:W-:Y:S01]  /*74d50*/  LEA.HI.X.SX32 R37, R47, R69.reuse, 0x1, P5 ;  /* 0x000000452f257211 */ /* 0x080fe200028f0eff */
[----:B------:R-:W-:Y:S01]  /*74d60*/  IMAD R47, R2, 0x2, R47 ;  /* 0x00000002022f7824 */ /* 0x000fe200078e022f */
[----:B------:R1:W-:Y:S01]  /*74d70*/  @P6 STG.E.U8 desc[UR20][R38.64], R43 ;  /* 0x0000002b26006986 */ /* 0x0003e2000c101114 */
[----:B------:R-:W-:Y:S02]  /*74d80*/  PRMT R49, R32, 0x7770, RZ ;  /* 0x0000777020317816 */ /* 0x000fe400000000ff */
[----:B----4-:R-:W-:Y:S01]  /*74d90*/  ISETP.LT.AND P6, PT, R0, UR7, !P0 ;  /* 0x0000000700007c0c */ /* 0x010fe2000c7c1270 */
[----:B------:R-:W4:Y:S01]  /*74da0*/  LDCU UR7, c[0x0][0x39c] ;  /* 0x00007380ff0777ac */ /* 0x000f220008000800 */
[----:B------:R-:W-:Y:S01]  /*74db0*/  LOP3.LUT R0, R3, 0x12a, RZ, 0xfc, !PT ;  /* 0x0000012a03007812 */ /* 0x000fe200078efcff */
[----:B------:R3:W-:Y:S01]  /*74dc0*/  @P3 STG.E.U8 desc[UR20][R36.64], R49 ;  /* 0x0000003124003986 */ /* 0x0007e2000c101114 */
[C---:B0-----:R-:W-:Y:S02]  /*74dd0*/  IADD3 R40, P5, PT, R47.reuse, R70, RZ ;  /* 0x000000462f287210 */ /* 0x041fe40007fbe0ff */
[----:B--2---:R-:W-:Y:S01]  /*74de0*/  ISETP.LT.AND P3, PT, R0, UR4, !P0 ;  /* 0x0000000400007c0c */ /* 0x004fe2000c761270 */
[----:B------:R-:W0:Y:S01]  /*74df0*/  LDCU UR4, c[0x0][0x39c] ;  /* 0x00007380ff0477ac */ /* 0x000e220008000800 */
[----:B-1----:R-:W-:Y:S01]  /*74e00*/  IMAD R43, R2, 0x2, R47 ;  /* 0x00000002022b7824 */ /* 0x002fe200078e022f */
[----:B------:R-:W-:-:S02]  /*74e10*/  LEA.HI.X.SX32 R41, R47, R69, 0x1, P5 ;  /* 0x000000452f297211 */ /* 0x000fc400028f0eff */
[----:B------:R-:W-:Y:S02]  /*74e20*/  PRMT R45, R32, 0x7771, RZ ;  /* 0x00007771202d7816 */ /* 0x000fe400000000ff */
[-C--:B------:R-:W-:Y:S02]  /*74e30*/  IADD3 R38, P5, PT, R43, R70.reuse, RZ ;  /* 0x000000462b267210 */ /* 0x080fe40007fbe0ff */
[----:B------:R-:W-:Y:S01]  /*74e40*/  LOP3.LUT R0, R3, 0x12c, RZ, 0xfc, !PT ;  /* 0x0000012c03007812 */ /* 0x000fe200078efcff */
[----:B------:R1:W-:Y:S01]  /*74e50*/  @P4 STG.E.U8 desc[UR20][R40.64], R45 ;  /* 0x0000002d28004986 */ /* 0x0003e2000c101114 */
[----:B------:R-:W-:Y:S01]  /*74e60*/  LEA.HI.X.SX32 R39, R43, R69, 0x1, P5 ;  /* 0x000000452b277211 */ /* 0x000fe200028f0eff */
[----:B------:R-:W-:Y:S01]  /*74e70*/  IMAD R43, R2, 0x2, R43 ;  /* 0x00000002022b7824 */ /* 0x000fe200078e022b */
[----:B------:R-:W-:Y:S02]  /*74e80*/  PRMT R47, R32, 0x7772, RZ ;  /* 0x00007772202f7816 */ /* 0x000fe400000000ff */
[----:B---3--:R-:W-:Y:S01]  /*74e90*/  ISETP.LT.AND P4, PT, R0, UR5, !P0 ;  /* 0x0000000500007c0c */ /* 0x008fe2000c781270 */
[----:B------:R-:W2:Y:S01]  /*74ea0*/  LDCU UR5, c[0x0][0x39c] ;  /* 0x00007380ff0577ac */ /* 0x000ea20008000800 */
[----:B------:R-:W-:Y:S01]  /*74eb0*/  LOP3.LUT R0, R3, 0x130, RZ, 0xfc, !PT ;  /* 0x0000013003007812 */ /* 0x000fe200078efcff */
[----:B------:R3:W-:Y:S01]  /*74ec0*/  @P2 STG.E.U8 desc[UR20][R38.64], R47 ;  /* 0x0000002f26002986 */ /* 0x0007e2000c101114 */
[----:B------:R-:W-:-:S02]  /*74ed0*/  IADD3 R36, P2, PT, R43, R70, RZ ;  /* 0x000000462b247210 */ /* 0x000fc40007f5e0ff */
[----:B------:R-:W-:Y:S01]  /*74ee0*/  ISETP.LT.AND P5, PT, R0, UR6, !P0 ;  /* 0x0000000600007c0c */ /* 0x000fe2000c7a1270 */
[----:B------:R-:W2:Y:S01]  /*74ef0*/  LDCU UR6, c[0x0][0x39c] ;  /* 0x00007380ff0677ac */ /* 0x000ea20008000800 */
[----:B------:R-:W-:Y:S02]  /*74f00*/  LOP3.LUT R0, R3, 0x132, RZ, 0xfc, !PT ;  /* 0x0000013203007812 */ /* 0x000fe400078efcff */
[----:B------:R-:W-:Y:S01]  /*74f10*/  LEA.HI.X.SX32 R37, R43, R69, 0x1, P2 ;  /* 0x000000452b257211 */ /* 0x000fe200010f0eff */
[----:B------:R-:W-:Y:S01]  /*74f20*/  IMAD R43, R2, 0x2, R43 ;  /* 0x00000002022b7824 */ /* 0x000fe200078e022b */
[----:B-1----:R-:W-:Y:S02]  /*74f30*/  PRMT R45, R32, 0x7773, RZ ;  /* 0x00007773202d7816 */ /* 0x002fe400000000ff */
[----:B0-----:R-:W-:Y:S01]  /*74f40*/  ISETP.LT.AND P2, PT, R0, UR4, !P0 ;  /* 0x0000000400007c0c */ /* 0x001fe2000c741270 */
[----:B------:R-:W0:Y:S01]  /*74f50*/  LDCU UR4, c[0x0][0x39c] ;  /* 0x00007380ff0477ac */ /* 0x000e220008000800 */
        /* <DEDUP_REMOVED lines=10> */
[----:B-1----:R-:W-:-:S03]  /*75000*/  IADD3 R36, P6, PT, R43, R70, RZ ;  /* 0x000000462b247210 */ /* 0x002fc60007fde0ff */
[----:B------:R1:W-:Y:S01]  /*75010*/  @P3 STG.E.U8 desc[UR20][R40.64], R47 ;  /* 0x0000002f28003986 */ /* 0x0003e2000c101114 */
[C---:B0-----:R-:W-:Y:S01]  /*75020*/  ISETP.LT.AND P3, PT, R55.reuse, UR4, !P0 ;  /* 0x0000000437007c0c */ /* 0x041fe2000c761270 */
[----:B------:R-:W-:Y:S01]  /*75030*/  IMAD R55, R55, R2, RZ ;  /* 0x0000000237377224 */ /* 0x000fe200078e02ff */
[----:B------:R-:W0:Y:S01]  /*75040*/  LDCU UR4, c[0x0][0x39c] ;  /* 0x00007380ff0477ac */ /* 0x000e220008000800 */
[----:B------:R-:W-:Y:S01]  /*75050*/  LEA.HI.X.SX32 R37, R43, R69, 0x1, P6 ;  /* 0x000000452b257211 */ /* 0x000fe200030f0eff */
[----:B------:R-:W-:Y:S01]  /*75060*/  IMAD R43, R2, 0x4, R43 ;  /* 0x00000004022b7824 */ /* 0x000fe200078e022b */
[----:B------:R-:W-:Y:S02]  /*75070*/  LOP3.LUT R0, R3, 0x134, RZ, 0xfc, !PT ;  /* 0x0000013403007812 */ /* 0x000fe400078efcff */
[----:B---3--:R-:W-:Y:S02]  /*75080*/  IADD3 R38, P6, PT, R55, R70, RZ ;  /* 0x0000004637267210 */ /* 0x008fe40007fde0ff */
[----:B------:R-:W-:-:S02]  /*75090*/  PRMT R45, R33, 0x7772, RZ ;  /* 0x00007772212d7816 */ /* 0x000fc400000000ff */
[-C--:B------:R-:W-:Y:S01]  /*750a0*/  LEA.HI.X.SX32 R39, R55, R69.reuse, 0x1, P6 ;  /* 0x0000004537277211 */ /* 0x080fe200030f0eff */
[----:B-1----:R-:W-:Y:S01]  /*750b0*/  IMAD R41, R2, 0x2, R43 ;  /* 0x0000000202297824 */ /* 0x002fe200078e022b */
[----:B--2---:R-:W-:Y:S01]  /*750c0*/  ISETP.LT.AND P1, PT, R0, UR5, !P0 ;  /* 0x0000000500007c0c */ /* 0x004fe2000c721270 */
[----:B------:R-:W1:Y:S01]  /*750d0*/  LDCU UR5, c[0x0][0x39c] ;  /* 0x00007380ff0577ac */ /* 0x000e620008000800 */
[----:B------:R-:W-:Y:S02]  /*750e0*/  IADD3 R32, P6, PT, R43, R70, RZ ;  /* 0x000000462b207210 */ /* 0x000fe40007fde0ff */
[----:B------:R-:W-:Y:S01]  /*750f0*/  LOP3.LUT R0, R3, 0x136, RZ, 0xfc, !PT ;  /* 0x0000013603007812 */ /* 0x000fe200078efcff */
[----:B------:R2:W-:Y:S01]  /*75100*/  @P4 STG.E.U8 desc[UR20][R36.64], R45 ;  /* 0x0000002d24004986 */ /* 0x0005e2000c101114 */
[----:B------:R-:W-:Y:S02]  /*75110*/  PRMT R49, R33, 0x7773, RZ ;  /* 0x0000777321317816 */ /* 0x000fe400000000ff */
[----:B------:R-:W-:-:S02]  /*75120*/  LEA.HI.X.SX32 R33, R43, R69, 0x1, P6 ;  /* 0x000000452b217211 */ /* 0x000fc400030f0eff */
[----:B------:R-:W-:Y:S01]  /*75130*/  ISETP.LT.AND P4, PT, R0, UR6, !P0 ;  /* 0x0000000600007c0c */ /* 0x000fe2000c781270 */
[----:B------:R-:W3:Y:S01]  /*75140*/  LDCU UR6, c[0x0][0x39c] ;  /* 0x00007380ff0677ac */ /* 0x000ee20008000800 */
[----:B------:R-:W-:Y:S01]  /*75150*/  LOP3.LUT R0, R3, 0x138, RZ, 0xfc, !PT ;  /* 0x0000013803007812 */ /* 0x000fe200078efcff */
[----:B------:R1:W-:Y:S01]  /*75160*/  @P3 STG.E.U8 desc[UR20][R38.64], R49 ;  /* 0x0000003126003986 */ /* 0x0003e2000c101114 */
[C---:B--2---:R-:W-:Y:S02]  /*75170*/  IADD3 R36, P6, PT, R41.reuse, R70, RZ ;  /* 0x0000004629247210 */ /* 0x044fe40007fde0ff */
[----:B0-----:R-:W-:Y:S01]  /*75180*/  ISETP.LT.AND P3, PT, R0, UR4, !P0 ;  /* 0x0000000400007c0c */ /* 0x001fe2000c761270 */
[----:B------:R-:W0:Y:S01]  /*75190*/  LDCU UR4, c[0x0][0x39c] ;  /* 0x00007380ff0477ac */ /* 0x000e220008000800 */
[----:B------:R-:W-:Y:S01]  /*751a0*/  LEA.HI.X.SX32 R37, R41, R69, 0x1, P6 ;  /* 0x0000004529257211 */ /* 0x000fe200030f0eff */
[----:B------:R-:W-:Y:S01]  /*751b0*/  IMAD R41, R2, 0x2, R41 ;  /* 0x0000000202297824 */ /* 0x000fe200078e0229 */
[----:B------:R-:W-:-:S02]  /*751c0*/  PRMT R47, R34, 0x7770, RZ ;  /* 0x00007770222f7816 */ /* 0x000fc400000000ff */
[----:B------:R-:W-:Y:S01]  /*751d0*/  LOP3.LUT R0, R3, 0x13a, RZ, 0xfc, !PT ;  /* 0x0000013a03007812 */ /* 0x000fe200078efcff */
[----:B------:R-:W-:Y:S01]  /*751e0*/  IMAD R43, R2, 0x2, R41 ;  /* 0x00000002022b7824 */ /* 0x000fe200078e0229 */
[CC--:B-1----:R-:W-:Y:S01]  /*751f0*/  IADD3 R38, P6, PT, R41.reuse, R70.reuse, RZ ;  /* 0x0000004629267210 */ /* 0x0c2fe20007fde0ff */
[----:B------:R1:W-:Y:S01]  /*75200*/  @P5 STG.E.U8 desc[UR20][R32.64], R47 ;  /* 0x0000002f20005986 */ /* 0x0003e2000c101114 */
[----:B------:R-:W-:Y:S02]  /*75210*/  PRMT R45, R34, 0x7771, RZ ;  /* 0x00007771222d7816 */ /* 0x000fe400000000ff */
[----:B------:R-:W-:Y:S01]  /*75220*/  ISETP.LT.AND P5, PT, R0, UR5, !P0 ;  /* 0x0000000500007c0c */ /* 0x000fe2000c7a1270 */
[----:B------:R-:W2:Y:S01]  /*75230*/  LDCU UR5, c[0x0][0x39c] ;  /* 0x00007380ff0577ac */ /* 0x000ea20008000800 */
[----:B------:R-:W-:Y:S02]  /*75240*/  LEA.HI.X.SX32 R39, R41, R69, 0x1, P6 ;  /* 0x0000004529277211 */ /* 0x000fe400030f0eff */
[----:B------:R-:W-:Y:S01]  /*75250*/  LOP3.LUT R0, R3, 0x13c, RZ, 0xfc, !PT ;  /* 0x0000013c03007812 */ /* 0x000fe200078efcff */
[----:B------:R0:W-:Y:S01]  /*75260*/  @P2 STG.E.U8 desc[UR20][R36.64], R45 ;  /* 0x0000002d24002986 */ /* 0x0001e2000c101114 */
[----:B-1----:R-:W-:-:S02]  /*75270*/  IADD3 R32, P6, PT, R43, R70, RZ ;  /* 0x000000462b207210 */ /* 0x002fc40007fde0ff */
[----:B------:R-:W-:Y:S02]  /*75280*/  PRMT R47, R34, 0x7772, RZ ;  /* 0x00007772222f7816 */ /* 0x000fe400000000ff */
[----:B---3--:R-:W-:Y:S01]  /*75290*/  ISETP.LT.AND P2, PT, R0, UR6, !P0 ;  /* 0x0000000600007c0c */ /* 0x008fe2000c741270 */
[----:B------:R-:W1:Y:S01]  /*752a0*/  LDCU UR6, c[0x0][0x39c] ;  /* 0x00007380ff0677ac */ /* 0x000e620008000800 */
[----:B------:R-:W-:Y:S01]  /*752b0*/  LEA.HI.X.SX32 R33, R43, R69, 0x1, P6 ;  /* 0x000000452b217211 */ /* 0x000fe200030f0eff */
[----:B------:R-:W-:Y:S01]  /*752c0*/  IMAD R43, R2, 0x2, R43 ;  /* 0x00000002022b7824 */ /* 0x000fe200078e022b */
[----:B------:R-:W-:Y:S01]  /*752d0*/  LOP3.LUT R0, R3, 0x140, RZ, 0xfc, !PT ;  /* 0x0000014003007812 */ /* 0x000fe200078efcff */
[----:B------:R3:W-:Y:S01]  /*752e0*/  @P1 STG.E.U8 desc[UR20][R38.64], R47 ;  /* 0x0000002f26001986 */ /* 0x0007e2000c101114 */
[----:B------:R-:W-:Y:S01]  /*752f0*/  PRMT R49, R34, 0x7773, RZ ;  /* 0x0000777322317816 */ /* 0x000fe200000000ff */
[----:B0-----:R-:W-:Y:S01]  /*75300*/  IMAD R45, R2, 0x2, R43 ;  /* 0x00000002022d7824 */ /* 0x001fe200078e022b */
[----:B------:R-:W-:Y:S01]  /*75310*/  ISETP.LT.AND P1, PT, R0, UR4, !P0 ;  /* 0x0000000400007c0c */ /* 0x000fe2000c721270 */
[----:B------:R-:W0:Y:S02]  /*75320*/  LDCU UR4, c[0x0][0x39c] ;  /* 0x00007380ff0477ac */ /* 0x000e240008000800 */
        /* <DEDUP_REMOVED lines=8> */
[----:B--2---:R-:W-:Y:S01]  /*753b0*/  ISETP.LT.AND P4, PT, R0, UR5, !P0 ;  /* 0x0000000500007c0c */ /* 0x004fe2000c781270 */
[----:B------:R-:W2:Y:S01]  /*753c0*/  LDCU UR5, c[0x0][0x39c] ;  /* 0x00007380ff0577ac */ /* 0x000ea20008000800 */
[----:B------:R-:W-:Y:S01]  /*753d0*/  PRMT R39, R35, 0x7771, RZ ;  /* 0x0000777123277816 */ /* 0x000fe200000000ff */
[----:B------:R3:W-:Y:S01]  /*753e0*/  @P3 STG.E.U8 desc[UR20][R36.64], R47 ;  /* 0x0000002f24003986 */ /* 0x0007e2000c101114 */
        /* <DEDUP_REMOVED lines=8> */
[----:B------:R-:W4:Y:S01]  /*75470*/  LDCU UR4, c[0x0][0x39c] ;  /* 0x00007380ff0477ac */ /* 0x000f220008000800 */
[----:B------:R0:W-:Y:S01]  /*75480*/  @P2 STG.E.U8 desc[UR20][R32.64], R43 ;  /* 0x0000002b20002986 */ /* 0x0001e2000c101114 */
[----:B---3--:R-:W-:-:S02]  /*75490*/  IADD3 R36, P2, PT, R54, R70, RZ ;  /* 0x0000004636247210 */ /* 0x008fc40007f5e0ff */
[----:B-1----:R-:W-:Y:S01]  /*754a0*/  ISETP.LT.AND P6, PT, R0, UR6, !P0 ;  /* 0x0000000600007c0c */ /* 0x002fe2000c7c1270 */
[----:B------:R-:W1:Y:S01]  /*754b0*/  LDCU UR6, c[0x0][0x39c] ;  /* 0x00007380ff0677ac */ /* 0x000e620008000800 */
[----:B------:R-:W-:Y:S02]  /*754c0*/  LOP3.LUT R0, R3, 0x146, RZ, 0xfc, !PT ;  /* 0x0000014603007812 */ /* 0x000fe400078efcff */
[----:B------:R-:W-:Y:S02]  /*754d0*/  LEA.HI.X.SX32 R37, R54, R69, 0x1, P2 ;  /* 0x0000004536257211 */ /* 0x000fe400010f0eff */
[----:B------:R-:W-:Y:S02]  /*754e0*/  IADD3 R34, P2, PT, R45, R70, RZ ;  /* 0x000000462d227210 */ /* 0x000fe40007f5e0ff */
[----:B--2---:R-:W-:Y:S01]  /*754f0*/  ISETP.LT.AND P3, PT, R0, UR5, !P0 ;  /* 0x0000000500007c0c */ /* 0x004fe2000c761270 */
[----:B------:R-:W2:Y:S01]  /*75500*/  LDCU UR5, c[0x0][0x39c] ;  /* 0x00007380ff0577ac */ /* 0x000ea20008000800 */
[----:B0-----:R-:W-:-:S02]  /*75510*/  PRMT R39, R35, 0x7773, RZ ;  /* 0x0000777323277816 */ /* 0x001fc400000000ff */
[----:B------:R-:W-:Y:S01]  /*75520*/  LEA.HI.X.SX32 R35, R45, R69, 0x1, P2 ;  /* 0x000000452d237211 */ /* 0x000fe200010f0eff */
[----:B------:R-:W-:Y:S01]  /*75530*/  IMAD R45, R2, 0x2, R45 ;  /* 0x00000002022d7824 */ /* 0x000fe200078e022d */
[----:B------:R-:W-:Y:S02]  /*75540*/  PRMT R41, R28, 0x7770, RZ ;  /* 0x000077701c297816 */ /* 0x000fe400000000ff */
[----:B------:R-:W-:Y:S01]  /*75550*/  LOP3.LUT R0, R3, 0x148, RZ, 0xfc, !PT ;  /* 0x0000014803007812 */ /* 0x000fe200078efcff */
[----:B------:R0:W-:Y:S03]  /*75560*/  @P5 STG.E.U8 desc[UR20][R36.64], R39 ;  /* 0x0000002724005986 */ /* 0x0001e6000c101114 */
[----:B----4-:R-:W-:Y:S01]  /*75570*/  ISETP.LT.AND P5, PT, R0, UR7, !P0 ;  /* 0x0000000700007c0c */ /* 0x010fe2000c7a1270 */
[----:B------:R3:W-:Y:S01]  /*75580*/  @P1 STG.E.U8 desc[UR20][R34.64], R41 ;  /* 0x0000002922001986 */ /* 0x0007e2000c101114 */
[----:B------:R-:W-:Y:S01]  /*75590*/  IADD3 R32, P1, PT, R45, R70, RZ ;  /* 0x000000462d207210 */ /* 0x000fe20007f3e0ff */
[----:B------:R-:W4:Y:S01]  /*755a0*/  LDCU UR7, c[0x0][0x39c] ;  /* 0x00007380ff0777ac */ /* 0x000f220008000800 */
[----:B------:R-:W-:-:S02]  /*755b0*/  LOP3.LUT R0, R3, 0x14a, RZ, 0xfc, !PT ;  /* 0x0000014a03007812 */ /* 0x000fc400078efcff */
[-C--:B------:R-:W-:Y:S01]  /*755c0*/  LEA.HI.X.SX32 R33, R45, R69.reuse, 0x1, P1 ;  /* 0x000000452d217211 */ /* 0x080fe200008f0eff */
[----:B------:R-:W-:Y:S01]  /*755d0*/  IMAD R45, R2, 0x2, R45 ;  /* 0x00000002022d7824 */ /* 0x000fe200078e022d */
[----:B------:R-:W-:Y:S02]  /*755e0*/  PRMT R43, R28, 0x7771, RZ ;  /* 0x000077711c2b7816 */ /* 0x000fe400000000ff */
[----:B------:R-:W-:Y:S01]  /*755f0*/  ISETP.LT.AND P2, PT, R0, UR4, !P0 ;  /* 0x0000000400007c0c */ /* 0x000fe2000c741270 */
[----:B0-----:R-:W-:Y:S01]  /*75600*/  IMAD R37, R2, 0x2, R45 ;  /* 0x0000000202257824 */ /* 0x001fe200078e022d */
[----:B------:R-:W-:Y:S01]  /*75610*/  LOP3.LUT R0, R3, 0x14c, RZ, 0xfc, !PT ;  /* 0x0000014c03007812 */ /* 0x000fe200078efcff */
[----:B------:R0:W-:Y:S01]  /*75620*/  @P4 STG.E.U8 desc[UR20][R32.64], R43 ;  /* 0x0000002b20004986 */ /* 0x0001e2000c101114 */
[C---:B---3--:R-:W-:Y:S01]  /*75630*/  IADD3 R34, P4, PT, R45.reuse, R70, RZ ;  /* 0x000000462d227210 */ /* 0x048fe20007f9e0ff */
[----:B------:R-:W3:Y:S01]  /*75640*/  LDCU UR4, c[0x0][0x39c] ;  /* 0x00007380ff0477ac */ /* 0x000ee20008000800 */
[----:B--2---:R-:W-:Y:S01]  /*75650*/  ISETP.LT.AND P1, PT, R0, UR5, !P0 ;  /* 0x0000000500007c0c */ /* 0x004fe2000c721270 */
[----:B------:R-:W2:Y:S01]  /*75660*/  LDCU UR5, c[0x0][0x39c] ;  /* 0x00007380ff0577ac */ /* 0x000ea20008000800 */
[----:B------:R-:W-:Y:S01]  /*75670*/  LEA.HI.X.SX32 R35, R45, R69, 0x1, P4 ;  /* 0x000000452d237211 */ /* 0x000fe200020f0eff */
[----:B------:R-:W-:Y:S01]  /*75680*/  IMAD R39, R2, 0x2, R37 ;  /* 0x0000000202277824 */ /* 0x000fe200078e0225 */
[----:B------:R-:W-:-:S02]  /*75690*/  PRMT R45, R28, 0x7772, RZ ;  /* 0x000077721c2d7816 */ /* 0x000fc400000000ff */
[-C--:B------:R-:W-:Y:S02]  /*756a0*/  IADD3 R36, P4, PT, R37, R70.reuse, RZ ;  /* 0x0000004625247210 */ /* 0x080fe40007f9e0ff */
[----:B------:R-:W-:Y:S01]  /*756b0*/  LOP3.LUT R0, R3, 0x150, RZ, 0xfc, !PT ;  /* 0x0000015003007812 */ /* 0x000fe200078efcff */
[----:B------:R2:W-:Y:S01]  /*756c0*/  @P6 STG.E.U8 desc[UR20][R34.64], R45 ;  /* 0x0000002d22006986 */ /* 0x0005e2000c101114 */
[----:B0-----:R-:W-:Y:S02]  /*756d0*/  IADD3 R32, P6, PT, R39, R70, RZ ;  /* 0x0000004627207210 */ /* 0x001fe40007fde0ff */
[----:B------:R-:W-:Y:S02]  /*756e0*/  PRMT R41, R28, 0x7773, RZ ;  /* 0x000077731c297816 */ /* 0x000fe400000000ff */
[----:B------:R-:W-:Y:S02]  /*756f0*/  LEA.HI.X.SX32 R37, R37, R69, 0x1, P4 ;  /* 0x0000004525257211 */ /* 0x000fe400020f0eff */
[----:B-1----:R-:W-:Y:S01]  /*75700*/  ISETP.LT.AND P4, PT, R0, UR6, !P0 ;  /* 0x0000000600007c0c */ /* 0x002fe2000c781270 */
[----:B------:R-:W0:Y:S01]  /*75710*/  LDCU UR6, c[0x0][0x39c] ;  /* 0x00007380ff0677ac */ /* 0x000e220008000800 */
[----:B------:R-:W-:-:S02]  /*75720*/  LOP3.LUT R0, R3, 0x152, RZ, 0xfc, !PT ;  /* 0x0000015203007812 */ /* 0x000fc400078efcff */
[-C--:B------:R-:W-:Y:S01]  /*75730*/  LEA.HI.X.SX32 R33, R39, R69.reuse, 0x1, P6 ;  /* 0x0000004527217211 */ /* 0x080fe200030f0eff */
[----:B------:R-:W-:Y:S01]  /*75740*/  IMAD R39, R2, 0x2, R39 ;  /* 0x0000000202277824 */ /* 0x000fe200078e0227 */
[----:B------:R-:W-:Y:S01]  /*75750*/  PRMT R43, R29, 0x7770, RZ ;  /* 0x000077701d2b7816 */ /* 0x000fe200000000ff */
[----:B------:R1:W-:Y:S01]  /*75760*/  @P3 STG.E.U8 desc[UR20][R36.64], R41 ;  /* 0x0000002924003986 */ /* 0x0003e2000c101114 */
[----:B--2---:R-:W-:Y:S01]  /*75770*/  ISETP.LT.AND P3, PT, R0, UR5, !P0 ;  /* 0x0000000500007c0c */ /* 0x004fe2000c761270 */
[----:B------:R-:W2:Y:S02]  /*75780*/  LDCU UR5, c[0x0][0x39c] ;  /* 0x00007380ff0577ac */ /* 0x000ea40008000800 */
[----:B------:R0:W-:Y:S01]  /*75790*/  @P5 STG.E.U8 desc[UR20][R32.64], R43 ;  /* 0x0000002b20005986 */ /* 0x0001e2000c101114 */
[----:B------:R-:W-:Y:S02]  /*757a0*/  IADD3 R34, P5, PT, R39, R70, RZ ;  /* 0x0000004627227210 */ /* 0x000fe40007fbe0ff */
[----:B---3--:R-:W-:Y:S01]  /*757b0*/  ISETP.LT.AND P6, PT, R53, UR4, !P0 ;  /* 0x0000000435007c0c */ /* 0x008fe2000c7c1270 */
[----:B-1----:R-:W-:Y:S01]  /*757c0*/  IMAD R41, R2, 0x2, R39 ;  /* 0x0000000202297824 */ /* 0x002fe200078e0227 */
[----:B------:R-:W-:Y:S01]  /*757d0*/  LEA.HI.X.SX32 R35, R39, R69, 0x1, P5 ;  /* 0x0000004527237211 */ /* 0x000fe200028f0eff */
[----:B------:R-:W-:Y:S01]  /*757e0*/  IMAD R53, R53, R2, RZ ;  /* 0x0000000235357224 */ /* 0x000fe200078e02ff */
[----:B------:R-:W-:Y:S01]  /*757f0*/  PRMT R45, R29, 0x7771, RZ ;  /* 0x000077711d2d7816 */ /* 0x000fe200000000ff */
[----:B------:R-:W1:Y:S01]  /*75800*/  LDCU UR4, c[0x0][0x39c] ;  /* 0x00007380ff0477ac */ /* 0x000e620008000800 */
[----:B------:R-:W-:-:S02]  /*75810*/  IADD3 R36, P5, PT, R41, R70, RZ ;  /* 0x0000004629247210 */ /* 0x000fc40007fbe0ff */
[----:B------:R-:W-:Y:S02]  /*75820*/  LOP3.LUT R0, R3, 0x154, RZ, 0xfc, !PT ;  /* 0x0000015403007812 */ /* 0x000fe400078efcff */
[----:B------:R-:W-:Y:S01]  /*75830*/  LEA.HI.X.SX32 R37, R41, R69, 0x1, P5 ;  /* 0x0000004529257211 */ /* 0x000fe200028f0eff */
[----:B------:R-:W-:Y:S01]  /*75840*/  IMAD R41, R2, 0x4, R41 ;  /* 0x0000000402297824 */ /* 0x000fe200078e0229 */
[----:B0-----:R-:W-:Y:S01]  /*75850*/  IADD3 R32, P5, PT, R53, R70, RZ ;  /* 0x0000004635207210 */ /* 0x001fe20007fbe0ff */
[----:B------:R-:W-:Y:S01]  /*75860*/  @P2 STG.E.U8 desc[UR20][R34.64], R45 ;  /* 0x0000002d22002986 */ /* 0x000fe2000c101114 */
[----:B------:R-:W-:Y:S02]  /*75870*/  PRMT R39, R29, 0x7772, RZ ;  /* 0x000077721d277816 */ /* 0x000fe400000000ff */
[----:B------:R-:W-:Y:S01]  /*75880*/  ISETP.LT.AND P2, PT, R0, UR6, !P0 ;  /* 0x0000000600007c0c */ /* 0x000fe2000c741270 */
[----:B------:R-:W0:Y:S01]  /*75890*/  LDCU UR6, c[0x0][0x39c] ;  /* 0x00007380ff0677ac */ /* 0x000e220008000800 */
[----:B------:R-:W-:-:S02]  /*758a0*/  LOP3.LUT R0, R3, 0x156, RZ, 0xfc, !PT ;  /* 0x0000015603007812 */ /* 0x000fc400078efcff */
[-C--:B------:R-:W-:Y:S01]  /*758b0*/  LEA.HI.X.SX32 R33, R53, R69.reuse, 0x1, P5 ;  /* 0x0000004535217211 */ /* 0x080fe200028f0eff */
[----:B------:R3:W-:Y:S01]  /*758c0*/  @P1 STG.E.U8 desc[UR20][R36.64], R39 ;  /* 0x0000002724001986 */ /* 0x0007e2000c101114 */
[----:B------:R-:W-:Y:S02]  /*758d0*/  IADD3 R28, P5, PT, R41, R70, RZ ;  /* 0x00000046291c7210 */ /* 0x000fe40007fbe0ff */
[----:B------:R-:W-:Y:S02]  /*758e0*/  PRMT R43, R29, 0x7773, RZ ;  /* 0x000077731d2b7816 */ /* 0x000fe400000000ff */
[----:B--2---:R-:W-:Y:S01]  /*758f0*/  ISETP.LT.AND P1, PT, R0, UR5, !P0 ;  /* 0x0000000500007c0c */ /* 0x004fe2000c721270 */
[----:B------:R-:W2:Y:S01]  /*75900*/  LDCU UR5, c[0x0][0x39c] ;  /* 0x00007380ff0577ac */ /* 0x000ea20008000800 */
[----:B------:R-:W-:Y:S02]  /*75910*/  LOP3.LUT R0, R3, 0x158, RZ, 0xfc, !PT ;  /* 0x0000015803007812 */ /* 0x000fe400078efcff */
[----:B------:R-:W-:Y:S01]  /*75920*/  LEA.HI.X.SX32 R29, R41, R69, 0x1, P5 ;  /* 0x00000045291d7211 */ /* 0x000fe200028f0eff */
[----:B------:R-:W-:Y:S01]  /*75930*/  IMAD R41, R2, 0x2, R41 ;  /* 0x0000000202297824 */ /* 0x000fe200078e0229 */
[----:B------:R0:W-:Y:S01]  /*75940*/  @P6 STG.E.U8 desc[UR20][R32.64], R43 ;  /* 0x0000002b20006986 */ /* 0x0001e2000c101114 */
[----:B---3--:R-:W-:-:S02]  /*75950*/  PRMT R39, R30, 0x7770, RZ ;  /* 0x000077701e277816 */ /* 0x008fc400000000ff */
[----:B----4-:R-:W-:Y:S01]  /*75960*/  ISETP.LT.AND P6, PT, R0, UR7, !P0 ;  /* 0x0000000700007c0c */ /* 0x010fe2000c7c1270 */
[----:B------:R-:W-:Y:S01]  /*75970*/  IMAD R37, R2, 0x2, R41 ;  /* 0x0000000202257824 */ /* 0x000fe200078e0229 */
[----:B------:R-:W-:Y:S01]  /*75980*/  LOP3.LUT R0, R3, 0x15a, RZ, 0xfc, !PT ;  /* 0x0000015a03007812 */ /* 0x000fe200078efcff */
[----:B------:R3:W-:Y:S01]  /*75990*/  @P4 STG.E.U8 desc[UR20][R28.64], R39 ;  /* 0x000000271c004986 */ /* 0x0007e2000c101114 */
[C---:B------:R-:W-:Y:S01]  /*759a0*/  IADD3 R34, P5, PT, R41.reuse, R70, RZ ;  /* 0x0000004629227210 */ /* 0x040fe20007fbe0ff */
[----:B------:R-:W4:Y:S01]  /*759b0*/  LDCU UR7, c[0x0][0x39c] ;  /* 0x00007380ff0777ac */ /* 0x000f220008000800 */
[----:B-1----:R-:W-:Y:S02]  /*759c0*/  ISETP.LT.AND P4, PT, R0, UR4, !P0 ;  /* 0x0000000400007c0c */ /* 0x002fe4000c781270 */
[----:B------:R-:W-:Y:S01]  /*759d0*/  LEA.HI.X.SX32 R35, R41, R69, 0x1, P5 ;  /* 0x0000004529237211 */ /* 0x000fe200028f0eff */
[----:B------:R-:W1:Y:S01]  /*759e0*/  LDCU UR4, c[0x0][0x39c] ;  /* 0x00007380ff0477ac */ /* 0x000e620008000800 */
[----:B------:R-:W-:-:S02]  /*759f0*/  PRMT R41, R30, 0x7771, RZ ;  /* 0x000077711e297816 */ /* 0x000fc400000000ff */
[-C--:B0-----:R-:W-:Y:S02]  /*75a00*/  IADD3 R32, P5, PT, R37, R70.reuse, RZ ;  /* 0x0000004625207210 */ /* 0x081fe40007fbe0ff */
[----:B------:R-:W-:Y:S01]  /*75a10*/  LOP3.LUT R0, R3, 0x15c, RZ, 0xfc, !PT ;  /* 0x0000015c03007812 */ /* 0x000fe200078efcff */
[----:B------:R0:W-:Y:S01]  /*75a20*/  @P3 STG.E.U8 desc[UR20][R34.64], R41 ;  /* 0x0000002922003986 */ /* 0x0001e2000c101114 */
[----:B------:R-:W-:Y:S01]  /*75a30*/  LEA.HI.X.SX32 R33, R37, R69, 0x1, P5 ;  /* 0x0000004525217211 */ /* 0x000fe200028f0eff */
[----:B------:R-:W-:Y:S01]  /*75a40*/  IMAD R37, R2, 0x2, R37 ;  /* 0x0000000202257824 */ /* 0x000fe200078e0225 */
[----:B---3--:R-:W-:Y:S02]  /*75a50*/  PRMT R39, R30, 0x7772, RZ ;  /* 0x000077721e277816 */ /* 0x008fe400000000ff */
[----:B--2---:R-:W-:Y:S01]  /*75a60*/  ISETP.LT.AND P3, PT, R0, UR5, !P0 ;  /* 0x0000000500007c0c */ /* 0x004fe2000c761270 */
        /* <DEDUP_REMOVED lines=9> */
[----:B0-----:R-:W-:Y:S02]  /*75b00*/  PRMT R41, R30, 0x7773, RZ ;  /* 0x000077731e297816 */ /* 0x001fe400000000ff */
[----:B-1----:R-:W-:Y:S01]  /*75b10*/  ISETP.LT.AND P2, PT, R0, UR4, !P0 ;  /* 0x0000000400007c0c */ /* 0x002fe2000c741270 */
        /* <DEDUP_REMOVED lines=59> */
[----:B------:R-:W-:Y:S01]  /*75ed0*/  IMAD R39, R2, 0x2, R37 ;  /* 0x0000000202277824 */ /* 0x000fe200078e0225 */
[----:B0-----:R-:W-:Y:S01]  /*75ee0*/  ISETP.LT.AND P1, PT, R0, UR4, !P0 ;  /* 0x0000000400007c0c */ /* 0x001fe2000c721270 */
[----:B------:R-:W0:Y:S02]  /*75ef0*/  LDCU UR4, c[0x0][0x39c] ;  /* 0x00007380ff0477ac */ /* 0x000e240008000800 */
[----:B------:R0:W-:Y:S01]  /*75f00*/  @P3 STG.E.U8 desc[UR20][R30.64], R43 ;  /* 0x0000002b1e003986 */ /* 0x0001e2000c101114 */
[----:B------:R-:W-:-:S02]  /*75f10*/  IADD3 R28, P3, PT, R37, R70, RZ ;  /* 0x00000046251c7210 */ /* 0x000fc40007f7e0ff */
[----:B------:R-:W-:Y:S02]  /*75f20*/  IADD3 R34, P6, PT, R39, R70, RZ ;  /* 0x0000004627227210 */ /* 0x000fe40007fde0ff */
[-C--:B------:R-:W-:Y:S02]  /*75f30*/  LEA.HI.X.SX32 R29, R37, R69.reuse, 0x1, P3 ;  /* 0x00000045251d7211 */ /* 0x080fe400018f0eff */
[----:B---3--:R-:W-:Y:S02]  /*75f40*/  PRMT R41, R25, 0x7770, RZ ;  /* 0x0000777019297816 */ /* 0x008fe400000000ff */
[----:B------:R-:W-:Y:S01]  /*75f50*/  LEA.HI.X.SX32 R35, R39, R69, 0x1, P6 ;  /* 0x0000004527237211 */ /* 0x000fe200030f0eff */
[----:B------:R-:W-:Y:S01]  /*75f60*/  IMAD R39, R2, 0x2, R39 ;  /* 0x0000000202277824 */ /* 0x000fe200078e0227 */
[----:B------:R-:W-:Y:S01]  /*75f70*/  LOP3.LUT R0, R3, 0x172, RZ, 0xfc, !PT ;  /* 0x0000017203007812 */ /* 0x000fe200078efcff */
[----:B------:R3:W-:Y:S01]  /*75f80*/  @P4 STG.E.U8 desc[UR20][R28.64], R41 ;  /* 0x000000291c004986 */ /* 0x0007e2000c101114 */
[----:B------:R-:W-:-:S02]  /*75f90*/  PRMT R33, R25, 0x7771, RZ ;  /* 0x0000777119217816 */ /* 0x000fc400000000ff */
[----:B--2---:R-:W-:Y:S01]  /*75fa0*/  ISETP.LT.AND P3, PT, R0, UR5, !P0 ;  /* 0x0000000500007c0c */ /* 0x004fe2000c761270 */
[----:B------:R-:W2:Y:S01]  /*75fb0*/  LDCU UR5, c[0x0][0x39c] ;  /* 0x00007380ff0577ac */ /* 0x000ea20008000800 */
[----:B0-----:R-:W-:Y:S01]  /*75fc0*/  IADD3 R30, P4, PT, R39, R70, RZ ;  /* 0x00000046271e7210 */ /* 0x001fe20007f9e0ff */
[----:B------:R0:W-:Y:S01]  /*75fd0*/  @P5 STG.E.U8 desc[UR20][R34.64], R33 ;  /* 0x0000002122005986 */ /* 0x0001e2000c101114 */
[C---:B------:R-:W-:Y:S01]  /*75fe0*/  ISETP.LT.AND P5, PT, R11.reuse, UR4, !P0 ;  /* 0x000000040b007c0c */ /* 0x040fe2000c7a1270 */
[----:B------:R-:W-:Y:S01]  /*75ff0*/  IMAD R11, R11, R2, RZ ;  /* 0x000000020b0b7224 */ /* 0x000fe200078e02ff */
[----:B------:R-:W-:Y:S02]  /*76000*/  LEA.HI.X.SX32 R31, R39, R69, 0x1, P4 ;  /* 0x00000045271f7211 */ /* 0x000fe400020f0eff */
[----:B------:R-:W-:Y:S01]  /*76010*/  PRMT R37, R25, 0x7772, RZ ;  /* 0x0000777219257816 */ /* 0x000fe200000000ff */
[----:B------:R-:W-:Y:S01]  /*76020*/  IMAD R39, R2, 0x4, R39 ;  /* 0x0000000402277824 */ /* 0x000fe200078e0227 */
[----:B------:R-:W-:Y:S01]  /*76030*/  LOP3.LUT R0, R3, 0x174, RZ, 0xfc, !PT ;  /* 0x0000017403007812 */ /* 0x000fe200078efcff */
[----:B------:R-:W4:Y:S02]  /*76040*/  LDCU UR4, c[0x0][0x39c] ;  /* 0x00007380ff0477ac */ /* 0x000f240008000800 */
        /* <DEDUP_REMOVED lines=12> */
[----:B------:R-:W-:Y:S01]  /*76110*/  PRMT R11, R26, 0x7770, RZ ;  /* 0x000077701a0b7816 */ /* 0x000fe200000000ff */
[----:B------:R-:W-:Y:S01]  /*76120*/  @P5 STG.E.U8 desc[UR20][R28.64], R33 ;  /* 0x000000211c005986 */ /* 0x000fe2000c101114 */
[----:B------:R-:W-:-:S03]  /*76130*/  LOP3.LUT R0, R3, 0x178, RZ, 0xfc, !PT ;  /* 0x0000017803007812 */ /* 0x000fc600078efcff */
[----:B------:R0:W-:Y:S01]  /*76140*/  @P1 STG.E.U8 desc[UR20][R24.64], R11 ;  /* 0x0000000b18001986 */ /* 0x0001e2000c101114 */
[-C--:B------:R-:W-:Y:S02]  /*76150*/  IADD3 R30, P1, PT, R39, R70.reuse, RZ ;  /* 0x00000046271e7210 */ /* 0x080fe40007f3e0ff */
[----:B----4-:R-:W-:Y:S01]  /*76160*/  ISETP.LT.AND P5, PT, R0, UR7, !P0 ;  /* 0x0000000700007c0c */ /* 0x010fe2000c7a1270 */
[----:B------:R-:W3:Y:S01]  /*76170*/  LDCU UR7, c[0x0][0x39c] ;  /* 0x00007380ff0777ac */ /* 0x000ee20008000800 */
[----:B------:R-:W-:Y:S02]  /*76180*/  LOP3.LUT R0, R3, 0x17a, RZ, 0xfc, !PT ;  /* 0x0000017a03007812 */ /* 0x000fe400078efcff */
[----:B------:R-:W-:Y:S01]  /*76190*/  LEA.HI.X.SX32 R31, R39, R69, 0x1, P1 ;  /* 0x00000045271f7211 */ /* 0x000fe200008f0eff */
[----:B------:R-:W-:Y:S01]  /*761a0*/  IMAD R39, R2, 0x2, R39 ;  /* 0x0000000202277824 */ /* 0x000fe200078e0227 */
[----:B------:R-:W-:Y:S02]  /*761b0*/  PRMT R37, R26, 0x7771, RZ ;  /* 0x000077711a257816 */ /* 0x000fe400000000ff */
[----:B------:R-:W-:Y:S01]  /*761c0*/  ISETP.LT.AND P2, PT, R0, UR4, !P0 ;  /* 0x0000000400007c0c */ /* 0x000fe2000c741270 */
[----:B0-----:R-:W-:Y:S01]  /*761d0*/  IMAD R11, R2, 0x2, R39 ;  /* 0x00000002020b7824 */ /* 0x001fe200078e0227 */
[----:B------:R-:W-:Y:S01]  /*761e0*/  LOP3.LUT R0, R3, 0x17c, RZ, 0xfc, !PT ;  /* 0x0000017c03007812 */ /* 0x000fe200078efcff */
[----:B------:R0:W-:Y:S01]  /*761f0*/  @P3 STG.E.U8 desc[UR20][R30.64], R37 ;  /* 0x000000251e003986 */ /* 0x0001e2000c101114 */
[----:B------:R-:W-:Y:S01]  /*76200*/  IADD3 R24, P3, PT, R39, R70, RZ ;  /* 0x0000004627187210 */ /* 0x000fe20007f7e0ff */
[----:B------:R-:W4:Y:S01]  /*76210*/  LDCU UR4, c[0x0][0x39c] ;  /* 0x00007380ff0477ac */ /* 0x000f220008000800 */
[----:B--2---:R-:W-:-:S02]  /*76220*/  ISETP.LT.AND P1, PT, R0, UR5, !P0 ;  /* 0x0000000500007c0c */ /* 0x004fc4000c721270 */
[-C--:B------:R-:W-:Y:S01]  /*76230*/  LEA.HI.X.SX32 R25, R39, R69.reuse, 0x1, P3 ;  /* 0x0000004527197211 */ /* 0x080fe200018f0eff */
[----:B------:R-:W2:Y:S01]  /*76240*/  LDCU UR5, c[0x0][0x39c] ;  /* 0x00007380ff0577ac */ /* 0x000ea20008000800 */
[----:B------:R-:W-:Y:S01]  /*76250*/  PRMT R39, R26, 0x7772, RZ ;  /* 0x000077721a277816 */ /* 0x000fe200000000ff */
[----:B------:R-:W-:Y:S01]  /*76260*/  IMAD R33, R2, 0x2, R11 ;  /* 0x0000000202217824 */ /* 0x000fe200078e020b */
[-C--:B------:R-:W-:Y:S02]  /*76270*/  IADD3 R28, P3, PT, R11, R70.reuse, RZ ;  /* 0x000000460b1c7210 */ /* 0x080fe40007f7e0ff */
[----:B------:R-:W-:Y:S01]  /*76280*/  LOP3.LUT R0, R3, 0x180, RZ, 0xfc, !PT ;  /* 0x0000018003007812 */ /* 0x000fe200078efcff */
[----:B------:R2:W-:Y:S01]  /*76290*/  @P6 STG.E.U8 desc[UR20][R24.64], R39 ;  /* 0x0000002718006986 */ /* 0x0005e2000c101114 */
[----:B------:R-:W-:Y:S02]  /*762a0*/  LEA.HI.X.SX32 R29, R11, R69, 0x1, P3 ;  /* 0x000000450b1d7211 */ /* 0x000fe400018f0eff */
[----:B0-----:R-:W-:-:S02]  /*762b0*/  IADD3 R30, P6, PT, R33, R70, RZ ;  /* 0x00000046211e7210 */ /* 0x001fc40007fde0ff */
[----:B-1----:R-:W-:Y:S01]  /*762c0*/  ISETP.LT.AND P3, PT, R0, UR6, !P0 ;  /* 0x0000000600007c0c */ /* 0x002fe2000c761270 */
[----:B------:R-:W0:Y:S01]  /*762d0*/  LDCU UR6, c[0x0][0x39c] ;  /* 0x00007380ff0677ac */ /* 0x000e220008000800 */
[----:B------:R-:W-:Y:S02]  /*762e0*/  PRMT R35, R26, 0x7773, RZ ;  /* 0x000077731a237816 */ /* 0x000fe400000000ff */
[----:B------:R-:W-:Y:S01]  /*762f0*/  LEA.HI.X.SX32 R31, R33, R69, 0x1, P6 ;  /* 0x00000045211f7211 */ /* 0x000fe200030f0eff */
[----:B------:R-:W-:Y:S01]  /*76300*/  IMAD R33, R2, 0x2, R33 ;  /* 0x0000000202217824 */ /* 0x000fe200078e0221 */
[----:B------:R-:W-:Y:S02]  /*76310*/  PRMT R37, R27, 0x7770, RZ ;  /* 0x000077701b257816 */ /* 0x000fe400000000ff */
[----:B------:R-:W-:Y:S01]  /*76320*/  LOP3.LUT R0, R3, 0x182, RZ, 0xfc, !PT ;  /* 0x0000018203007812 */ /* 0x000fe200078efcff */
[----:B------:R1:W-:Y:S03]  /*76330*/  @P4 STG.E.U8 desc[UR20][R28.64], R35 ;  /* 0x000000231c004986 */ /* 0x0003e6000c101114 */
[----:B--2---:R-:W-:Y:S01]  /*76340*/  ISETP.LT.AND P4, PT, R0, UR5, !P0 ;  /* 0x0000000500007c0c */ /* 0x004fe2000c781270 */
[----:B------:R2:W-:Y:S01]  /*76350*/  @P5 STG.E.U8 desc[UR20][R30.64], R37 ;  /* 0x000000251e005986 */ /* 0x0005e2000c101114 */
[----:B------:R-:W-:Y:S01]  /*76360*/  IADD3 R24, P5, PT, R33, R70, RZ ;  /* 0x0000004621187210 */ /* 0x000fe20007fbe0ff */
[----:B------:R-:W2:Y:S01]  /*76370*/  LDCU UR5, c[0x0][0x39c] ;  /* 0x00007380ff0577ac */ /* 0x000ea20008000800 */
[----:B----4-:R-:W-:-:S02]  /*76380*/  ISETP.LT.AND P6, PT, R10, UR4, !P0 ;  /* 0x000000040a007c0c */ /* 0x010fc4000c7c1270 */
[-C--:B------:R-:W-:Y:S01]  /*76390*/  LEA.HI.X.SX32 R25, R33, R69.reuse, 0x1, P5 ;  /* 0x0000004521197211 */ /* 0x080fe200028f0eff */
[----:B-1----:R-:W-:Y:S01]  /*763a0*/  IMAD R29, R2, 0x2, R33 ;  /* 0x00000002021d7824 */ /* 0x002fe200078e0221 */
[----:B------:R-:W-:Y:S01]  /*763b0*/  PRMT R35, R27, 0x7771, RZ ;  /* 0x000077711b237816 */ /* 0x000fe200000000ff */
[----:B------:R-:W-:Y:S01]  /*763c0*/  IMAD R0, R10, R2, RZ ;  /* 0x000000020a007224 */ /* 0x000fe200078e02ff */
[----:B------:R-:W-:Y:S01]  /*763d0*/  LOP3.LUT R11, R3, 0x184, RZ, 0xfc, !PT ;  /* 0x00000184030b7812 */ /* 0x000fe200078efcff */
[----:B------:R-:W1:Y:S01]  /*763e0*/  LDCU UR4, c[0x0][0x39c] ;  /* 0x00007380ff0477ac */ /* 0x000e620008000800 */
[-C--:B------:R-:W-:Y:S01]  /*763f0*/  IADD3 R10, P5, PT, R29, R70.reuse, RZ ;  /* 0x000000461d0a7210 */ /* 0x080fe20007fbe0ff */
[----:B------:R4:W-:Y:S01]  /*76400*/  @P2 STG.E.U8 desc[UR20][R24.64], R35 ;  /* 0x0000002318002986 */ /* 0x0009e2000c101114 */
[----:B0-----:R-:W-:Y:S01]  /*76410*/  ISETP.LT.AND P2, PT, R11, UR6, !P0 ;  /* 0x000000060b007c0c */ /* 0x001fe2000c741270 */
[----:B------:R-:W0:Y:S01]  /*76420*/  LDCU UR6, c[0x0][0x39c] ;  /* 0x00007380ff0677ac */ /* 0x000e220008000800 */
[----:B------:R-:W-:Y:S01]  /*76430*/  LEA.HI.X.SX32 R11, R29, R69, 0x1, P5 ;  /* 0x000000451d0b7211 */ /* 0x000fe200028f0eff */
[----:B------:R-:W-:Y:S01]  /*76440*/  IMAD R29, R2, 0x4, R29 ;  /* 0x00000004021d7824 */ /* 0x000fe200078e021d */
[----:B------:R-:W-:-:S02]  /*76450*/  IADD3 R26, P5, PT, R0, R70, RZ ;  /* 0x00000046001a7210 */ /* 0x000fc40007fbe0ff */
[C---:B------:R-:W-:Y:S02]  /*76460*/  PRMT R33, R27.reuse, 0x7772, RZ ;  /* 0x000077721b217816 */ /* 0x040fe400000000ff */
[----:B--2---:R-:W-:Y:S02]  /*76470*/  PRMT R31, R27, 0x7773, RZ ;  /* 0x000077731b1f7816 */ /* 0x004fe400000000ff */
[----:B------:R-:W-:Y:S02]  /*76480*/  LOP3.LUT R28, R3, 0x186, RZ, 0xfc, !PT ;  /* 0x00000186031c7812 */ /* 0x000fe400078efcff */
[----:B------:R-:W-:Y:S01]  /*76490*/  LEA.HI.X.SX32 R27, R0, R69, 0x1, P5 ;  /* 0x00000045001b7211 */ /* 0x000fe200028f0eff */
[----:B------:R2:W-:Y:S01]  /*764a0*/  @P1 STG.E.U8 desc[UR20][R10.64], R33 ;  /* 0x000000210a001986 */ /* 0x0005e2000c101114 */
[----:B----4-:R-:W-:Y:S02]  /*764b0*/  IADD3 R24, P5, PT, R29, R70, RZ ;  /* 0x000000461d187210 */ /* 0x010fe40007fbe0ff */
[----:B------:R-:W-:Y:S01]  /*764c0*/  ISETP.LT.AND P1, PT, R28, UR5, !P0 ;  /* 0x000000051c007c0c */ /* 0x000fe2000c721270 */
[----:B------:R-:W4:Y:S01]  /*764d0*/  LDCU UR5, c[0x0][0x39c] ;  /* 0x00007380ff0577ac */ /* 0x000f220008000800 */
[----:B------:R-:W-:-:S02]  /*764e0*/  LOP3.LUT R0, R3, 0x188, RZ, 0xfc, !PT ;  /* 0x0000018803007812 */ /* 0x000fc400078efcff */
[-C--:B------:R-:W-:Y:S01]  /*764f0*/  LEA.HI.X.SX32 R25, R29, R69.reuse, 0x1, P5 ;  /* 0x000000451d197211 */ /* 0x080fe200028f0eff */
[----:B------:R-:W-:Y:S01]  /*76500*/  IMAD R29, R2, 0x2, R29 ;  /* 0x00000002021d7824 */ /* 0x000fe200078e021d */
[----:B------:R0:W-:Y:S01]  /*76510*/  @P6 STG.E.U8 desc[UR20][R26.64], R31 ;  /* 0x0000001f1a006986 */ /* 0x0001e2000c101114 */
[----:B------:R-:W-:Y:S02]  /*76520*/  PRMT R35, R20, 0x7770, RZ ;  /* 0x0000777014237816 */ /* 0x000fe400000000ff */
[----:B---3--:R-:W-:Y:S01]  /*76530*/  ISETP.LT.AND P6, PT, R0, UR7, !P0 ;  /* 0x0000000700007c0c */ /* 0x008fe2000c7c1270 */
[----:B------:R-:W3:Y:S01]  /*76540*/  LDCU UR7, c[0x0][0x39c] ;  /* 0x00007380ff0777ac */ /* 0x000ee20008000800 */
[----:B------:R-:W-:Y:S01]  /*76550*/  LOP3.LUT R0, R3, 0x18a, RZ, 0xfc, !PT ;  /* 0x0000018a03007812 */ /* 0x000fe200078efcff */
[----:B------:R3:W-:Y:S01]  /*76560*/  @P3 STG.E.U8 desc[UR20][R24.64], R35 ;  /* 0x0000002318003986 */ /* 0x0007e2000c101114 */
[C---:B--2---:R-:W-:Y:S02]  /*76570*/  IADD3 R10, P5, PT, R29.reuse, R70, RZ ;  /* 0x000000461d0a7210 */ /* 0x044fe40007fbe0ff */
[----:B-1----:R-:W-:Y:S01]  /*76580*/  ISETP.LT.AND P3, PT, R0, UR4, !P0 ;  /* 0x0000000400007c0c */ /* 0x002fe2000c761270 */
[----:B------:R-:W1:Y:S01]  /*76590*/  LDCU UR4, c[0x0][0x39c] ;  /* 0x00007380ff0477ac */ /* 0x000e620008000800 */
[----:B0-----:R-:W-:Y:S01]  /*765a0*/  IMAD R31, R2, 0x2, R29 ;  /* 0x00000002021f7824 */ /* 0x001fe200078e021d */
[----:B------:R-:W-:-:S02]  /*765b0*/  LEA.HI.X.SX32 R11, R29, R69, 0x1, P5 ;  /* 0x000000451d0b7211 */ /* 0x000fc400028f0eff */
[----:B------:R-:W-:Y:S02]  /*765c0*/  PRMT R33, R20, 0x7771, RZ ;  /* 0x0000777114217816 */ /* 0x000fe400000000ff */
[-C--:B------:R-:W-:Y:S02]  /*765d0*/  IADD3 R26, P5, PT, R31, R70.reuse, RZ ;  /* 0x000000461f1a7210 */ /* 0x080fe40007fbe0ff */
[----:B------:R-:W-:Y:S01]  /*765e0*/  LOP3.LUT R0, R3, 0x18c, RZ, 0xfc, !PT ;  /* 0x0000018c03007812 */ /* 0x000fe200078efcff */
[----:B------:R-:W-:Y:S01]  /*765f0*/  @P4 STG.E.U8 desc[UR20][R10.64], R33 ;  /* 0x000000210a004986 */ /* 0x000fe2000c101114 */
[----:B------:R-:W-:Y:S01]  /*76600*/  LEA.HI.X.SX32 R27, R31, R69, 0x1, P5 ;  /* 0x000000451f1b7211 */ /* 0x000fe200028f0eff */
[----:B------:R-:W-:Y:S01]  /*76610*/  IMAD R31, R2, 0x2, R31 ;  /* 0x00000002021f7824 */ /* 0x000fe200078e021f */
[----:B------:R-:W-:Y:S02]  /*76620*/  PRMT R29, R20, 0x7772, RZ ;  /* 0x00007772141d7816 */ /* 0x000fe400000000ff */
[----:B----4-:R-:W-:Y:S01]  /*76630*/  ISETP.LT.AND P4, PT, R0, UR5, !P0 ;  /* 0x0000000500007c0c */ /* 0x010fe2000c781270 */
[----:B------:R-:W0:Y:S01]  /*76640*/  LDCU UR5, c[0x0][0x39c] ;  /* 0x00007380ff0577ac */ /* 0x000e220008000800 */
[----:B------:R-:W-:Y:S01]  /*76650*/  LOP3.LUT R0, R3, 0x190, RZ, 0xfc, !PT ;  /* 0x0000019003007812 */ /* 0x000fe200078efcff */
[----:B------:R2:W-:Y:S01]  /*76660*/  @P2 STG.E.U8 desc[UR20][R26.64], R29 ;  /* 0x0000001d1a002986 */ /* 0x0005e2000c101114 */
[----:B---3--:R-:W-:-:S02]  /*76670*/  IADD3 R24, P2, PT, R31, R70, RZ ;  /* 0x000000461f187210 */ /* 0x008fc40007f5e0ff */
[----:B------:R-:W-:Y:S01]  /*76680*/  ISETP.LT.AND P5, PT, R0, UR6, !P0 ;  /* 0x0000000600007c0c */ /* 0x000fe2000c7a1270 */
[----:B------:R-:W3:Y:S01]  /*76690*/  LDCU UR6, c[0x0][0x39c] ;  /* 0x00007380ff0677ac */ /* 0x000ee20008000800 */
[----:B------:R-:W-:Y:S02]  /*766a0*/  LOP3.LUT R0, R3, 0x192, RZ, 0xfc, !PT ;  /* 0x0000019203007812 */ /* 0x000fe400078efcff */
[----:B------:R-:W-:Y:S01]  /*766b0*/  LEA.HI.X.SX32 R25, R31, R69, 0x1, P2 ;  /* 0x000000451f197211 */ /* 0x000fe200010f0eff */
[----:B------:R-:W-:Y:S01]  /*766c0*/  IMAD R31, R2, 0x2, R31 ;  /* 0x00000002021f7824 */ /* 0x000fe200078e021f */
[----:B------:R-:W-:Y:S02]  /*766d0*/  PRMT R37, R20, 0x7773, RZ ;  /* 0x0000777314257816 */ /* 0x000fe400000000ff */
[----:B-1----:R-:W-:Y:S01]  /*766e0*/  ISETP.LT.AND P2, PT, R0, UR4, !P0 ;  /* 0x0000000400007c0c */ /* 0x002fe2000c741270 */
[----:B------:R-:W1:Y:S01]  /*766f0*/  LDCU UR4, c[0x0][0x39c] ;  /* 0x00007380ff0477ac */ /* 0x000e620008000800 */
[----:B--2---:R-:W-:Y:S01]  /*76700*/  IMAD R27, R2, 0x2, R31 ;  /* 0x00000002021b7824 */ /* 0x004fe200078e021f */
[----:B------:R2:W-:Y:S01]  /*76710*/  @P1 STG.E.U8 desc[UR20][R24.64], R37 ;  /* 0x0000002518001986 */ /* 0x0005e2000c101114 */
[----:B------:R-:W-:-:S04]  /*76720*/  IADD3 R10, P1, PT, R31, R70, RZ ;  /* 0x000000461f0a7210 */ /* 0x000fc80007f3e0ff */
[-C--:B------:R-:W-:Y:S02]  /*76730*/  LEA.HI.X.SX32 R11, R31, R69.reuse, 0x1, P1 ;  /* 0x000000451f0b7211 */ /* 0x080fe400008f0eff */
[-C--:B------:R-:W-:Y:S01]  /*76740*/  IADD3 R26, P1, PT, R27, R70.reuse, RZ ;  /* 0x000000461b1a7210 */ /* 0x080fe20007f3e0ff */
[----:B------:R-:W-:Y:S01]  /*76750*/  IMAD R29, R2, 0x2, R27 ;  /* 0x00000002021d7824 */ /* 0x000fe200078e021b */
[C---:B------:R-:W-:Y:S02]  /*76760*/  PRMT R35, R21.reuse, 0x7770, RZ ;  /* 0x0000777015237816 */ /* 0x040fe400000000ff */
[----:B------:R-:W-:Y:S02]  /*76770*/  PRMT R33, R21, 0x7771, RZ ;  /* 0x0000777115217816 */ /* 0x000fe400000000ff */
[----:B------:R-:W-:Y:S01]  /*76780*/  LEA.HI.X.SX32 R27, R27, R69, 0x1, P1 ;  /* 0x000000451b1b7211 */ /* 0x000fe200008f0eff */
[----:B------:R4:W-:Y:S01]  /*76790*/  @P6 STG.E.U8 desc[UR20][R10.64], R35 ;  /* 0x000000230a006986 */ /* 0x0009e2000c101114 */
[----:B--2---:R-:W-:-:S03]  /*767a0*/  IADD3 R24, P6, PT, R29, R70, RZ ;  /* 0x000000461d187210 */ /* 0x004fc60007fde0ff */
[----:B------:R2:W-:Y:S01]  /*767b0*/  @P3 STG.E.U8 desc[UR20][R26.64], R33 ;  /* 0x000000211a003986 */ /* 0x0005e2000c101114 */
[C---:B-1----:R-:W-:Y:S01]  /*767c0*/  ISETP.LT.AND P3, PT, R9.reuse, UR4, !P0 ;  /* 0x0000000409007c0c */ /* 0x042fe2000c761270 */
[----:B------:R-:W-:Y:S01]  /*767d0*/  IMAD R9, R9, R2, RZ ;  /* 0x0000000209097224 */ /* 0x000fe200078e02ff */
[----:B------:R-:W-:Y:S01]  /*767e0*/  LOP3.LUT R0, R3, 0x194, RZ, 0xfc, !PT ;  /* 0x0000019403007812 */ /* 0x000fe200078efcff */
[----:B------:R-:W1:Y:S01]  /*767f0*/  LDCU UR4, c[0x0][0x39c] ;  /* 0x00007380ff0477ac */ /* 0x000e620008000800 */
[----:B------:R-:W-:Y:S01]  /*76800*/  LEA.HI.X.SX32 R25, R29, R69, 0x1, P6 ;  /* 0x000000451d197211 */ /* 0x000fe200030f0eff */
[----:B------:R-:W-:Y:S01]  /*76810*/  IMAD R29, R2, 0x4, R29 ;  /* 0x00000004021d7824 */ /* 0x000fe200078e021d */
[----:B----4-:R-:W-:Y:S02]  /*76820*/  IADD3 R10, P6, PT, R9, R70, RZ ;  /* 0x00000046090a7210 */ /* 0x010fe40007fde0ff */
[----:B0-----:R-:W-:Y:S01]  /*76830*/  ISETP.LT.AND P1, PT, R0, UR5, !P0 ;  /* 0x0000000500007c0c */ /* 0x001fe2000c721270 */
[----:B------:R-:W0:Y:S01]  /*76840*/  LDCU UR5, c[0x0][0x39c] ;  /* 0x00007380ff0577ac */ /* 0x000e220008000800 */
[----:B------:R-:W-:-:S02]  /*76850*/  PRMT R31, R21, 0x7772, RZ ;  /* 0x00007772151f7816 */ /* 0x000fc400000000ff */
[-C--:B------:R-:W-:Y:S01]  /*76860*/  LEA.HI.X.SX32 R11, R9, R69.reuse, 0x1, P6 ;  /* 0x00000045090b7211 */ /* 0x080fe200030f0eff */
[----:B------:R-:W-:Y:S01]  /*76870*/  IMAD R9, R2, 0x2, R29 ;  /* 0x0000000202097824 */ /* 0x000fe200078e021d */
[----:B------:R-:W-:Y:S02]  /*76880*/  IADD3 R20, P6, PT, R29, R70, RZ ;  /* 0x000000461d147210 */ /* 0x000fe40007fde0ff */
[----:B------:R-:W-:Y:S01]  /*76890*/  LOP3.LUT R0, R3, 0x196, RZ, 0xfc, !PT ;  /* 0x0000019603007812 */ /* 0x000fe200078efcff */
[----:B------:R4:W-:Y:S01]  /*768a0*/  @P4 STG.E.U8 desc[UR20][R24.64], R31 ;  /* 0x0000001f18004986 */ /* 0x0009e2000c101114 */
[----:B--2---:R-:W-:Y:S02]  /*768b0*/  PRMT R27, R21, 0x7773, RZ ;  /* 0x00007773151b7816 */ /* 0x004fe400000000ff */
[----:B------:R-:W-:Y:S02]  /*768c0*/  LEA.HI.X.SX32 R21, R29, R69, 0x1, P6 ;  /* 0x000000451d157211 */ /* 0x000fe400030f0eff */
[----:B---3--:R-:W-:Y:S01]  /*768d0*/  ISETP.LT.AND P4, PT, R0, UR6, !P0 ;  /* 0x0000000600007c0c */ /* 0x008fe2000c781270 */
[----:B------:R-:W2:Y:S01]  /*768e0*/  LDCU UR6, c[0x0][0x39c] ;  /* 0x00007380ff0677ac */ /* 0x000ea20008000800 */
[----:B------:R-:W-:-:S02]  /*768f0*/  LOP3.LUT R0, R3, 0x198, RZ, 0xfc, !PT ;  /* 0x0000019803007812 */ /* 0x000fc400078efcff */
[CC--:B----4-:R-:W-:Y:S01]  /*76900*/  IADD3 R24, P6, PT, R9.reuse, R70.reuse, RZ ;  /* 0x0000004609187210 */ /* 0x0d0fe20007fde0ff */
[----:B------:R3:W-:Y:S01]  /*76910*/  @P3 STG.E.U8 desc[UR20][R10.64], R27 ;  /* 0x0000001b0a003986 */ /* 0x0007e2000c101114 */
[----:B------:R-:W-:Y:S02]  /*76920*/  PRMT R29, R22, 0x7770, RZ ;  /* 0x00007770161d7816 */ /* 0x000fe400000000ff */
[----:B------:R-:W-:Y:S01]  /*76930*/  LEA.HI.X.SX32 R25, R9, R69, 0x1, P6 ;  /* 0x0000004509197211 */ /* 0x000fe200030f0eff */
[----:B------:R-:W-:Y:S01]  /*76940*/  IMAD R9, R2, 0x2, R9 ;  /* 0x0000000202097824 */ /* 0x000fe200078e0209 */
[----:B-1----:R-:W-:Y:S01]  /*76950*/  ISETP.LT.AND P3, PT, R0, UR4, !P0 ;  /* 0x0000000400007c0c */ /* 0x002fe2000c761270 */
[----:B------:R-:W1:Y:S01]  /*76960*/  LDCU UR4, c[0x0][0x39c] ;  /* 0x00007380ff0477ac */ /* 0x000e620008000800 */
[----:B------:R-:W-:Y:S01]  /*76970*/  LOP3.LUT R0, R3, 0x19a, RZ, 0xfc, !PT ;  /* 0x0000019a03007812 */ /* 0x000fe200078efcff */
[----:B------:R4:W-:Y:S03]  /*76980*/  @P5 STG.E.U8 desc[UR20][R20.64], R29 ;  /* 0x0000001d14005986 */ /* 0x0009e6000c101114 */
[----:B0-----:R-:W-:Y:S01]  /*76990*/  ISETP.LT.AND P5, PT, R0, UR5, !P0 ;  /* 0x0000000500007c0c */ /* 0x001fe2000c7a1270 */
[----:B---3--:R-:W-:Y:S01]  /*769a0*/  IMAD R27, R2, 0x2, R9 ;  /* 0x00000002021b7824 */ /* 0x008fe200078e0209 */
[----:B------:R-:W-:Y:S01]  /*769b0*/  IADD3 R10, P6, PT, R9, R70, RZ ;  /* 0x00000046090a7210 */ /* 0x000fe20007fde0ff */
[----:B------:R-:W0:Y:S01]  /*769c0*/  LDCU UR5, c[0x0][0x39c] ;  /* 0x00007380ff0577ac */ /* 0x000e220008000800 */
[----:B------:R-:W-:-:S02]  /*769d0*/  PRMT R33, R22, 0x7771, RZ ;  /* 0x0000777116217816 */ /* 0x000fc400000000ff */
[-C--:B------:R-:W-:Y:S02]  /*769e0*/  LEA.HI.X.SX32 R11, R9, R69.reuse, 0x1, P6 ;  /* 0x00000045090b7211 */ /* 0x080fe400030f0eff */
[----:B------:R-:W-:Y:S02]  /*769f0*/  LOP3.LUT R0, R3, 0x19c, RZ, 0xfc, !PT ;  /* 0x0000019c03007812 */ /* 0x000fe400078efcff */
[C---:B----4-:R-:W-:Y:S01]  /*76a00*/  IADD3 R20, P6, PT, R27.reuse, R70, RZ ;  /* 0x000000461b147210 */ /* 0x050fe20007fde0ff */
[----:B------:R3:W-:Y:S01]  /*76a10*/  @P2 STG.E.U8 desc[UR20][R24.64], R33 ;  /* 0x0000002118002986 */ /* 0x0007e2000c101114 */
[C---:B------:R-:W-:Y:S02]  /*76a20*/  PRMT R31, R22.reuse, 0x7772, RZ ;  /* 0x00007772161f7816 */ /* 0x040fe400000000ff */
[----:B------:R-:W-:Y:S02]  /*76a30*/  PRMT R29, R22, 0x7773, RZ ;  /* 0x00007773161d7816 */ /* 0x000fe400000000ff */
[----:B------:R-:W-:Y:S01]  /*76a40*/  LEA.HI.X.SX32 R21, R27, R69, 0x1, P6 ;  /* 0x000000451b157211 */ /* 0x000fe200030f0eff */
[----:B------:R-:W-:Y:S01]  /*76a50*/  IMAD R27, R2, 0x2, R27 ;  /* 0x00000002021b7824 */ /* 0x000fe200078e021b */
[----:B--2---:R-:W-:Y:S01]  /*76a60*/  ISETP.LT.AND P2, PT, R0, UR6, !P0 ;  /* 0x0000000600007c0c */ /* 0x004fe2000c741270 */
[----:B------:R2:W-:Y:S01]  /*76a70*/  @P1 STG.E.U8 desc[UR20][R10.64], R31 ;  /* 0x0000001f0a001986 */ /* 0x0005e2000c101114 */
[----:B------:R-:W-:Y:S01]  /*76a80*/  LOP3.LUT R0, R3, 0x1a0, RZ, 0xfc, !PT ;  /* 0x000001a003007812 */ /* 0x000fe200078efcff */
[----:B------:R-:W-:Y:S01]  /*76a90*/  IMAD R9, R2, 0x2, R27 ;  /* 0x0000000202097824 */ /* 0x000fe200078e021b */
[----:B------:R-:W4:Y:S01]  /*76aa0*/  LDCU UR6, c[0x0][0x39c] ;  /* 0x00007380ff0677ac */ /* 0x000f220008000800 */
[----:B------:R2:W-:Y:S01]  /*76ab0*/  @P4 STG.E.U8 desc[UR20][R20.64], R29 ;  /* 0x0000001d14004986 */ /* 0x0005e2000c101114 */
[----:B-1----:R-:W-:-:S02]  /*76ac0*/  ISETP.LT.AND P1, PT, R0, UR4, !P0 ;  /* 0x0000000400007c0c */ /* 0x002fc4000c721270 */
[-C--:B---3--:R-:W-:Y:S01]  /*76ad0*/  IADD3 R24, P4, PT, R27, R70.reuse, RZ ;  /* 0x000000461b187210 */ /* 0x088fe20007f9e0ff */
[----:B------:R-:W1:Y:S01]  /*76ae0*/  LDCU UR4, c[0x0][0x39c] ;  /* 0x00007380ff0477ac */ /* 0x000e620008000800 */
[----:B------:R-:W-:Y:S02]  /*76af0*/  LOP3.LUT R0, R3, 0x1a2, RZ, 0xfc, !PT ;  /* 0x000001a203007812 */ /* 0x000fe400078efcff */
[----:B------:R-:W-:Y:S02]  /*76b00*/  LEA.HI.X.SX32 R25, R27, R69, 0x1, P4 ;  /* 0x000000451b197211 */ /* 0x000fe400020f0eff */
[----:B------:R-:W-:Y:S02]  /*76b10*/  IADD3 R26, P6, PT, R9, R70, RZ ;  /* 0x00000046091a7210 */ /* 0x000fe40007fde0ff */
[----:B0-----:R-:W-:Y:S01]  /*76b20*/  ISETP.LT.AND P4, PT, R0, UR5, !P0 ;  /* 0x0000000500007c0c */ /* 0x001fe2000c781270 */
[----:B------:R-:W0:Y:S01]  /*76b30*/  LDCU UR5, c[0x0][0x39c] ;  /* 0x00007380ff0577ac */ /* 0x000e220008000800 */
[----:B--2---:R-:W-:-:S02]  /*76b40*/  PRMT R31, R23, 0x7770, RZ ;  /* 0x00007770171f7816 */ /* 0x004fc400000000ff */
[----:B------:R-:W-:Y:S01]  /*76b50*/  LEA.HI.X.SX32 R27, R9, R69, 0x1, P6 ;  /* 0x00000045091b7211 */ /* 0x000fe200030f0eff */
[----:B------:R-:W-:Y:S01]  /*76b60*/  IMAD R9, R2, 0x2, R9 ;  /* 0x0000000202097824 */ /* 0x000fe200078e0209 */
[----:B------:R-:W-:Y:S01]  /*76b70*/  PRMT R21, R23, 0x7771, RZ ;  /* 0x0000777117157816 */ /* 0x000fe200000000ff */
[----:B------:R2:W-:Y:S01]  /*76b80*/  @P3 STG.E.U8 desc[UR20][R24.64], R31 ;  /* 0x0000001f18003986 */ /* 0x0005e2000c101114 */
[----:B------:R-:W-:Y:S01]  /*76b90*/  LOP3.LUT R20, R3, 0x1a4, RZ, 0xfc, !PT ;  /* 0x000001a403147812 */ /* 0x000fe200078efcff */
[----:B------:R-:W-:Y:S02]  /*76ba0*/  IMAD R0, R8, R2, RZ ;  /* 0x0000000208007224 */ /* 0x000fe400078e02ff */
[----:B------:R3:W-:Y:S01]  /*76bb0*/  @P5 STG.E.U8 desc[UR20][R26.64], R21 ;  /* 0x000000151a005986 */ /* 0x0007e2000c101114 */
[----:B------:R-:W-:Y:S02]  /*76bc0*/  IADD3 R10, P5, PT, R9, R70, RZ ;  /* 0x00000046090a7210 */ /* 0x000fe40007fbe0ff */
[----:B------:R-:W-:-:S02]  /*76bd0*/  PRMT R29, R23, 0x7772, RZ ;  /* 0x00007772171d7816 */ /* 0x000fc400000000ff */
[-C--:B------:R-:W-:Y:S02]  /*76be0*/  LEA.HI.X.SX32 R11, R9, R69.reuse, 0x1, P5 ;  /* 0x00000045090b7211 */ /* 0x080fe400028f0eff */
[----:B-1----:R-:W-:Y:S01]  /*76bf0*/  ISETP.LT.AND P3, PT, R8, UR4, !P0 ;  /* 0x0000000408007c0c */ /* 0x002fe2000c761270 */
[----:B--2---:R-:W-:Y:S01]  /*76c00*/  IMAD R25, R2, 0x4, R9 ;  /* 0x0000000402197824 */ /* 0x004fe200078e0209 */
[----:B----4-:R-:W-:Y:S01]  /*76c10*/  ISETP.LT.AND P6, PT, R20, UR6, !P0 ;  /* 0x0000000614007c0c */ /* 0x010fe2000c7c1270 */
[----:B------:R-:W1:Y:S01]  /*76c20*/  LDCU UR4, c[0x0][0x39c] ;  /* 0x00007380ff0477ac */ /* 0x000e620008000800 */
[----:B------:R-:W-:Y:S02]  /*76c30*/  LOP3.LUT R20, R3, 0x1a6, RZ, 0xfc, !PT ;  /* 0x000001a603147812 */ /* 0x000fe400078efcff */
[----:B------:R-:W-:Y:S01]  /*76c40*/  IADD3 R8, P5, PT, R0, R70, RZ ;  /* 0x0000004600087210 */ /* 0x000fe20007fbe0ff */
[----:B------:R2:W-:Y:S01]  /*76c50*/  @P2 STG.E.U8 desc[UR20][R10.64], R29 ;  /* 0x0000001d0a002986 */ /* 0x0005e2000c101114 */
[----:B0-----:R-:W-:Y:S01]  /*76c60*/  ISETP.LT.AND P2, PT, R20, UR5, !P0 ;  /* 0x0000000514007c0c */ /* 0x001fe2000c741270 */
[----:B------:R-:W0:Y:S01]  /*76c70*/  LDCU UR5, c[0x0][0x39c] ;  /* 0x00007380ff0577ac */ /* 0x000e220008000800 */
[----:B------:R-:W-:-:S02]  /*76c80*/  LEA.HI.X.SX32 R9, R0, R69, 0x1, P5 ;  /* 0x0000004500097211 */ /* 0x000fc400028f0eff */
[----:B------:R-:W-:Y:S01]  /*76c90*/  IADD3 R20, P5, PT, R25, R70, RZ ;  /* 0x0000004619147210 */ /* 0x000fe20007fbe0ff */
[----:B------:R-:W4:Y:S01]  /*76ca0*/  LDCU UR6, c[0x0][0x39c] ;  /* 0x00007380ff0677ac */ /* 0x000f220008000800 */
[----:B------:R-:W-:Y:S02]  /*76cb0*/  PRMT R23, R23, 0x7773, RZ ;  /* 0x0000777317177816 */ /* 0x000fe400000000ff */
[----:B---3--:R-:W-:Y:S01]  /*76cc0*/  LEA.HI.X.SX32 R21, R25, R69, 0x1, P5 ;  /* 0x0000004519157211 */ /* 0x008fe200028f0eff */
[----:B------:R-:W-:Y:S01]  /*76cd0*/  IMAD R25, R2, 0x2, R25 ;  /* 0x0000000202197824 */ /* 0x000fe200078e0219 */
[C---:B------:R-:W-:Y:S01]  /*76ce0*/  LOP3.LUT R0, R3.reuse, 0x1a8, RZ, 0xfc, !PT ;  /* 0x000001a803007812 */ /* 0x040fe200078efcff */
[----:B------:R3:W-:Y:S01]  /*76cf0*/  @P3 STG.E.U8 desc[UR20][R8.64], R23 ;  /* 0x0000001708003986 */ /* 0x0007e2000c101114 */
[----:B------:R-:W-:Y:S02]  /*76d00*/  PRMT R27, R16, 0x7770, RZ ;  /* 0x00007770101b7816 */ /* 0x000fe400000000ff */
[----:B------:R-:W-:Y:S01]  /*76d10*/  ISETP.LT.AND P5, PT, R0, UR7, !P0 ;  /* 0x0000000700007c0c */ /* 0x000fe2000c7a1270 */
[----:B------:R-:W4:Y:S01]  /*76d20*/  LDCU UR7, c[0x0][0x39c] ;  /* 0x00007380ff0777ac */ /* 0x000f220008000800 */
[----:B------:R-:W-:-:S02]  /*76d30*/  LOP3.LUT R0, R3, 0x1aa, RZ, 0xfc, !PT ;  /* 0x000001aa03007812 */ /* 0x000fc400078efcff */
[C---:B--2---:R-:W-:Y:S01]  /*76d40*/  IADD3 R10, P3, PT, R25.reuse, R70, RZ ;  /* 0x00000046190a7210 */ /* 0x044fe20007f7e0ff */
[----:B------:R2:W-:Y:S01]  /*76d50*/  @P1 STG.E.U8 desc[UR20][R20.64], R27 ;  /* 0x0000001b14001986 */ /* 0x0005e2000c101114 */
[----:B-1----:R-:W-:Y:S01]  /*76d60*/  ISETP.LT.AND P1, PT, R0, UR4, !P0 ;  /* 0x0000000400007c0c */ /* 0x002fe2000c721270 */
[----:B------:R-:W1:Y:S01]  /*76d70*/  LDCU UR4, c[0x0][0x39c] ;  /* 0x00007380ff0477ac */ /* 0x000e620008000800 */
[----:B------:R-:W-:Y:S01]  /*76d80*/  LEA.HI.X.SX32 R11, R25, R69, 0x1, P3 ;  /* 0x00000045190b7211 */ /* 0x000fe200018f0eff */
[----:B------:R-:W-:Y:S01]  /*76d90*/  IMAD R25, R2, 0x2, R25 ;  /* 0x0000000202197824 */ /* 0x000fe200078e0219 */
[----:B------:R-:W-:Y:S02]  /*76da0*/  PRMT R29, R16, 0x7771, RZ ;  /* 0x00007771101d7816 */ /* 0x000fe400000000ff */
[----:B------:R-:W-:-:S03]  /*76db0*/  LOP3.LUT R0, R3, 0x1ac, RZ, 0xfc, !PT ;  /* 0x000001ac03007812 */ /* 0x000fc600078efcff */
[----:B------:R1:W-:Y:S01]  /*76dc0*/  @P4 STG.E.U8 desc[UR20][R10.64], R29 ;  /* 0x0000001d0a004986 */ /* 0x0003e2000c101114 */
[----:B0-----:R-:W-:Y:S01]  /*76dd0*/  ISETP.LT.AND P3, PT, R0, UR5, !P0 ;  /* 0x0000000500007c0c */ /* 0x001fe2000c761270 */
[----:B------:R-:W0:Y:S01]  /*76de0*/  LDCU UR5, c[0x0][0x39c] ;  /* 0x00007380ff0577ac */ /* 0x000e220008000800 */
[CC--:B---3--:R-:W-:Y:S01]  /*76df0*/  IADD3 R8, P4, PT, R25.reuse, R70.reuse, RZ ;  /* 0x0000004619087210 */ /* 0x0c8fe20007f9e0ff */
[----:B--2---:R-:W-:Y:S01]  /*76e00*/  IMAD R21, R2, 0x2, R25 ;  /* 0x0000000202157824 */ /* 0x004fe200078e0219 */
[----:B------:R-:W-:Y:S02]  /*76e10*/  PRMT R27, R16, 0x7772, RZ ;  /* 0x00007772101b7816 */ /* 0x000fe400000000ff */
[----:B------:R-:W-:Y:S01]  /*76e20*/  LEA.HI.X.SX32 R9, R25, R69, 0x1, P4 ;  /* 0x0000004519097211 */ /* 0x000fe200020f0eff */
[----:B------:R-:W-:Y:S01]  /*76e30*/  IMAD R23, R2, 0x2, R21 ;  /* 0x0000000202177824 */ /* 0x000fe200078e0215 */
[-C--:B------:R-:W-:Y:S02]  /*76e40*/  IADD3 R20, P4, PT, R21, R70.reuse, RZ ;  /* 0x0000004615147210 */ /* 0x080fe40007f9e0ff */
[----:B------:R-:W-:Y:S01]  /*76e50*/  LOP3.LUT R0, R3, 0x1b0, RZ, 0xfc, !PT ;  /* 0x000001b003007812 */ /* 0x000fe200078efcff */
[----:B------:R2:W-:Y:S01]  /*76e60*/  @P6 STG.E.U8 desc[UR20][R8.64], R27 ;  /* 0x0000001b08006986 */ /* 0x0005e2000c101114 */
[----:B-1----:R-:W-:-:S02]  /*76e70*/  IADD3 R10, P6, PT, R23, R70, RZ ;  /* 0x00000046170a7210 */ /* 0x002fc40007fde0ff */
[----:B------:R-:W-:Y:S02]  /*76e80*/  PRMT R25, R16, 0x7773, RZ ;  /* 0x0000777310197816 */ /* 0x000fe400000000ff */
[-C--:B------:R-:W-:Y:S02]  /*76e90*/  LEA.HI.X.SX32 R21, R21, R69.reuse, 0x1, P4 ;  /* 0x0000004515157211 */ /* 0x080fe400020f0eff */
[----:B----4-:R-:W-:Y:S01]  /*76ea0*/  ISETP.LT.AND P4, PT, R0, UR6, !P0 ;  /* 0x0000000600007c0c */ /* 0x010fe2000c781270 */
        /* <DEDUP_REMOVED lines=9> */
[----:B--2---:R-:W-:-:S02]  /*76f40*/  IADD3 R8, P5, PT, R23, R70, RZ ;  /* 0x0000004617087210 */ /* 0x004fc40007fbe0ff */
[----:B------:R-:W-:Y:S01]  /*76f50*/  ISETP.LT.AND P6, PT, R7, UR4, !P0 ;  /* 0x0000000407007c0c */ /* 0x000fe2000c7c1270 */
[C---:B---3--:R-:W-:Y:S01]  /*76f60*/  IMAD R25, R2.reuse, 0x2, R23 ;  /* 0x0000000202197824 */ /* 0x048fe200078e0217 */
        /* <DEDUP_REMOVED lines=8> */
[----:B----4-:R-:W-:Y:S01]  /*76ff0*/  IADD3 R10, P5, PT, R7, R70, RZ ;  /* 0x00000046070a7210 */ /* 0x010fe20007fbe0ff */
[----:B------:R3:W-:Y:S01]  /*77000*/  @P1 STG.E.U8 desc[UR20][R8.64], R27 ;  /* 0x0000001b08001986 */ /* 0x0007e2000c101114 */
[----:B------:R-:W-:-:S02]  /*77010*/  PRMT R23, R17, 0x7772, RZ ;  /* 0x0000777211177816 */ /* 0x000fc400000000ff */
[----:B-1----:R-:W-:Y:S01]  /*77020*/  ISETP.LT.AND P1, PT, R0, UR6, !P0 ;  /* 0x0000000600007c0c */ /* 0x002fe2000c721270 */
[----:B------:R-:W1:Y:S01]  /*77030*/  LDCU UR6, c[0x0][0x39c] ;  /* 0x00007380ff0677ac */ /* 0x000e620008000800 */
[----:B------:R-:W-:Y:S02]  /*77040*/  LOP3.LUT R0, R3, 0x1b6, RZ, 0xfc, !PT ;  /* 0x000001b603007812 */ /* 0x000fe400078efcff */
[----:B------:R-:W-:Y:S01]  /*77050*/  LEA.HI.X.SX32 R11, R7, R69, 0x1, P5 ;  /* 0x00000045070b7211 */ /* 0x000fe200028f0eff */
[----:B------:R4:W-:Y:S01]  /*77060*/  @P3 STG.E.U8 desc[UR20][R20.64], R23 ;  /* 0x0000001714003986 */ /* 0x0009e2000c101114 */
[----:B------:R-:W-:Y:S02]  /*77070*/  PRMT R7, R17, 0x7773, RZ ;  /* 0x0000777311077816 */ /* 0x000fe400000000ff */
[----:B---3--:R-:W-:Y:S02]  /*77080*/  IADD3 R8, P5, PT, R25, R70, RZ ;  /* 0x0000004619087210 */ /* 0x008fe40007fbe0ff */
[----:B0-----:R-:W-:Y:S01]  /*77090*/  ISETP.LT.AND P3, PT, R0, UR5, !P0 ;  /* 0x0000000500007c0c */ /* 0x001fe2000c761270 */
[----:B------:R-:W0:Y:S01]  /*770a0*/  LDCU UR5, c[0x0][0x39c] ;  /* 0x00007380ff0577ac */ /* 0x000e220008000800 */
[----:B------:R-:W-:-:S02]  /*770b0*/  LOP3.LUT R0, R3, 0x1b8, RZ, 0xfc, !PT ;  /* 0x000001b803007812 */ /* 0x000fc400078efcff */
[-C--:B------:R-:W-:Y:S01]  /*770c0*/  LEA.HI.X.SX32 R9, R25, R69.reuse, 0x1, P5 ;  /* 0x0000004519097211 */ /* 0x080fe200028f0eff */
[----:B------:R-:W-:Y:S01]  /*770d0*/  IMAD R25, R2, 0x2, R25 ;  /* 0x0000000202197824 */ /* 0x000fe200078e0219 */
[----:B------:R3:W-:Y:S01]  /*770e0*/  @P6 STG.E.U8 desc[UR20][R10.64], R7 ;  /* 0x000000070a006986 */ /* 0x0007e2000c101114 */
[----:B----4-:R-:W-:Y:S02]  /*770f0*/  PRMT R21, R18, 0x7770, RZ ;  /* 0x0000777012157816 */ /* 0x010fe400000000ff */
[----:B------:R-:W-:Y:S01]  /*77100*/  ISETP.LT.AND P6, PT, R0, UR7, !P0 ;  /* 0x0000000700007c0c */ /* 0x000fe2000c7c1270 */
[----:B------:R-:W4:Y:S01]  /*77110*/  LDCU UR7, c[0x0][0x39c] ;  /* 0x00007380ff0777ac */ /* 0x000f220008000800 */
[----:B------:R-:W-:Y:S01]  /*77120*/  LOP3.LUT R0, R3, 0x1ba, RZ, 0xfc, !PT ;  /* 0x000001ba03007812 */ /* 0x000fe200078efcff */
[----:B------:R0:W-:Y:S01]  /*77130*/  @P4 STG.E.U8 desc[UR20][R8.64], R21 ;  /* 0x0000001508004986 */ /* 0x0001e2000c101114 */
[C---:B------:R-:W-:Y:S02]  /*77140*/  IADD3 R16, P5, PT, R25.reuse, R70, RZ ;  /* 0x0000004619107210 */ /* 0x040fe40007fbe0ff */
[----:B--2---:R-:W-:Y:S01]  /*77150*/  ISETP.LT.AND P4, PT, R0, UR4, !P0 ;  /* 0x0000000400007c0c */ /* 0x004fe2000c781270 */
[----:B------:R-:W2:Y:S01]  /*77160*/  LDCU UR4, c[0x0][0x39c] ;  /* 0x00007380ff0477ac */ /* 0x000ea20008000800 */
[----:B---3--:R-:W-:Y:S01]  /*77170*/  IMAD R7, R2, 0x2, R25 ;  /* 0x0000000202077824 */ /* 0x008fe200078e0219 */
[----:B------:R-:W-:-:S02]  /*77180*/  LEA.HI.X.SX32 R17, R25, R69, 0x1, P5 ;  /* 0x0000004519117211 */ /* 0x000fc400028f0eff */
[----:B------:R-:W-:Y:S02]  /*77190*/  PRMT R23, R18, 0x7771, RZ ;  /* 0x0000777112177816 */ /* 0x000fe400000000ff */
[-C--:B------:R-:W-:Y:S02]  /*771a0*/  IADD3 R10, P5, PT, R7, R70.reuse, RZ ;  /* 0x00000046070a7210 */ /* 0x080fe40007fbe0ff */
[----:B------:R-:W-:Y:S01]  /*771b0*/  LOP3.LUT R0, R3, 0x1bc, RZ, 0xfc, !PT ;  /* 0x000001bc03007812 */ /* 0x000fe200078efcff */
[----:B------:R3:W-:Y:S01]  /*771c0*/  @P2 STG.E.U8 desc[UR20][R16.64], R23 ;  /* 0x0000001710002986 */ /* 0x0007e2000c101114 */
[----:B------:R-:W-:Y:S01]  /*771d0*/  LEA.HI.X.SX32 R11, R7, R69, 0x1, P5 ;  /* 0x00000045070b7211 */ /* 0x000fe200028f0eff */
[----:B------:R-:W-:Y:S01]  /*771e0*/  IMAD R7, R2, 0x2, R7 ;  /* 0x0000000202077824 */ /* 0x000fe200078e0207 */
[----:B0-----:R-:W-:Y:S02]  /*771f0*/  PRMT R21, R18, 0x7772, RZ ;  /* 0x0000777212157816 */ /* 0x001fe400000000ff */
[----:B------:R-:W-:Y:S01]  /*77200*/  ISETP.LT.AND P2, PT, R0, UR5, !P0 ;  /* 0x0000000500007c0c */ /* 0x000fe2000c741270 */
[----:B------:R-:W0:Y:S01]  /*77210*/  LDCU UR5, c[0x0][0x39c] ;  /* 0x00007380ff0577ac */ /* 0x000e220008000800 */
[----:B------:R-:W-:Y:S01]  /*77220*/  LOP3.LUT R0, R3, 0x1c0, RZ, 0xfc, !PT ;  /* 0x000001c003007812 */ /* 0x000fe200078efcff */
[----:B------:R4:W-:Y:S01]  /*77230*/  @P1 STG.E.U8 desc[UR20][R10.64], R21 ;  /* 0x000000150a001986 */ /* 0x0009e2000c101114 */
[----:B------:R-:W-:-:S02]  /*77240*/  IADD3 R8, P1, PT, R7, R70, RZ ;  /* 0x0000004607087210 */ /* 0x000fc40007f3e0ff */
[----:B-1----:R-:W-:Y:S01]  /*77250*/  ISETP.LT.AND P5, PT, R0, UR6, !P0 ;  /* 0x0000000600007c0c */ /* 0x002fe2000c7a1270 */
[----:B------:R-:W1:Y:S01]  /*77260*/  LDCU UR6, c[0x0][0x39c] ;  /* 0x00007380ff0677ac */ /* 0x000e620008000800 */
[----:B------:R-:W-:Y:S02]  /*77270*/  LOP3.LUT R0, R3, 0x1c2, RZ, 0xfc, !PT ;  /* 0x000001c203007812 */ /* 0x000fe400078efcff */
[----:B------:R-:W-:Y:S01]  /*77280*/  LEA.HI.X.SX32 R9, R7, R69, 0x1, P1 ;  /* 0x0000004507097211 */ /* 0x000fe200008f0eff */
[----:B------:R-:W-:Y:S01]  /*77290*/  IMAD R7, R2, 0x2, R7 ;  /* 0x0000000202077824 */ /* 0x000fe200078e0207 */
[----:B---3--:R-:W-:Y:S02]  /*772a0*/  PRMT R23, R18, 0x7773, RZ ;  /* 0x0000777312177816 */ /* 0x008fe400000000ff */
[----:B--2---:R-:W-:Y:S01]  /*772b0*/  ISETP.LT.AND P1, PT, R0, UR4, !P0 ;  /* 0x0000000400007c0c */ /* 0x004fe2000c721270 */
[----:B------:R-:W2:Y:S01]  /*772c0*/  LDCU UR4, c[0x0][0x39c] ;  /* 0x00007380ff0477ac */ /* 0x000ea20008000800 */
[----:B------:R-:W-:Y:S01]  /*772d0*/  IMAD R17, R2, 0x2, R7 ;  /* 0x0000000202117824 */ /* 0x000fe200078e0207 */
[----:B------:R3:W-:Y:S01]  /*772e0*/  @P3 STG.E.U8 desc[UR20][R8.64], R23 ;  /* 0x0000001708003986 */ /* 0x0007e2000c101114 */
[----:B----4-:R-:W-:-:S04]  /*772f0*/  IADD3 R10, P3, PT, R7, R70, RZ ;  /* 0x00000046070a7210 */ /* 0x010fc80007f7e0ff */
[-C--:B------:R-:W-:Y:S02]  /*77300*/  LEA.HI.X.SX32 R11, R7, R69.reuse, 0x1, P3 ;  /* 0x00000045070b7211 */ /* 0x080fe400018f0eff */
[----:B------:R-:W-:Y:S01]  /*77310*/  IADD3 R16, P3, PT, R17, R70, RZ ;  /* 0x0000004611107210 */ /* 0x000fe20007f7e0ff */
[----:B------:R-:W-:Y:S01]  /*77320*/  IMAD R7, R2, 0x2, R17 ;  /* 0x0000000202077824 */ /* 0x000fe200078e0211 */
[C---:B------:R-:W-:Y:S02]  /*77330*/  PRMT R21, R19.reuse, 0x7770, RZ ;  /* 0x0000777013157816 */ /* 0x040fe400000000ff */
[----:B------:R-:W-:Y:S02]  /*77340*/  PRMT R25, R19, 0x7771, RZ ;  /* 0x0000777113197816 */ /* 0x000fe400000000ff */
[----:B------:R-:W-:Y:S01]  /*77350*/  LEA.HI.X.SX32 R17, R17, R69, 0x1, P3 ;  /* 0x0000004511117211 */ /* 0x000fe200018f0eff */
[----:B------:R4:W-:Y:S01]  /*77360*/  @P6 STG.E.U8 desc[UR20][R10.64], R21 ;  /* 0x000000150a006986 */ /* 0x0009e2000c101114 */
[----:B------:R-:W-:-:S03]  /*77370*/  LOP3.LUT R0, R3, 0x1c4, RZ, 0xfc, !PT ;  /* 0x000001c403007812 */ /* 0x000fc600078efcff */
[----:B------:R1:W-:Y:S01]  /*77380*/  @P4 STG.E.U8 desc[UR20][R16.64], R25 ;  /* 0x0000001910004986 */ /* 0x0003e2000c101114 */
[----:B--2---:R-:W-:Y:S01]  /*77390*/  ISETP.LT.AND P4, PT, R6, UR4, !P0 ;  /* 0x0000000406007c0c */ /* 0x004fe2000c781270 */
[----:B------:R-:W2:Y:S01]  /*773a0*/  LDCU UR4, c[0x0][0x39c] ;  /* 0x00007380ff0477ac */ /* 0x000ea20008000800 */
[----:B0-----:R-:W-:Y:S01]  /*773b0*/  ISETP.LT.AND P3, PT, R0, UR5, !P0 ;  /* 0x0000000500007c0c */ /* 0x001fe2000c761270 */
[----:B------:R-:W-:Y:S01]  /*773c0*/  IMAD R0, R6, R2, RZ ;  /* 0x0000000206007224 */ /* 0x000fe200078e02ff */
[-C--:B---3--:R-:W-:Y:S01]  /*773d0*/  IADD3 R8, P6, PT, R7, R70.reuse, RZ ;  /* 0x0000004607087210 */ /* 0x088fe20007fde0ff */
[----:B------:R-:W0:Y:S01]  /*773e0*/  LDCU UR5, c[0x0][0x39c] ;  /* 0x00007380ff0577ac */ /* 0x000e220008000800 */
[----:B------:R-:W-:Y:S01]  /*773f0*/  PRMT R23, R19, 0x7772, RZ ;  /* 0x0000777213177816 */ /* 0x000fe200000000ff */
[----:B----4-:R-:W-:Y:S01]  /*77400*/  IMAD R21, R2, 0x4, R7 ;  /* 0x0000000402157824 */ /* 0x010fe200078e0207 */
[----:B------:R-:W-:Y:S02]  /*77410*/  LEA.HI.X.SX32 R9, R7, R69, 0x1, P6 ;  /* 0x0000004507097211 */ /* 0x000fe400030f0eff */
[----:B------:R-:W-:-:S02]  /*77420*/  IADD3 R6, P6, PT, R0, R70, RZ ;  /* 0x0000004600067210 */ /* 0x000fc40007fde0ff */
[----:B------:R-:W-:Y:S01]  /*77430*/  LOP3.LUT R18, R3, 0x1c6, RZ, 0xfc, !PT ;  /* 0x000001c603127812 */ /* 0x000fe200078efcff */
[----:B------:R3:W-:Y:S01]  /*77440*/  @P2 STG.E.U8 desc[UR20][R8.64], R23 ;  /* 0x0000001708002986 */ /* 0x0007e2000c101114 */
[-C--:B------:R-:W-:Y:S02]  /*77450*/  LEA.HI.X.SX32 R7, R0, R69.reuse, 0x1, P6 ;  /* 0x0000004500077211 */ /* 0x080fe400030f0eff */
[----:B------:R-:W-:Y:S02]  /*77460*/  PRMT R19, R19, 0x7773, RZ ;  /* 0x0000777313137816 */ /* 0x000fe400000000ff */
[----:B------:R-:W-:Y:S02]  /*77470*/  IADD3 R10, P6, PT, R21, R70, RZ ;  /* 0x00000046150a7210 */ /* 0x000fe40007fde0ff */
[----:B-1----:R-:W-:Y:S01]  /*77480*/  ISETP.LT.AND P2, PT, R18, UR6, !P0 ;  /* 0x0000000612007c0c */ /* 0x002fe2000c741270 */
[----:B------:R-:W1:Y:S01]  /*77490*/  LDCU UR6, c[0x0][0x39c] ;  /* 0x00007380ff0677ac */ /* 0x000e620008000800 */
[----:B------:R-:W-:Y:S01]  /*774a0*/  LOP3.LUT R0, R3, 0x1c8, RZ, 0xfc, !PT ;  /* 0x000001c803007812 */ /* 0x000fe200078efcff */
[----:B------:R4:W-:Y:S01]  /*774b0*/  @P4 STG.E.U8 desc[UR20][R6.64], R19 ;  /* 0x0000001306004986 */ /* 0x0009e2000c101114 */
[----:B------:R-:W-:Y:S01]  /*774c0*/  LEA.HI.X.SX32 R11, R21, R69, 0x1, P6 ;  /* 0x00000045150b7211 */ /* 0x000fe200030f0eff */
[----:B------:R-:W-:Y:S01]  /*774d0*/  IMAD R21, R2, 0x2, R21 ;  /* 0x0000000202157824 */ /* 0x000fe200078e0215 */
[----:B------:R-:W-:-:S02]  /*774e0*/  PRMT R25, R12, 0x7770, RZ ;  /* 0x000077700c197816 */ /* 0x000fc400000000ff */
[----:B--2---:R-:W-:Y:S01]  /*774f0*/  ISETP.LT.AND P4, PT, R0, UR4, !P0 ;  /* 0x0000000400007c0c */ /* 0x004fe2000c781270 */
[----:B------:R-:W2:Y:S01]  /*77500*/  LDCU UR4, c[0x0][0x39c] ;  /* 0x00007380ff0477ac */ /* 0x000ea20008000800 */
[----:B------:R-:W-:Y:S01]  /*77510*/  IMAD R17, R2, 0x2, R21 ;  /* 0x0000000202117824 */ /* 0x000fe200078e0215 */
[----:B------:R1:W-:Y:S01]  /*77520*/  @P5 STG.E.U8 desc[UR20][R10.64], R25 ;  /* 0x000000190a005986 */ /* 0x0003e2000c101114 */
[----:B---3--:R-:W-:Y:S02]  /*77530*/  IADD3 R8, P5, PT, R21, R70, RZ ;  /* 0x0000004615087210 */ /* 0x008fe40007fbe0ff */
[----:B------:R-:W-:Y:S02]  /*77540*/  LOP3.LUT R0, R3, 0x1ca, RZ, 0xfc, !PT ;  /* 0x000001ca03007812 */ /* 0x000fe400078efcff */
[----:B------:R-:W-:Y:S02]  /*77550*/  LEA.HI.X.SX32 R9, R21, R69, 0x1, P5 ;  /* 0x0000004515097211 */ /* 0x000fe400028f0eff */
[----:B------:R-:W-:-:S02]  /*77560*/  PRMT R23, R12, 0x7771, RZ ;  /* 0x000077710c177816 */ /* 0x000fc400000000ff */
[----:B0-----:R-:W-:Y:S01]  /*77570*/  ISETP.LT.AND P5, PT, R0, UR5, !P0 ;  /* 0x0000000500007c0c */ /* 0x001fe2000c7a1270 */
[----:B----4-:R-:W-:Y:S01]  /*77580*/  IMAD R19, R2, 0x2, R17 ;  /* 0x0000000202137824 */ /* 0x010fe200078e0211 */
[----:B------:R-:W-:Y:S01]  /*77590*/  IADD3 R6, P6, PT, R17, R70, RZ ;  /* 0x0000004611067210 */ /* 0x000fe20007fde0ff */
[----:B------:R0:W-:Y:S01]  /*775a0*/  @P1 STG.E.U8 desc[UR20][R8.64], R23 ;  /* 0x0000001708001986 */ /* 0x0001e2000c101114 */
[----:B------:R-:W-:Y:S01]  /*775b0*/  LOP3.LUT R0, R3, 0x1cc, RZ, 0xfc, !PT ;  /* 0x000001cc03007812 */ /* 0x000fe200078efcff */
[----:B------:R-:W3:Y:S01]  /*775c0*/  LDCU UR5, c[0x0][0x39c] ;  /* 0x00007380ff0577ac */ /* 0x000ee20008000800 */
[----:B------:R-:W-:Y:S02]  /*775d0*/  LEA.HI.X.SX32 R7, R17, R69, 0x1, P6 ;  /* 0x0000004511077211 */ /* 0x000fe400030f0eff */
[----:B------:R-:W-:Y:S02]  /*775e0*/  PRMT R21, R12, 0x7772, RZ ;  /* 0x000077720c157816 */ /* 0x000fe400000000ff */
[----:B-1----:R-:W-:Y:S01]  /*775f0*/  ISETP.LT.AND P1, PT, R0, UR6, !P0 ;  /* 0x0000000600007c0c */ /* 0x002fe2000c721270 */
[----:B------:R-:W1:Y:S01]  /*77600*/  LDCU UR6, c[0x0][0x39c] ;  /* 0x00007380ff0677ac */ /* 0x000e620008000800 */
[----:B------:R-:W-:-:S02]  /*77610*/  LOP3.LUT R0, R3, 0x1d0, RZ, 0xfc, !PT ;  /* 0x000001d003007812 */ /* 0x000fc400078efcff */
[C---:B------:R-:W-:Y:S01]  /*77620*/  IADD3 R10, P6, PT, R19.reuse, R70, RZ ;  /* 0x00000046130a7210 */ /* 0x040fe20007fde0ff */
[----:B------:R4:W-:Y:S01]  /*77630*/  @P3 STG.E.U8 desc[UR20][R6.64], R21 ;  /* 0x0000001506003986 */ /* 0x0009e2000c101114 */
[----:B--2---:R-:W-:Y:S01]  /*77640*/  ISETP.LT.AND P3, PT, R0, UR4, !P0 ;  /* 0x0000000400007c0c */ /* 0x004fe2000c761270 */
[----:B------:R-:W2:Y:S01]  /*77650*/  LDCU UR4, c[0x0][0x39c] ;  /* 0x00007380ff0477ac */ /* 0x000ea20008000800 */
[----:B------:R-:W-:Y:S01]  /*77660*/  LEA.HI.X.SX32 R11, R19, R69, 0x1, P6 ;  /* 0x00000045130b7211 */ /* 0x000fe200030f0eff */
[----:B------:R-:W-:Y:S01]  /*77670*/  IMAD R19, R2, 0x2, R19 ;  /* 0x0000000202137824 */ /* 0x000fe200078e0213 */
[----:B------:R-:W-:-:S03]  /*77680*/  PRMT R25, R12, 0x7773, RZ ;  /* 0x000077730c197816 */ /* 0x000fc600000000ff */
[----:B------:R-:W-:Y:S02]  /*77690*/  IMAD R17, R2, 0x2, R19 ;  /* 0x0000000202117824 */ /* 0x000fe400078e0213 */
[----:B------:R1:W-:Y:S01]  /*776a0*/  @P2 STG.E.U8 desc[UR20][R10.64], R25 ;  /* 0x000000190a002986 */ /* 0x0003e2000c101114 */
[-C--:B0-----:R-:W-:Y:S02]  /*776b0*/  IADD3 R8, P2, PT, R19, R70.reuse, RZ ;  /* 0x0000004613087210 */ /* 0x081fe40007f5e0ff */
[----:B------:R-:W-:Y:S02]  /*776c0*/  LOP3.LUT R0, R3, 0x1d2, RZ, 0xfc, !PT ;  /* 0x000001d203007812 */ /* 0x000fe400078efcff */
[----:B----4-:R-:W-:Y:S02]  /*776d0*/  IADD3 R6, P6, PT, R17, R70, RZ ;  /* 0x0000004611067210 */ /* 0x010fe40007fde0ff */
[----:B------:R-:W-:Y:S02]  /*776e0*/  LEA.HI.X.SX32 R9, R19, R69, 0x1, P2 ;  /* 0x0000004513097211 */ /* 0x000fe400010f0eff */
[----:B------:R-:W-:-:S02]  /*776f0*/  PRMT R23, R13, 0x7770, RZ ;  /* 0x000077700d177816 */ /* 0x000fc400000000ff */
[----:B---3--:R-:W-:Y:S01]  /*77700*/  ISETP.LT.AND P2, PT, R0, UR5, !P0 ;  /* 0x0000000500007c0c */ /* 0x008fe2000c741270 */
[----:B------:R-:W0:Y:S01]  /*77710*/  LDCU UR5, c[0x0][0x39c] ;  /* 0x00007380ff0577ac */ /* 0x000e220008000800 */
[----:B------:R-:W-:Y:S02]  /*77720*/  PRMT R21, R13, 0x7771, RZ ;  /* 0x000077710d157816 */ /* 0x000fe400000000ff */
[----:B------:R-:W-:Y:S01]  /*77730*/  LEA.HI.X.SX32 R7, R17, R69, 0x1, P6 ;  /* 0x0000004511077211 */ /* 0x000fe200030f0eff */
[----:B------:R-:W-:Y:S01]  /*77740*/  IMAD R17, R2, 0x2, R17 ;  /* 0x0000000202117824 */ /* 0x000fe200078e0211 */
[----:B------:R3:W-:Y:S01]  /*77750*/  @P4 STG.E.U8 desc[UR20][R8.64], R23 ;  /* 0x0000001708004986 */ /* 0x0007e2000c101114 */
[C---:B--2---:R-:W-:Y:S01]  /*77760*/  ISETP.LT.AND P4, PT, R5.reuse, UR4, !P0 ;  /* 0x0000000405007c0c */ /* 0x044fe2000c781270 */
[----:B------:R-:W2:Y:S01]  /*77770*/  LDCU UR4, c[0x0][0x39c] ;  /* 0x00007380ff0477ac */ /* 0x000ea20008000800 */
[----:B------:R-:W-:Y:S01]  /*77780*/  IMAD R5, R5, R2, RZ ;  /* 0x0000000205057224 */ /* 0x000fe200078e02ff */
[----:B------:R4:W-:Y:S01]  /*77790*/  @P5 STG.E.U8 desc[UR20][R6.64], R21 ;  /* 0x0000001506005986 */ /* 0x0009e2000c101114 */
[----:B-1----:R-:W-:-:S02]  /*777a0*/  IADD3 R10, P5, PT, R17, R70, RZ ;  /* 0x00000046110a7210 */ /* 0x002fc40007fbe0ff */
[----:B------:R-:W-:Y:S02]  /*777b0*/  LOP3.LUT R0, R3, 0x1d4, RZ, 0xfc, !PT ;  /* 0x000001d403007812 */ /* 0x000fe400078efcff */
[-C--:B------:R-:W-:Y:S01]  /*777c0*/  LEA.HI.X.SX32 R11, R17, R69.reuse, 0x1, P5 ;  /* 0x00000045110b7211 */ /* 0x080fe200028f0eff */
[----:B------:R-:W-:Y:S01]  /*777d0*/  IMAD R17, R2, 0x4, R17 ;  /* 0x0000000402117824 */ /* 0x000fe200078e0211 */
[----:B------:R-:W-:Y:S02]  /*777e0*/  PRMT R19, R13, 0x7772, RZ ;  /* 0x000077720d137816 */ /* 0x000fe400000000ff */
[----:B---3--:R-:W-:Y:S02]  /*777f0*/  IADD3 R8, P6, PT, R5, R70, RZ ;  /* 0x0000004605087210 */ /* 0x008fe40007fde0ff */
[----:B------:R-:W-:Y:S01]  /*77800*/  ISETP.LT.AND P5, PT, R0, UR6, !P0 ;  /* 0x0000000600007c0c */ /* 0x000fe2000c7a1270 */
[----:B------:R1:W-:Y:S01]  /*77810*/  @P1 STG.E.U8 desc[UR20][R10.64], R19 ;  /* 0x000000130a001986 */ /* 0x0003e2000c101114 */
[----:B------:R-:W-:Y:S01]  /*77820*/  LOP3.LUT R0, R3, 0x1d6, RZ, 0xfc, !PT ;  /* 0x000001d603007812 */ /* 0x000fe200078efcff */
[----:B------:R-:W3:Y:S01]  /*77830*/  LDCU UR6, c[0x0][0x39c] ;  /* 0x00007380ff0677ac */ /* 0x000ee20008000800 */
[----:B------:R-:W-:-:S02]  /*77840*/  LEA.HI.X.SX32 R9, R5, R69, 0x1, P6 ;  /* 0x0000004505097211 */ /* 0x000fc400030f0eff */
[-C--:B----4-:R-:W-:Y:S02]  /*77850*/  IADD3 R6, P6, PT, R17, R70.reuse, RZ ;  /* 0x0000004611067210 */ /* 0x090fe40007fde0ff */
[----:B0-----:R-:W-:Y:S01]  /*77860*/  ISETP.LT.AND P1, PT, R0, UR5, !P0 ;  /* 0x0000000500007c0c */ /* 0x001fe2000c721270 */
[----:B------:R-:W0:Y:S01]  /*77870*/  LDCU UR5, c[0x0][0x39c] ;  /* 0x00007380ff0577ac */ /* 0x000e220008000800 */
[----:B------:R-:W-:Y:S02]  /*77880*/  PRMT R5, R13, 0x7773, RZ ;  /* 0x000077730d057816 */ /* 0x000fe400000000ff */
[----:B------:R-:W-:Y:S02]  /*77890*/  LOP3.LUT R0, R3, 0x1d8, RZ, 0xfc, !PT ;  /* 0x000001d803007812 */ /* 0x000fe400078efcff */
[----:B------:R-:W-:Y:S01]  /*778a0*/  LEA.HI.X.SX32 R7, R17, R69, 0x1, P6 ;  /* 0x0000004511077211 */ /* 0x000fe200030f0eff */
[----:B------:R-:W-:Y:S01]  /*778b0*/  IMAD R17, R2, 0x2, R17 ;  /* 0x0000000202117824 */ /* 0x000fe200078e0211 */
[----:B------:R-:W-:Y:S01]  /*778c0*/  PRMT R13, R14, 0x7770, RZ ;  /* 0x000077700e0d7816 */ /* 0x000fe200000000ff */
[----:B------:R4:W-:Y:S01]  /*778d0*/  @P4 STG.E.U8 desc[UR20][R8.64], R5 ;  /* 0x0000000508004986 */ /* 0x0009e2000c101114 */
[----:B--2---:R-:W-:Y:S01]  /*778e0*/  ISETP.LT.AND P6, PT, R0, UR4, !P0 ;  /* 0x0000000400007c0c */ /* 0x004fe2000c7c1270 */
[----:B------:R-:W2:Y:S02]  /*778f0*/  LDCU UR4, c[0x0][0x39c] ;  /* 0x00007380ff0477ac */ /* 0x000ea40008000800 */
[----:B------:R0:W-:Y:S01]  /*77900*/  @P3 STG.E.U8 desc[UR20][R6.64], R13 ;  /* 0x0000000d06003986 */ /* 0x0001e2000c101114 */
[----:B-1----:R-:W-:Y:S01]  /*77910*/  IADD3 R10, P3, PT, R17, R70, RZ ;  /* 0x00000046110a7210 */ /* 0x002fe20007f7e0ff */
[----:B----4-:R-:W-:-:S03]  /*77920*/  IMAD R5, R2, 0x2, R17 ;  /* 0x0000000202057824 */ /* 0x010fc600078e0211 */
[-C--:B------:R-:W-:Y:S02]  /*77930*/  LEA.HI.X.SX32 R11, R17, R69.reuse, 0x1, P3 ;  /* 0x00000045110b7211 */ /* 0x080fe400018f0eff */
[C---:B------:R-:W-:Y:S01]  /*77940*/  IADD3 R8, P3, PT, R5.reuse, R70, RZ ;  /* 0x0000004605087210 */ /* 0x040fe20007f7e0ff */
[----:B0-----:R-:W-:Y:S01]  /*77950*/  IMAD R13, R2, 0x2, R5 ;  /* 0x00000002020d7824 */ /* 0x001fe200078e0205 */
[C---:B------:R-:W-:Y:S02]  /*77960*/  PRMT R17, R14.reuse, 0x7771, RZ ;  /* 0x000077710e117816 */ /* 0x040fe400000000ff */
[----:B------:R-:W-:Y:S02]  /*77970*/  LEA.HI.X.SX32 R9, R5, R69, 0x1, P3 ;  /* 0x0000004505097211 */ /* 0x000fe400018f0eff */
[----:B------:R-:W-:Y:S02]  /*77980*/  PRMT R5, R14, 0x7772, RZ ;  /* 0x000077720e057816 */ /* 0x000fe400000000ff */
[----:B------:R-:W-:-:S02]  /*77990*/  LOP3.LUT R0, R3, 0x1da, RZ, 0xfc, !PT ;  /* 0x000001da03007812 */ /* 0x000fc400078efcff */
[----:B------:R-:W-:Y:S01]  /*779a0*/  LOP3.LUT R7, R3, 0x1e0, RZ, 0xfc, !PT ;  /* 0x000001e003077812 */ /* 0x000fe200078efcff */
[----:B------:R0:W-:Y:S01]  /*779b0*/  @P2 STG.E.U8 desc[UR20][R10.64], R17 ;  /* 0x000000110a002986 */ /* 0x0001e2000c101114 */
[----:B------:R-:W-:Y:S02]  /*779c0*/  IADD3 R6, P3, PT, R13, R70, RZ ;  /* 0x000000460d067210 */ /* 0x000fe40007f7e0ff */
[----:B------:R-:W-:Y:S01]  /*779d0*/  ISETP.LT.AND P4, PT, R0, UR5, !P0 ;  /* 0x0000000500007c0c */ /* 0x000fe2000c781270 */
[----:B------:R1:W-:Y:S01]  /*779e0*/  @P5 STG.E.U8 desc[UR20][R8.64], R5 ;  /* 0x0000000508005986 */ /* 0x0003e2000c101114 */
[----:B--2---:R-:W-:Y:S01]  /*779f0*/  ISETP.LT.AND P5, PT, R7, UR4, !P0 ;  /* 0x0000000407007c0c */ /* 0x004fe2000c7a1270 */
[----:B------:R-:W2:Y:S01]  /*77a00*/  LDCU UR5, c[0x0][0x39c] ;  /* 0x00007380ff0577ac */ /* 0x000ea20008000800 */
[----:B------:R-:W-:Y:S01]  /*77a10*/  LEA.HI.X.SX32 R7, R13, R69, 0x1, P3 ;  /* 0x000000450d077211 */ /* 0x000fe200018f0eff */
[----:B------:R-:W-:Y:S01]  /*77a20*/  IMAD R13, R2, 0x2, R13 ;  /* 0x00000002020d7824 */ /* 0x000fe200078e020d */
[----:B------:R-:W-:Y:S01]  /*77a30*/  LOP3.LUT R0, R3, 0x1dc, RZ, 0xfc, !PT ;  /* 0x000001dc03007812 */ /* 0x000fe200078efcff */
[----:B------:R-:W4:Y:S01]  /*77a40*/  LDCU UR4, c[0x0][0x39c] ;  /* 0x00007380ff0477ac */ /* 0x000f220008000800 */
[----:B0-----:R-:W-:-:S02]  /*77a50*/  PRMT R17, R14, 0x7773, RZ ;  /* 0x000077730e117816 */ /* 0x001fc400000000ff */
[----:B---3--:R-:W-:Y:S01]  /*77a60*/  ISETP.LT.AND P2, PT, R0, UR6, !P0 ;  /* 0x0000000600007c0c */ /* 0x008fe2000c741270 */
[----:B------:R-:W0:Y:S02]  /*77a70*/  LDCU UR6, c[0x0][0x39c] ;  /* 0x00007380ff0677ac */ /* 0x000e240008000800 */
[----:B------:R3:W-:Y:S01]  /*77a80*/  @P1 STG.E.U8 desc[UR20][R6.64], R17 ;  /* 0x0000001106001986 */ /* 0x0007e2000c101114 */
[----:B------:R-:W-:Y:S01]  /*77a90*/  IADD3 R10, P1, PT, R13, R70, RZ ;  /* 0x000000460d0a7210 */ /* 0x000fe20007f3e0ff */
[C---:B-1----:R-:W-:Y:S01]  /*77aa0*/  IMAD R5, R2.reuse, 0x2, R13 ;  /* 0x0000000202057824 */ /* 0x042fe200078e020d */
[----:B------:R-:W-:Y:S02]  /*77ab0*/  LOP3.LUT R0, R3, 0x1e2, RZ, 0xfc, !PT ;  /* 0x000001e203007812 */ /* 0x000fe400078efcff */
[----:B------:R-:W-:Y:S01]  /*77ac0*/  LEA.HI.X.SX32 R11, R13, R69, 0x1, P1 ;  /* 0x000000450d0b7211 */ /* 0x000fe200008f0eff */
[----:B------:R-:W-:Y:S01]  /*77ad0*/  IMAD R13, R2, 0x2, R5 ;  /* 0x00000002020d7824 */ /* 0x000fe200078e0205 */
[----:B------:R-:W-:-:S02]  /*77ae0*/  PRMT R21, R15, 0x7770, RZ ;  /* 0x000077700f157816 */ /* 0x000fc400000000ff */
[----:B------:R-:W-:Y:S01]  /*77af0*/  ISETP.LT.AND P3, PT, R0, UR7, !P0 ;  /* 0x0000000700007c0c */ /* 0x000fe2000c761270 */
[----:B------:R-:W1:Y:S01]  /*77b00*/  LDCU UR7, c[0x0][0x39c] ;  /* 0x00007380ff0777ac */ /* 0x000e620008000800 */
[-C--:B------:R-:W-:Y:S02]  /*77b10*/  IADD3 R8, P1, PT, R5, R70.reuse, RZ ;  /* 0x0000004605087210 */ /* 0x080fe40007f3e0ff */
[----:B------:R-:W-:Y:S01]  /*77b20*/  LOP3.LUT R0, R3, 0x1e4, RZ, 0xfc, !PT ;  /* 0x000001e403007812 */ /* 0x000fe200078efcff */
[----:B------:R-:W-:Y:S01]  /*77b30*/  @P6 STG.E.U8 desc[UR20][R10.64], R21 ;  /* 0x000000150a006986 */ /* 0x000fe2000c101114 */
[----:B------:R-:W-:Y:S02]  /*77b40*/  PRMT R19, R15, 0x7771, RZ ;  /* 0x000077710f137816 */ /* 0x000fe400000000ff */
[----:B------:R-:W-:Y:S02]  /*77b50*/  LEA.HI.X.SX32 R9, R5, R69, 0x1, P1 ;  /* 0x0000004505097211 */ /* 0x000fe400008f0eff */
[----:B---3--:R-:W-:-:S02]  /*77b60*/  IADD3 R6, P6, PT, R13, R70, RZ ;  /* 0x000000460d067210 */ /* 0x008fc40007fde0ff */
[----:B--2---:R-:W-:Y:S01]  /*77b70*/  ISETP.LT.AND P1, PT, R0, UR5, !P0 ;  /* 0x0000000500007c0c */ /* 0x004fe2000c721270 */
[----:B------:R-:W-:Y:S01]  /*77b80*/  IMAD R0, R4, R2, RZ ;  /* 0x0000000204007224 */ /* 0x000fe200078e02ff */
[-C--:B------:R-:W-:Y:S01]  /*77b90*/  LEA.HI.X.SX32 R7, R13, R69.reuse, 0x1, P6 ;  /* 0x000000450d077211 */ /* 0x080fe200030f0eff */
[----:B------:R2:W-:Y:S01]  /*77ba0*/  @P4 STG.E.U8 desc[UR20][R8.64], R19 ;  /* 0x0000001308004986 */ /* 0x0005e2000c101114 */
[----:B------:R-:W-:Y:S01]  /*77bb0*/  PRMT R17, R15, 0x7772, RZ ;  /* 0x000077720f117816 */ /* 0x000fe200000000ff */
[----:B------:R-:W-:Y:S01]  /*77bc0*/  IMAD R13, R2, 0x4, R13 ;  /* 0x00000004020d7824 */ /* 0x000fe200078e020d */
[----:B----4-:R-:W-:Y:S01]  /*77bd0*/  ISETP.LT.AND P4, PT, R4, UR4, !P0 ;  /* 0x0000000404007c0c */ /* 0x010fe2000c781270 */
[----:B------:R-:W3:Y:S01]  /*77be0*/  LDCU UR4, c[0x0][0x39c] ;  /* 0x00007380ff0477ac */ /* 0x000ee20008000800 */
[----:B------:R-:W-:Y:S02]  /*77bf0*/  LOP3.LUT R5, R3, 0x1e6, RZ, 0xfc, !PT ;  /* 0x000001e603057812 */ /* 0x000fe400078efcff */
[C---:B------:R-:W-:Y:S01]  /*77c00*/  IADD3 R4, P6, PT, R0.reuse, R70, RZ ;  /* 0x0000004600047210 */ /* 0x040fe20007fde0ff */
[----:B------:R4:W-:Y:S01]  /*77c10*/  @P2 STG.E.U8 desc[UR20][R6.64], R17 ;  /* 0x0000001106002986 */ /* 0x0009e2000c101114 */
[----:B0-----:R-:W-:Y:S01]  /*77c20*/  ISETP.LT.AND P2, PT, R5, UR6, !P0 ;  /* 0x0000000605007c0c */ /* 0x001fe2000c741270 */
[----:B------:R-:W0:Y:S01]  /*77c30*/  LDCU UR5, c[0x0][0x39c] ;  /* 0x00007380ff0577ac */ /* 0x000e220008000800 */
[----:B------:R-:W-:-:S02]  /*77c40*/  LEA.HI.X.SX32 R5, R0, R69, 0x1, P6 ;  /* 0x0000004500057211 */ /* 0x000fc400030f0eff */
[C---:B--2---:R-:W-:Y:S01]  /*77c50*/  IADD3 R8, P6, PT, R13.reuse, R70, RZ ;  /* 0x000000460d087210 */ /* 0x044fe20007fde0ff */
[----:B------:R-:W2:Y:S03]  /*77c60*/  LDCU UR6, c[0x0][0x39c] ;  /* 0x00007380ff0677ac */ /* 0x000ea60008000800 */
[----:B------:R-:W-:Y:S01]  /*77c70*/  LEA.HI.X.SX32 R9, R13, R69, 0x1, P6 ;  /* 0x000000450d097211 */ /* 0x000fe200030f0eff */
[----:B------:R-:W-:Y:S01]  /*77c80*/  IMAD R13, R2, 0x2, R13 ;  /* 0x00000002020d7824 */ /* 0x000fe200078e020d */
[----:B------:R-:W-:Y:S02]  /*77c90*/  PRMT R15, R15, 0x7773, RZ ;  /* 0x000077730f0f7816 */ /* 0x000fe400000000ff */
[----:B------:R-:W-:Y:S01]  /*77ca0*/  PRMT R19, R76, 0x7770, RZ ;  /* 0x000077704c137816 */ /* 0x000fe200000000ff */
[----:B------:R-:W-:Y:S02]  /*77cb0*/  IMAD R11, R2, 0x2, R13 ;  /* 0x00000002020b7824 */ /* 0x000fe400078e020d */
[----:B------:R0:W-:Y:S01]  /*77cc0*/  @P4 STG.E.U8 desc[UR20][R4.64], R15 ;  /* 0x0000000f04004986 */ /* 0x0001e2000c101114 */
[----:B------:R-:W-:-:S03]  /*77cd0*/  LOP3.LUT R0, R3, 0x1e8, RZ, 0xfc, !PT ;  /* 0x000001e803007812 */ /* 0x000fc600078efcff */
[----:B------:R1:W-:Y:S01]  /*77ce0*/  @P5 STG.E.U8 desc[UR20][R8.64], R19 ;  /* 0x0000001308005986 */ /* 0x0003e2000c101114 */
[-C--:B----4-:R-:W-:Y:S02]  /*77cf0*/  IADD3 R6, P5, PT, R13, R70.reuse, RZ ;  /* 0x000000460d067210 */ /* 0x090fe40007fbe0ff */
[----:B------:R-:W-:Y:S02]  /*77d00*/  PRMT R17, R76, 0x7771, RZ ;  /* 0x000077714c117816 */ /* 0x000fe400000000ff */
[-C--:B0-----:R-:W-:Y:S02]  /*77d10*/  IADD3 R4, P6, PT, R11, R70.reuse, RZ ;  /* 0x000000460b047210 */ /* 0x081fe40007fde0ff */
[-C--:B------:R-:W-:Y:S02]  /*77d20*/  LEA.HI.X.SX32 R7, R13, R69.reuse, 0x1, P5 ;  /* 0x000000450d077211 */ /* 0x080fe400028f0eff */
[----:B------:R-:W-:Y:S01]  /*77d30*/  LEA.HI.X.SX32 R5, R11, R69, 0x1, P6 ;  /* 0x000000450b057211 */ /* 0x000fe200030f0eff */
[----:B------:R-:W-:Y:S01]  /*77d40*/  IMAD R11, R2, 0x2, R11 ;  /* 0x00000002020b7824 */ /* 0x000fe200078e020b */
[----:B---3--:R-:W-:Y:S01]  /*77d50*/  ISETP.LT.AND P4, PT, R0, UR4, !P0 ;  /* 0x0000000400007c0c */ /* 0x008fe2000c781270 */
[----:B------:R0:W-:Y:S01]  /*77d60*/  @P3 STG.E.U8 desc[UR20][R6.64], R17 ;  /* 0x0000001106003986 */ /* 0x0001e2000c101114 */
[----:B------:R-:W-:Y:S01]  /*77d70*/  LOP3.LUT R0, R3, 0x1ea, RZ, 0xfc, !PT ;  /* 0x000001ea03007812 */ /* 0x000fe200078efcff */
[----:B------:R-:W3:Y:S01]  /*77d80*/  LDCU UR4, c[0x0][0x39c] ;  /* 0x00007380ff0477ac */ /* 0x000ee20008000800 */
[----:B-1----:R-:W-:-:S02]  /*77d90*/  IADD3 R8, P6, PT, R11, R70, RZ ;  /* 0x000000460b087210 */ /* 0x002fc40007fde0ff */
[----:B------:R-:W-:Y:S01]  /*77da0*/  ISETP.LT.AND P5, PT, R0, UR5, !P0 ;  /* 0x0000000500007c0c */ /* 0x000fe2000c7a1270 */
[----:B------:R-:W1:Y:S01]  /*77db0*/  LDCU UR5, c[0x0][0x39c] ;  /* 0x00007380ff0577ac */ /* 0x000e620008000800 */
[----:B------:R-:W-:Y:S01]  /*77dc0*/  PRMT R13, R76, 0x7772, RZ ;  /* 0x000077724c0d7816 */ /* 0x000fe200000000ff */
[C---:B0-----:R-:W-:Y:S01]  /*77dd0*/  IMAD R7, R2.reuse, 0x2, R11 ;  /* 0x0000000202077824 */ /* 0x041fe200078e020b */
[-C--:B------:R-:W-:Y:S02]  /*77de0*/  LEA.HI.X.SX32 R9, R11, R69.reuse, 0x1, P6 ;  /* 0x000000450b097211 */ /* 0x080fe400030f0eff */
[----:B------:R-:W-:Y:S01]  /*77df0*/  LOP3.LUT R0, R3, 0x1ec, RZ, 0xfc, !PT ;  /* 0x000001ec03007812 */ /* 0x000fe200078efcff */
[----:B------:R-:W-:Y:S01]  /*77e00*/  IMAD R11, R2, 0x2, R7 ;  /* 0x00000002020b7824 */ /* 0x000fe200078e0207 */
[C---:B------:R-:W-:Y:S01]  /*77e10*/  IADD3 R6, P6, PT, R7.reuse, R70, RZ ;  /* 0x0000004607067210 */ /* 0x040fe20007fde0ff */
[----:B------:R0:W-:Y:S01]  /*77e20*/  @P1 STG.E.U8 desc[UR20][R4.64], R13 ;  /* 0x0000000d04001986 */ /* 0x0001e2000c101114 */
[----:B--2---:R-:W-:Y:S01]  /*77e30*/  ISETP.LT.AND P3, PT, R0, UR6, !P0 ;  /* 0x0000000600007c0c */ /* 0x004fe2000c761270 */
[----:B------:R-:W2:Y:S01]  /*77e40*/  LDCU UR6, c[0x0][0x39c] ;  /* 0x00007380ff0677ac */ /* 0x000ea20008000800 */
[----:B------:R-:W-:-:S02]  /*77e50*/  LEA.HI.X.SX32 R7, R7, R69, 0x1, P6 ;  /* 0x0000004507077211 */ /* 0x000fc400030f0eff */
[----:B------:R-:W-:Y:S02]  /*77e60*/  LOP3.LUT R0, R3, 0x1f0, RZ, 0xfc, !PT ;  /* 0x000001f003007812 */ /* 0x000fe400078efcff */
[----:B------:R-:W-:Y:S02]  /*77e70*/  PRMT R15, R76, 0x7773, RZ ;  /* 0x000077734c0f7816 */ /* 0x000fe400000000ff */
[----:B0-----:R-:W-:Y:S02]  /*77e80*/  IADD3 R4, P6, PT, R11, R70, RZ ;  /* 0x000000460b047210 */ /* 0x001fe40007fde0ff */
[----:B------:R-:W-:Y:S02]  /*77e90*/  ISETP.LT.AND P1, PT, R0, UR7, !P0 ;  /* 0x0000000700007c0c */ /* 0x000fe4000c721270 */
[----:B------:R-:W-:Y:S02]  /*77ea0*/  PRMT R17, R77, 0x7770, RZ ;  /* 0x000077704d117816 */ /* 0x000fe400000000ff */
[----:B------:R-:W-:Y:S01]  /*77eb0*/  LEA.HI.X.SX32 R5, R11, R69, 0x1, P6 ;  /* 0x000000450b057211 */ /* 0x000fe200030f0eff */
[----:B------:R-:W-:Y:S01]  /*77ec0*/  IMAD R11, R2, 0x2, R11 ;  /* 0x00000002020b7824 */ /* 0x000fe200078e020b */
[----:B------:R-:W-:Y:S01]  /*77ed0*/  LOP3.LUT R0, R3, 0x1f2, RZ, 0xfc, !PT ;  /* 0x000001f203007812 */ /* 0x000fe200078efcff */
[----:B------:R0:W-:Y:S01]  /*77ee0*/  @P2 STG.E.U8 desc[UR20][R8.64], R15 ;  /* 0x0000000f08002986 */ /* 0x0001e2000c101114 */
[C---:B---3--:R-:W-:Y:S01]  /*77ef0*/  ISETP.LT.AND P6, PT, R71.reuse, UR4, !P0 ;  /* 0x0000000447007c0c */ /* 0x048fe2000c7c1270 */
[----:B------:R-:W-:Y:S01]  /*77f00*/  IMAD R71, R71, R2, RZ ;  /* 0x0000000247477224 */ /* 0x000fe200078e02ff */
[----:B-1----:R-:W-:Y:S01]  /*77f10*/  ISETP.LT.AND P2, PT, R0, UR5, !P0 ;  /* 0x0000000500007c0c */ /* 0x002fe2000c741270 */
[----:B------:R1:W-:Y:S01]  /*77f20*/  @P4 STG.E.U8 desc[UR20][R6.64], R17 ;  /* 0x0000001106004986 */ /* 0x0003e2000c101114 */
[----:B------:R-:W3:Y:S01]  /*77f30*/  LDCU UR5, c[0x0][0x39c] ;  /* 0x00007380ff0577ac */ /* 0x000ee20008000800 */
[----:B------:R-:W-:Y:S01]  /*77f40*/  PRMT R13, R77, 0x7771, RZ ;  /* 0x000077714d0d7816 */ /* 0x000fe200000000ff */
[----:B------:R-:W4:Y:S01]  /*77f50*/  LDCU UR4, c[0x0][0x39c] ;  /* 0x00007380ff0477ac */ /* 0x000f220008000800 */
[----:B0-----:R-:W-:-:S04]  /*77f60*/  IADD3 R8, P4, PT, R11, R70, RZ ;  /* 0x000000460b087210 */ /* 0x001fc80007f9e0ff */
[-C--:B------:R-:W-:Y:S01]  /*77f70*/  LEA.HI.X.SX32 R9, R11, R69.reuse, 0x1, P4 ;  /* 0x000000450b097211 */ /* 0x080fe200020f0eff */
[----:B------:R-:W-:Y:S01]  /*77f80*/  IMAD R11, R2, 0x4, R11 ;  /* 0x00000004020b7824 */ /* 0x000fe200078e020b */
[-C--:B-1----:R-:W-:Y:S01]  /*77f90*/  IADD3 R6, P4, PT, R71, R70.reuse, RZ ;  /* 0x0000004647067210 */ /* 0x082fe20007f9e0ff */
[----:B------:R0:W-:Y:S01]  /*77fa0*/  @P5 STG.E.U8 desc[UR20][R4.64], R13 ;  /* 0x0000000d04005986 */ /* 0x0001e2000c101114 */
[----:B------:R-:W-:Y:S02]  /*77fb0*/  LOP3.LUT R0, R3, 0x1f4, RZ, 0xfc, !PT ;  /* 0x000001f403007812 */ /* 0x000fe400078efcff */
[----:B------:R-:W-:Y:S02]  /*77fc0*/  PRMT R15, R77, 0x7772, RZ ;  /* 0x000077724d0f7816 */ /* 0x000fe400000000ff */
[----:B------:R-:W-:Y:S02]  /*77fd0*/  LEA.HI.X.SX32 R7, R71, R69, 0x1, P4 ;  /* 0x0000004547077211 */ /* 0x000fe400020f0eff */
[----:B------:R-:W-:Y:S01]  /*77fe0*/  PRMT R77, R77, 0x7773, RZ ;  /* 0x000077734d4d7816 */ /* 0x000fe200000000ff */
[----:B------:R1:W-:Y:S01]  /*77ff0*/  @P3 STG.E.U8 desc[UR20][R8.64], R15 ;  /* 0x0000000f08003986 */ /* 0x0003e2000c101114 */
[----:B--2---:R-:W-:Y:S01]  /*78000*/  ISETP.LT.AND P5, PT, R0, UR6, !P0 ;  /* 0x0000000600007c0c */ /* 0x004fe2000c7a1270 */
[----:B------:R-:W2:Y:S01]  /*78010*/  LDCU UR6, c[0x0][0x39c] ;  /* 0x00007380ff0677ac */ /* 0x000ea20008000800 */
[----:B0-----:R-:W-:Y:S01]  /*78020*/  IMAD R13, R2, 0x2, R11 ;  /* 0x00000002020d7824 */ /* 0x001fe200078e020b */
[----:B------:R-:W-:Y:S01]  /*78030*/  LOP3.LUT R0, R3, 0x1f6, RZ, 0xfc, !PT ;  /* 0x000001f603007812 */ /* 0x000fe200078efcff */
[----:B------:R0:W-:Y:S01]  /*78040*/  @P6 STG.E.U8 desc[UR20][R6.64], R77 ;  /* 0x0000004d06006986 */ /* 0x0001e2000c101114 */
[----:B------:R-:W-:-:S02]  /*78050*/  IADD3 R4, P3, PT, R11, R70, RZ ;  /* 0x000000460b047210 */ /* 0x000fc40007f7e0ff */
[----:B---3--:R-:W-:Y:S01]  /*78060*/  ISETP.LT.AND P4, PT, R0, UR5, !P0 ;  /* 0x0000000500007c0c */ /* 0x008fe2000c781270 */
[----:B------:R-:W3:Y:S01]  /*78070*/  LDCU UR5, c[0x0][0x39c] ;  /* 0x00007380ff0577ac */ /* 0x000ee20008000800 */
[----:B-1----:R-:W-:Y:S02]  /*78080*/  IADD3 R8, P6, PT, R13, R70, RZ ;  /* 0x000000460d087210 */ /* 0x002fe40007fde0ff */
[----:B------:R-:W-:Y:S02]  /*78090*/  LOP3.LUT R0, R3, 0x1f8, RZ, 0xfc, !PT ;  /* 0x000001f803007812 */ /* 0x000fe400078efcff */
[-C--:B------:R-:W-:Y:S01]  /*780a0*/  LEA.HI.X.SX32 R9, R13, R69.reuse, 0x1, P6 ;  /* 0x000000450d097211 */ /* 0x080fe200030f0eff */
[----:B------:R-:W-:Y:S01]  /*780b0*/  IMAD R13, R2, 0x2, R13 ;  /* 0x00000002020d7824 */ /* 0x000fe200078e020d */
[----:B------:R-:W-:Y:S02]  /*780c0*/  LEA.HI.X.SX32 R5, R11, R69, 0x1, P3 ;  /* 0x000000450b057211 */ /* 0x000fe400018f0eff */
[----:B------:R-:W-:-:S02]  /*780d0*/  PRMT R19, R78, 0x7770, RZ ;  /* 0x000077704e137816 */ /* 0x000fc400000000ff */
[----:B------:R-:W-:Y:S01]  /*780e0*/  PRMT R17, R78, 0x7771, RZ ;  /* 0x000077714e117816 */ /* 0x000fe200000000ff */
[----:B------:R-:W-:Y:S01]  /*780f0*/  IMAD R11, R2, 0x2, R13 ;  /* 0x00000002020b7824 */ /* 0x000fe200078e020d */
[----:B----4-:R-:W-:Y:S01]  /*78100*/  ISETP.LT.AND P3, PT, R0, UR4, !P0 ;  /* 0x0000000400007c0c */ /* 0x010fe2000c761270 */
[----:B------:R-:W1:Y:S01]  /*78110*/  LDCU UR4, c[0x0][0x39c] ;  /* 0x00007380ff0477ac */ /* 0x000e620008000800 */
[----:B------:R4:W-:Y:S01]  /*78120*/  @P1 STG.E.U8 desc[UR20][R4.64], R19 ;  /* 0x0000001304001986 */ /* 0x0009e2000c101114 */
[----:B------:R-:W-:-:S03]  /*78130*/  IMAD R15, R2, 0x2, R11 ;  /* 0x00000002020f7824 */ /* 0x000fc600078e020b */
[----:B------:R1:W-:Y:S01]  /*78140*/  @P2 STG.E.U8 desc[UR20][R8.64], R17 ;  /* 0x0000001108002986 */ /* 0x0003e2000c101114 */
[C---:B0-----:R-:W-:Y:S02]  /*78150*/  IADD3 R6, P2, PT, R13.reuse, R70, RZ ;  /* 0x000000460d067210 */ /* 0x041fe40007f5e0ff */
[C---:B--2---:R-:W-:Y:S01]  /*78160*/  ISETP.LT.AND P1, PT, R72.reuse, UR6, !P0 ;  /* 0x0000000648007c0c */ /* 0x044fe2000c721270 */
[----:B------:R-:W-:Y:S01]  /*78170*/  IMAD R72, R72, R2, RZ ;  /* 0x0000000248487224 */ /* 0x000fe200078e02ff */
[----:B------:R-:W-:Y:S01]  /*78180*/  LEA.HI.X.SX32 R7, R13, R69, 0x1, P2 ;  /* 0x000000450d077211 */ /* 0x000fe200010f0eff */
[----:B------:R-:W-:Y:S01]  /*78190*/  IMAD R13, R2, 0x2, R15 ;  /* 0x00000002020d7824 */ /* 0x000fe200078e020f */
[----:B----4-:R-:W-:-:S03]  /*781a0*/  IADD3 R4, P2, PT, R11, R70, RZ ;  /* 0x000000460b047210 */ /* 0x010fc60007f5e0ff */
[----:B------:R-:W-:Y:S01]  /*781b0*/  IMAD R0, R2, 0x2, R13 ;  /* 0x0000000202007824 */ /* 0x000fe200078e020d */
[-C--:B------:R-:W-:Y:S02]  /*781c0*/  IADD3 R10, P6, PT, R15, R70.reuse, RZ ;  /* 0x000000460f0a7210 */ /* 0x080fe40007fde0ff */
[-C--:B------:R-:W-:Y:S02]  /*781d0*/  LEA.HI.X.SX32 R5, R11, R69.reuse, 0x1, P2 ;  /* 0x000000450b057211 */ /* 0x080fe400010f0eff */
[----:B------:R-:W-:Y:S02]  /*781e0*/  IADD3 R2, P2, PT, R72, R70, RZ ;  /* 0x0000004648027210 */ /* 0x000fe40007f5e0ff */
[C---:B------:R-:W-:Y:S02]  /*781f0*/  LOP3.LUT R14, R3.reuse, 0x1fa, RZ, 0xfc, !PT ;  /* 0x000001fa030e7812 */ /* 0x040fe400078efcff */
[----:B------:R-:W-:Y:S02]  /*78200*/  LOP3.LUT R12, R3, 0x1fc, RZ, 0xfc, !PT ;  /* 0x000001fc030c7812 */ /* 0x000fe400078efcff */
[----:B------:R-:W-:-:S02]  /*78210*/  LEA.HI.X.SX32 R11, R15, R69, 0x1, P6 ;  /* 0x000000450f0b7211 */ /* 0x000fc400030f0eff */
[-C--:B------:R-:W-:Y:S02]  /*78220*/  LEA.HI.X.SX32 R3, R72, R69.reuse, 0x1, P2 ;  /* 0x0000004548037211 */ /* 0x080fe400010f0eff */
[CC--:B-1----:R-:W-:Y:S02]  /*78230*/  IADD3 R8, P6, PT, R13.reuse, R70.reuse, RZ ;  /* 0x000000460d087210 */ /* 0x0c2fe40007fde0ff */
[----:B------:R-:W-:Y:S02]  /*78240*/  ISETP.LT.AND P2, PT, R14, UR4, !P0 ;  /* 0x000000040e007c0c */ /* 0x000fe4000c741270 */
[----:B---3--:R-:W-:Y:S02]  /*78250*/  ISETP.LT.AND P0, PT, R12, UR5, !P0 ;  /* 0x000000050c007c0c */ /* 0x008fe4000c701270 */
[----:B------:R-:W-:Y:S02]  /*78260*/  LEA.HI.X.SX32 R9, R13, R69, 0x1, P6 ;  /* 0x000000450d097211 */ /* 0x000fe400030f0eff */
[----:B------:R-:W-:-:S02]  /*78270*/  IADD3 R70, P6, PT, R0, R70, RZ ;  /* 0x0000004600467210 */ /* 0x000fc40007fde0ff */
[C---:B------:R-:W-:Y:S02]  /*78280*/  PRMT R21, R78.reuse, 0x7772, RZ ;  /* 0x000077724e157816 */ /* 0x040fe400000000ff */
[----:B------:R-:W-:Y:S02]  /*78290*/  PRMT R19, R78, 0x7773, RZ ;  /* 0x000077734e137816 */ /* 0x000fe400000000ff */
[C---:B------:R-:W-:Y:S02]  /*782a0*/  PRMT R13, R79.reuse, 0x7773, RZ ;  /* 0x000077734f0d7816 */ /* 0x040fe400000000ff */
[C---:B------:R-:W-:Y:S02]  /*782b0*/  PRMT R15, R79.reuse, 0x7772, RZ ;  /* 0x000077724f0f7816 */ /* 0x040fe400000000ff */
[C---:B------:R-:W-:Y:S02]  /*782c0*/  PRMT R17, R79.reuse, 0x7771, RZ ;  /* 0x000077714f117816 */ /* 0x040fe400000000ff */
[----:B------:R-:W-:Y:S01]  /*782d0*/  PRMT R79, R79, 0x7770, RZ ;  /* 0x000077704f4f7816 */ /* 0x000fe200000000ff */
[----:B------:R0:W-:Y:S01]  /*782e0*/  @P5 STG.E.U8 desc[UR20][R6.64], R21 ;  /* 0x0000001506005986 */ /* 0x0001e2000c101114 */
[----:B------:R-:W-:-:S03]  /*782f0*/  LEA.HI.X.SX32 R71, R0, R69, 0x1, P6 ;  /* 0x0000004500477211 */ /* 0x000fc600030f0eff */
[----:B------:R0:W-:Y:S04]  /*78300*/  @P4 STG.E.U8 desc[UR20][R4.64], R19 ;  /* 0x0000001304004986 */ /* 0x0001e8000c101114 */
[----:B------:R0:W-:Y:S04]  /*78310*/  @P3 STG.E.U8 desc[UR20][R10.64], R79 ;  /* 0x0000004f0a003986 */ /* 0x0001e8000c101114 */
[----:B------:R0:W-:Y:S04]  /*78320*/  @P2 STG.E.U8 desc[UR20][R8.64], R17 ;  /* 0x0000001108002986 */ /* 0x0001e8000c101114 */
[----:B------:R0:W-:Y:S04]  /*78330*/  @P0 STG.E.U8 desc[UR20][R70.64], R15 ;  /* 0x0000000f46000986 */ /* 0x0001e8000c101114 */
[----:B------:R0:W-:Y:S01]  /*78340*/  @P1 STG.E.U8 desc[UR20][R2.64], R13 ;  /* 0x0000000d02001986 */ /* 0x0001e2000c101114 */
[----:B------:R-:W-:Y:S06]  /*78350*/  BAR.SYNC.DEFER_BLOCKING 0x0 ;  /* 0x0000000000007b1d */ /* 0x000fec0000010000 */
[----:B------:R-:W-:Y:S05]  /*78360*/  BRA.U UP0, `(.L_x_13) ;  /* 0x0000000100a07547 */ /* 0x000fea000b800000 */
[----:B------:R-:W1:Y:S01]  /*78370*/  S2UR UR5, SR_CgaCtaId ;  /* 0x00000000000579c3 */ /* 0x000e620000008800 */
[----:B------:R-:W-:Y:S01]  /*78380*/  NOP ;  /* 0x0000000000007918 */ /* 0x000fe20000000000 */
[----:B------:R-:W-:Y:S01]  /*78390*/  UMOV UR4, 0x50 ;  /* 0x0000005000047882 */ /* 0x000fe20000000000 */
[----:B------:R-:W-:Y:S02]  /*783a0*/  IMAD.U32 R0, RZ, RZ, UR11 ;  /* 0x0000000bff007e24 */ /* 0x000fe4000f8e00ff */
[----:B0-----:R-:W-:Y:S02]  /*783b0*/  IMAD.MOV.U32 R3, RZ, RZ, 0xff ;  /* 0x000000ffff037424 */ /* 0x001fe400078e00ff */
[----:B------:R-:W-:Y:S01]  /*783c0*/  IMAD.MOV.U32 R7, RZ, RZ, 0x1 ;  /* 0x00000001ff077424 */ /* 0x000fe200078e00ff */
[----:B------:R-:W-:-:S04]  /*783d0*/  LOP3.LUT R0, R0, 0xffff, RZ, 0xc0, !PT ;  /* 0x0000ffff00007812 */ /* 0x000fc800078ec0ff */
[----:B------:R-:W-:-:S05]  /*783e0*/  SHF.R.U32.HI R0, RZ, 0x5, R0 ;  /* 0x00000005ff007819 */ /* 0x000fca0000011600 */
[----:B------:R-:W-:Y:S01]  /*783f0*/  VIADD R2, R0, 0x10 ;  /* 0x0000001000027836 */ /* 0x000fe20000000000 */
[----:B------:R-:W-:Y:S01]  /*78400*/  SHF.L.U32 R0, R3, R0, RZ ;  /* 0x0000000003007219 */ /* 0x000fe200000006ff */
[----:B-1----:R-:W-:-:S03]  /*78410*/  ULEA UR6, UR5, UR4, 0x18 ;  /* 0x0000000405067291 */ /* 0x002fc6000f8ec0ff */
[----:B------:R-:W-:-:S04]  /*78420*/  SHF.L.U32 R3, R7, R2, RZ ;  /* 0x0000000207037219 */ /* 0x000fc800000006ff */
[----:B------:R-:W-:Y:S02]  /*78430*/  LOP3.LUT R0, R3, R0, RZ, 0xfc, !PT ;  /* 0x0000000003007212 */ /* 0x000fe400078efcff */
[----:B------:R-:W0:Y:S02]  /*78440*/  LDS R5, [UR6] ;  /* 0x00000006ff057984 */ /* 0x000e240008000800 */
[C---:B------:R-:W-:Y:S02]  /*78450*/  LOP3.LUT R2, R0.reuse, 0xffff, RZ, 0xc0, !PT ;  /* 0x0000ffff00027812 */ /* 0x040fe400078ec0ff */
[----:B0-----:R-:W-:-:S04]  /*78460*/  LOP3.LUT R3, R0, 0xffff, R5, 0x80, !PT ;  /* 0x0000ffff00037812 */ /* 0x001fc800078e8005 */
[----:B------:R-:W-:-:S13]  /*78470*/  ISETP.NE.AND P0, PT, R3, R2, PT ;  /* 0x000000020300720c */ /* 0x000fda0003f05270 */
[----:B------:R-:W-:Y:S05]  /*78480*/  @P0 BRA `(.L_x_14) ;  /* 0x0000000000500947 */ /* 0x000fea0003800000 */
[----:B------:R-:W-:Y:S02]  /*78490*/  SHF.R.U32.HI R5, RZ, 0x10, R5 ;  /* 0x00000010ff057819 */ /* 0x000fe40000011605 */
[----:B------:R-:W-:-:S04]  /*784a0*/  SHF.R.U32.HI R2, RZ, 0x10, R0 ;  /* 0x00000010ff027819 */ /* 0x000fc80000011600 */
[----:B------:R-:W-:-:S04]  /*784b0*/  LOP3.LUT R5, R5, R2, RZ, 0xc0, !PT ;  /* 0x0000000205057212 */ /* 0x000fc800078ec0ff */
[----:B------:R-:W-:-:S13]  /*784c0*/  ISETP.NE.AND P0, PT, R5, R2, PT ;  /* 0x000000020500720c */ /* 0x000fda0003f05270 */
[----:B------:R-:W-:Y:S05]  /*784d0*/  @P0 BRA `(.L_x_15) ;  /* 0x0000000000300947 */ /* 0x000fea0003800000 */
[----:B------:R-:W-:Y:S01]  /*784e0*/  R2UR UR4, R0 ;  /* 0x00000000000472ca */ /* 0x000fe200000e0000 */
[----:B------:R-:W-:Y:S01]  /*784f0*/  VOTEU.ANY UR5, UPT, PT ;  /* 0x0000000000057886 */ /* 0x000fe200038e0100 */
[----:B------:R-:W0:Y:S01]  /*78500*/  S2R R0, SR_LANEID ;  /* 0x0000000000007919 */ /* 0x000e220000000000 */
[----:B------:R-:W-:-:S10]  /*78510*/  UFLO.U32 UR5, UR5 ;  /* 0x00000005000572bd */ /* 0x000fd400080e0000 */
[----:B------:R-:W-:-:S06]  /*78520*/  ULOP3.LUT UR4, URZ, UR4, URZ, 0x33, !UPT ;  /* 0x00000004ff047292 */ /* 0x000fcc000f8e33ff */
[----:B------:R-:W-:-:S04]  /*78530*/  IMAD.U32 R2, RZ, RZ, UR4 ;  /* 0x00000004ff027e24 */ /* 0x000fc8000f8e00ff */
[----:B------:R-:W1:Y:S02]  /*78540*/  REDUX UR7, R2 ;  /* 0x00000000020773c4 */ /* 0x000e640000000000 */
[----:B------:R2:W-:Y:S01]  /*78550*/  UTCATOMSWS.AND URZ, UR4 ;  /* 0x0000000400ff79e3 */ /* 0x0005e20008000000 */
[----:B0-----:R-:W-:Y:S01]  /*78560*/  ISETP.EQ.U32.AND P0, PT, R0, UR5, PT ;  /* 0x0000000500007c0c */ /* 0x001fe2000bf02070 */
[----:B-1----:R-:W-:-:S12]  /*78570*/  IMAD.U32 R0, RZ, RZ, UR7 ;  /* 0x00000007ff007e24 */ /* 0x002fd8000f8e00ff */
[----:B------:R2:W-:Y:S01]  /*78580*/  @P0 ATOMS.AND RZ, [UR6], R0 ;  /* 0x00000000ffff098c */ /* 0x0005e2000a800006 */
[----:B------:R-:W-:Y:S05]  /*78590*/  BRA `(.L_x_13) ;  /* 0x0000000000147947 */ /* 0x000fea0003800000 */
.L_x_15:
[----:B------:R-:W-:-:S07]  /*785a0*/  MOV R2, 0x785c0 ;  /* 0x000785c000027802 */ /* 0x000fce0000000f00 */
[----:B------:R-:W-:Y:S05]  /*785b0*/  CALL.REL.NOINC `($__internal_0_$__cuda_sm10x_tcgen05_guardrail_trap_col_being_dealloced_not_returned_by_alloc) ;  /* 0x00000000002c7944 */ /* 0x000fea0003c00000 */
[----:B------:R-:W-:Y:S05]  /*785c0*/  BRA `(.L_x_13) ;  /* 0x0000000000087947 */ /* 0x000fea0003800000 */
.L_x_14:
[----:B------:R-:W-:-:S07]  /*785d0*/  MOV R2, 0x785f0 ;  /* 0x000785f000027802 */ /* 0x000fce0000000f00 */
[----:B------:R-:W-:Y:S05]  /*785e0*/  CALL.REL.NOINC `($__internal_2_$__cuda_sm10x_tcgen05_guardrail_trap_unallocated_columns_being_dealloced) ;  /* 0x0000000000387944 */ /* 0x000fea0003c00000 */
.L_x_13:
[----:B------:R-:W-:Y:S01]  /*785f0*/  NOP ;  /* 0x0000000000007918 */ /* 0x000fe20000000000 */
[----:B--2---:R-:W-:Y:S05]  /*78600*/  EXIT ;  /* 0x000000000000794d */ /* 0x004fea0003800000 */
.L_x_8:
[----:B------:R-:W0:Y:S02]  /*78610*/  SYNCS.PHASECHK.TRANS64.TRYWAIT P2, [UR14], R10 ;  /* 0x0000000aff0075a7 */ /* 0x000e24000804110e */
[----:B0-----:R-:W-:Y:S05]  /*78620*/  @!P2 BRA `(.L_x_8) ;  /* 0xfffffffc00f8a947 */ /* 0x001fea000383ffff */
[----:B------:R-:W-:Y:S05]  /*78630*/  BRA `(.L_x_16) ;  /* 0xfffffda4004c7947 */ /* 0x000fea000383ffff */
.L_x_12:
[----:B------:R-:W0:Y:S02]  /*78640*/  SYNCS.PHASECHK.TRANS64.TRYWAIT P0, [UR14], R3 ;  /* 0x00000003ff0075a7 */ /* 0x000e24000800110e */
[----:B0-----:R-:W-:Y:S05]  /*78650*/  @!P0 BRA `(.L_x_12) ;  /* 0xfffffffc00f88947 */ /* 0x001fea000383ffff */
[----:B------:R-:W-:Y:S05]  /*78660*/  BRA `(.L_x_11) ;  /* 0xffffff3000307947 */ /* 0x000fea000383ffff */
        .weak           $__internal_0_$__cuda_sm10x_tcgen05_guardrail_trap_col_being_dealloced_not_returned_by_alloc
        .type           $__internal_0_$__cuda_sm10x_tcgen05_guardrail_trap_col_being_dealloced_not_returned_by_alloc,@function
        .size           $__internal_0_$__cuda_sm10x_tcgen05_guardrail_trap_col_being_dealloced_not_returned_by_alloc,($__internal_1_$__cuda_sm10x_tcgen05_guardrail_trap_phase_invalid_during_alloc - $__internal_0_$__cuda_sm10x_tcgen05_guardrail_trap_col_being_dealloced_not_returned_by_alloc)
$__internal_0_$__cuda_sm10x_tcgen05_guardrail_trap_col_being_dealloced_not_returned_by_alloc:
[----:B------:R-:W-:Y:S05]  /*78670*/  BPT.TRAP 0x1 ;  /* 0x000000040000795c */ /* 0x000fea0000300000 */
[----:B------:R-:W-:-:S04]  /*78680*/  IMAD.MOV.U32 R3, RZ, RZ, 0x0 ;  /* 0x00000000ff037424 */ /* 0x000fc800078e00ff */
[----:B------:R-:W-:Y:S05]  /*78690*/  RET.REL.NODEC R2 `(matmul_kernel) ;  /* 0xfffff87802587950 */ /* 0x000fea0003c3ffff */
        .weak           $__internal_1_$__cuda_sm10x_tcgen05_guardrail_trap_phase_invalid_during_alloc
        .type           $__internal_1_$__cuda_sm10x_tcgen05_guardrail_trap_phase_invalid_during_alloc,@function
        .size           $__internal_1_$__cuda_sm10x_tcgen05_guardrail_trap_phase_invalid_during_alloc,($__internal_2_$__cuda_sm10x_tcgen05_guardrail_trap_unallocated_columns_being_dealloced - $__internal_1_$__cuda_sm10x_tcgen05_guardrail_trap_phase_invalid_during_alloc)
$__internal_1_$__cuda_sm10x_tcgen05_guardrail_trap_phase_invalid_during_alloc:
[----:B------:R-:W-:Y:S05]  /*786a0*/  BPT.TRAP 0x1 ;  /* 0x000000040000795c */ /* 0x000fea0000300000 */
[----:B------:R-:W-:-:S04]  /*786b0*/  IMAD.MOV.U32 R3, RZ, RZ, 0x0 ;  /* 0x00000000ff037424 */ /* 0x000fc800078e00ff */
[----:B------:R-:W-:Y:S05]  /*786c0*/  RET.REL.NODEC R2 `(matmul_kernel) ;  /* 0xfffff878024c7950 */ /* 0x000fea0003c3ffff */
        .weak           $__internal_2_$__cuda_sm10x_tcgen05_guardrail_trap_unallocated_columns_being_dealloced
        .type           $__internal_2_$__cuda_sm10x_tcgen05_guardrail_trap_unallocated_columns_being_dealloced,@function
        .size           $__internal_2_$__cuda_sm10x_tcgen05_guardrail_trap_unallocated_columns_being_dealloced,(.L_x_20 - $__internal_2_$__cuda_sm10x_tcgen05_guardrail_trap_unallocated_columns_being_dealloced)
$__internal_2_$__cuda_sm10x_tcgen05_guardrail_trap_unallocated_columns_being_dealloced:
[----:B------:R-:W-:Y:S05]  /*786d0*/  BPT.TRAP 0x1 ;  /* 0x000000040000795c */ /* 0x000fea0000300000 */
[----:B------:R-:W-:-:S04]  /*786e0*/  IMAD.MOV.U32 R3, RZ, RZ, 0x0 ;  /* 0x00000000ff037424 */ /* 0x000fc800078e00ff */
[----:B------:R-:W-:Y:S05]  /*786f0*/  RET.REL.NODEC R2 `(matmul_kernel) ;  /* 0xfffff87802407950 */ /* 0x000fea0003c3ffff */
.L_x_17:
[----:B------:R-:W-:-:S00]  /*78700*/  BRA `(.L_x_17) ;  /* 0xfffffffc00fc7947 */ /* 0x000fc0000383ffff */
[----:B------:R-:W-:-:S00]  /*78710*/  NOP ;  /* 0x0000000000007918 */ /* 0x000fc00000000000 */
        /* <DEDUP_REMOVED lines=14> */
.L_x_20:


//--------------------- .nv.shared.matmul_kernel  --------------------------
	.section	.nv.shared.matmul_kernel,"aw",@nobits
	.sectionflags	@""
	.align	16
	.zero		1024


//--------------------- .nv.shared.reserved.0     --------------------------
	.section	.nv.shared.reserved.0,"aw",@nobits
	.align	8
	.weak		__nv_reservedSMEM_offset_0_alias
	.size		__nv_reservedSMEM_offset_0_alias, 0, 64
	.other		__nv_reservedSMEM_offset_0_alias,@"STO_CUDA_RESERVED_SHARED STV_DEFAULT"
__nv_reservedSMEM_offset_0_alias:
	.zero		0
.nv.shared.reserved.0:
	.zero		64
	.weak		__nv_reservedSMEM_allocation_phase
	.type		__nv_reservedSMEM_allocation_phase,@object
	.size		__nv_reservedSMEM_allocation_phase,(.L_0 - __nv_reservedSMEM_allocation_phase)
__nv_reservedSMEM_allocation_phase:
	.zero		1
.L_0:
	.zero		7
	.weak		__nv_reservedSMEM_devtool_atexit_pc
	.type		__nv_reservedSMEM_devtool_atexit_pc,@object
	.size		__nv_reservedSMEM_devtool_atexit_pc,(__nv_reservedSMEM_allocation_mask - __nv_reservedSMEM_devtool_atexit_pc)
__nv_reservedSMEM_devtool_atexit_pc:
	.zero		8
	.weak		__nv_reservedSMEM_allocation_mask
	.type		__nv_reservedSMEM_allocation_mask,@object
	.size		__nv_reservedSMEM_allocation_mask,(.L_2 - __nv_reservedSMEM_allocation_mask)
__nv_reservedSMEM_allocation_mask:
	.zero		4
.L_2:


//--------------------- .nv.constant0.matmul_kernel --------------------------
	.section	.nv.constant0.matmul_kernel,"a",@progbits
	.sectionflags	@""
	.align	4
.nv.constant0.matmul_kernel:
	.zero		976


//--------------------- SYMBOLS --------------------------

	.type		.nv.reservedSmem.offset0,@object
	.size		.nv.reservedSmem.offset0,0x4
	.type		.nv.reservedSmem.cap,@object
	.size		.nv.reservedSmem.cap,0x4
